def attn_fwd(
    Q,
    K,
    V,
    Out,
    Lse,
    sm_scale,
    stride_qz,
    stride_qh,
    stride_qm,
    stride_qk,
    stride_kz,
    stride_kh,
    stride_kn,
    stride_kk,
    stride_vz,
    stride_vh,
    stride_vn,
    stride_vk,
    stride_oz,
    stride_oh,
    stride_om,
    stride_ok,
    seqlen_q,
    seqlen_k,
    BLOCK_M: tl.constexpr,
    BLOCK_N: tl.constexpr,
    HEAD_DIM: tl.constexpr,
    CAUSAL: tl.constexpr,
):
    start_m = tl.program_id(0)
    off_hz = tl.program_id(1)
    q_off = off_hz * stride_qh
    k_off = off_hz * stride_kh
    v_off = off_hz * stride_vh
    offs_m = start_m * BLOCK_M + tl.arange(0, BLOCK_M)
    offs_d = tl.arange(0, HEAD_DIM)
    offs_n = tl.arange(0, BLOCK_N)
    q_ptrs = Q + q_off + offs_m[:, None] * stride_qm + offs_d[None, :] * stride_qk
    k_ptrs = K + k_off + offs_d[:, None] * stride_kk + offs_n[None, :] * stride_kn
    v_ptrs = V + v_off + offs_n[:, None] * stride_vn + offs_d[None, :] * stride_vk
    m_i = tl.full([BLOCK_M], float("-inf"), dtype=tl.float32)
    l_i = tl.zeros([BLOCK_M], dtype=tl.float32) + 1.0
    acc = tl.zeros([BLOCK_M, HEAD_DIM], dtype=tl.float32)
    q = tl.load(q_ptrs)
    acc, l_i, m_i = _attn_fwd_inner(
        acc,
        l_i,
        m_i,
        q,
        k_ptrs,
        v_ptrs,
        sm_scale,
        stride_kn,
        stride_vn,
        start_m,
        seqlen_k,
        BLOCK_M,
        BLOCK_N,
        HEAD_DIM,
        CAUSAL,
    )
    acc = acc / l_i[:, None]
    lse = m_i + tl.math.log2(l_i) / 1.4426950408889634
    o_ptrs = (
        Out
        + off_hz * stride_oh
        + offs_m[:, None] * stride_om
        + offs_d[None, :] * stride_ok
    )
    tl.store(o_ptrs, acc.to(Out.dtype.element_ty))
    tl.store(Lse + off_hz * seqlen_q + offs_m, lse)

# config = {"BLOCK_M": 128, "BLOCK_N": 128, "HEAD_DIM": 256, "arch": "sm_100", "causal": false, "dtype": "fp8e4m3", "num_stages": 2, "num_warps": 8}
# arch = sm_100


// ===== COMPILED SASS (sm_100a) =====

	.target	sm_100a

	.elftype	@"ET_EXEC"


//--------------------- .note.nv.tkinfo           --------------------------
	.section	.note.nv.tkinfo,"",@"SHT_NOTE"
	.sectionflags	@"SHF_NOTE_NV_TKINFO"
	.tkinfo
        /*0018*/ 	.word	0x00000081
        /*0030*/ 	.string	""
        /*0030*/ 	.string	"ptxas-blackwell"
        /*0030*/ 	.string	"Cuda compilation tools, release 12.9, V12.9.86"
        /*0030*/ 	.string	"Build cuda_12.9.r12.9/compiler.36037853_0"
        /*0030*/ 	.string	"-v  -suppress-debug-info  -lineinfo  -arch sm_100a "



//--------------------- .note.nv.cuver            --------------------------
	.section	.note.nv.cuver,"",@"SHT_NOTE"
	.sectionflags	@"SHF_NOTE_NV_CUVER"
        /*0018*/ 	.short	0x0001
        /*001a*/ 	.short	0x0064
        /*001c*/ 	.short	0x0001
        /*001e*/ 	.short	0x0000
        /*0020*/ 	.short	0x0001
        /*0022*/ 	.short	0x0000


//--------------------- .nv.info                  --------------------------
	.section	.nv.info,"",@"SHT_CUDA_INFO"
	.align	4


	//----- nvinfo : EIATTR_REGCOUNT
	.align		4
        /*0000*/ 	.byte	0x04, 0x2f
        /*0002*/ 	.short	(.L_5 - .L_4)
	.align		4
.L_4:
        /*0004*/ 	.word	index@(attn_fwd)
        /*0008*/ 	.word	0x000000ff


	//----- nvinfo : EIATTR_FRAME_SIZE
	.align		4
.L_5:
        /*000c*/ 	.byte	0x04, 0x11
        /*000e*/ 	.short	(.L_7 - .L_6)
	.align		4
.L_6:
        /*0010*/ 	.word	index@($__internal_2_$__cuda_sm10x_tcgen05_guardrail_trap_unallocated_columns_being_dealloced)
        /*0014*/ 	.word	0x000007e8


	//----- nvinfo : EIATTR_FRAME_SIZE
	.align		4
.L_7:
        /*0018*/ 	.byte	0x04, 0x11
        /*001a*/ 	.short	(.L_9 - .L_8)
	.align		4
.L_8:
        /*001c*/ 	.word	index@($__internal_1_$__cuda_sm10x_tcgen05_guardrail_trap_phase_invalid_during_alloc)
        /*0020*/ 	.word	0x000007e8


	//----- nvinfo : EIATTR_FRAME_SIZE
	.align		4
.L_9:
        /*0024*/ 	.byte	0x04, 0x11
        /*0026*/ 	.short	(.L_11 - .L_10)
	.align		4
.L_10:
        /*0028*/ 	.word	index@($__internal_0_$__cuda_sm10x_tcgen05_guardrail_trap_col_being_dealloced_not_returned_by_alloc)
        /*002c*/ 	.word	0x000007e8


	//----- nvinfo : EIATTR_FRAME_SIZE
	.align		4
.L_11:
        /*0030*/ 	.byte	0x04, 0x11
        /*0032*/ 	.short	(.L_13 - .L_12)
	.align		4
.L_12:
        /*0034*/ 	.word	index@(attn_fwd)
        /*0038*/ 	.word	0x000007e8


	//----- nvinfo : EIATTR_MIN_STACK_SIZE
	.align		4
.L_13:
        /*003c*/ 	.byte	0x04, 0x12
        /*003e*/ 	.short	(.L_15 - .L_14)
	.align		4
.L_14:
        /*0040*/ 	.word	index@(attn_fwd)
        /*0044*/ 	.word	0x000007e8
.L_15:


//--------------------- .nv.info.attn_fwd         --------------------------
	.section	.nv.info.attn_fwd,"",@"SHT_CUDA_INFO"
	.sectionflags	@""
	.align	4


	//----- nvinfo : EIATTR_CUDA_API_VERSION
	.align		4
        /*0000*/ 	.byte	0x04, 0x37
        /*0002*/ 	.short	(.L_17 - .L_16)
.L_16:
        /*0004*/ 	.word	0x00000081


	//----- nvinfo : EIATTR_KPARAM_INFO
	.align		4
.L_17:
        /*0008*/ 	.byte	0x04, 0x17
        /*000a*/ 	.short	(.L_19 - .L_18)
.L_18:
        /*000c*/ 	.word	0x00000000
        /*0010*/ 	.short	0x0019
        /*0012*/ 	.short	0x0080
        /*0014*/ 	.byte	0x00, 0xf4, 0x21, 0x00


	//----- nvinfo : EIATTR_KPARAM_INFO
	.align		4
.L_19:
        /*0018*/ 	.byte	0x04, 0x17
        /*001a*/ 	.short	(.L_21 - .L_20)
.L_20:
        /*001c*/ 	.word	0x00000000
        /*0020*/ 	.short	0x0018
        /*0022*/ 	.short	0x0078
        /*0024*/ 	.byte	0x00, 0xf4, 0x21, 0x00


	//----- nvinfo : EIATTR_KPARAM_INFO
	.align		4
.L_21:
        /*0028*/ 	.byte	0x04, 0x17
        /*002a*/ 	.short	(.L_23 - .L_22)
.L_22:
        /*002c*/ 	.word	0x00000000
        /*0030*/ 	.short	0x0017
        /*0032*/ 	.short	0x0070
        /*0034*/ 	.byte	0x00, 0xf0, 0x11, 0x00


	//----- nvinfo : EIATTR_KPARAM_INFO
	.align		4
.L_23:
        /*0038*/ 	.byte	0x04, 0x17
        /*003a*/ 	.short	(.L_25 - .L_24)
.L_24:
        /*003c*/ 	.word	0x00000000
        /*0040*/ 	.short	0x0016
        /*0042*/ 	.short	0x006c
        /*0044*/ 	.byte	0x00, 0xf0, 0x11, 0x00


	//----- nvinfo : EIATTR_KPARAM_INFO
	.align		4
.L_25:
        /*0048*/ 	.byte	0x04, 0x17
        /*004a*/ 	.short	(.L_27 - .L_26)
.L_26:
        /*004c*/ 	.word	0x00000000
        /*0050*/ 	.short	0x0015
        /*0052*/ 	.short	0x0068
        /*0054*/ 	.byte	0x00, 0xf0, 0x11, 0x00


	//----- nvinfo : EIATTR_KPARAM_INFO
	.align		4
.L_27:
        /*0058*/ 	.byte	0x04, 0x17
        /*005a*/ 	.short	(.L_29 - .L_28)
.L_28:
        /*005c*/ 	.word	0x00000000
        /*0060*/ 	.short	0x0014
        /*0062*/ 	.short	0x0064
        /*0064*/ 	.byte	0x00, 0xf0, 0x11, 0x00


	//----- nvinfo : EIATTR_KPARAM_INFO
	.align		4
.L_29:
        /*0068*/ 	.byte	0x04, 0x17
        /*006a*/ 	.short	(.L_31 - .L_30)
.L_30:
        /*006c*/ 	.word	0x00000000
        /*0070*/ 	.short	0x0013
        /*0072*/ 	.short	0x0060
        /*0074*/ 	.byte	0x00, 0xf0, 0x11, 0x00


	//----- nvinfo : EIATTR_KPARAM_INFO
	.align		4
.L_31:
        /*0078*/ 	.byte	0x04, 0x17
        /*007a*/ 	.short	(.L_33 - .L_32)
.L_32:
        /*007c*/ 	.word	0x00000000
        /*0080*/ 	.short	0x0012
        /*0082*/ 	.short	0x005c
        /*0084*/ 	.byte	0x00, 0xf0, 0x11, 0x00


	//----- nvinfo : EIATTR_KPARAM_INFO
	.align		4
.L_33:
        /*0088*/ 	.byte	0x04, 0x17
        /*008a*/ 	.short	(.L_35 - .L_34)
.L_34:
        /*008c*/ 	.word	0x00000000
        /*0090*/ 	.short	0x0011
        /*0092*/ 	.short	0x0058
        /*0094*/ 	.byte	0x00, 0xf0, 0x11, 0x00


	//----- nvinfo : EIATTR_KPARAM_INFO
	.align		4
.L_35:
        /*0098*/ 	.byte	0x04, 0x17
        /*009a*/ 	.short	(.L_37 - .L_36)
.L_36:
        /*009c*/ 	.word	0x00000000
        /*00a0*/ 	.short	0x0010
        /*00a2*/ 	.short	0x0054
        /*00a4*/ 	.byte	0x00, 0xf0, 0x11, 0x00


	//----- nvinfo : EIATTR_KPARAM_INFO
	.align		4
.L_37:
        /*00a8*/ 	.byte	0x04, 0x17
        /*00aa*/ 	.short	(.L_39 - .L_38)
.L_38:
        /*00ac*/ 	.word	0x00000000
        /*00b0*/ 	.short	0x000f
        /*00b2*/ 	.short	0x0050
        /*00b4*/ 	.byte	0x00, 0xf0, 0x11, 0x00


	//----- nvinfo : EIATTR_KPARAM_INFO
	.align		4
.L_39:
        /*00b8*/ 	.byte	0x04, 0x17
        /*00ba*/ 	.short	(.L_41 - .L_40)
.L_40:
        /*00bc*/ 	.word	0x00000000
        /*00c0*/ 	.short	0x000e
        /*00c2*/ 	.short	0x004c
        /*00c4*/ 	.byte	0x00, 0xf0, 0x11, 0x00


	//----- nvinfo : EIATTR_KPARAM_INFO
	.align		4
.L_41:
        /*00c8*/ 	.byte	0x04, 0x17
        /*00ca*/ 	.short	(.L_43 - .L_42)
.L_42:
        /*00cc*/ 	.word	0x00000000
        /*00d0*/ 	.short	0x000d
        /*00d2*/ 	.short	0x0048
        /*00d4*/ 	.byte	0x00, 0xf0, 0x11, 0x00


	//----- nvinfo : EIATTR_KPARAM_INFO
	.align		4
.L_43:
        /*00d8*/ 	.byte	0x04, 0x17
        /*00da*/ 	.short	(.L_45 - .L_44)
.L_44:
        /*00dc*/ 	.word	0x00000000
        /*00e0*/ 	.short	0x000c
        /*00e2*/ 	.short	0x0044
        /*00e4*/ 	.byte	0x00, 0xf0, 0x11, 0x00


	//----- nvinfo : EIATTR_KPARAM_INFO
	.align		4
.L_45:
        /*00e8*/ 	.byte	0x04, 0x17
        /*00ea*/ 	.short	(.L_47 - .L_46)
.L_46:
        /*00ec*/ 	.word	0x00000000
        /*00f0*/ 	.short	0x000b
        /*00f2*/ 	.short	0x0040
        /*00f4*/ 	.byte	0x00, 0xf0, 0x11, 0x00


	//----- nvinfo : EIATTR_KPARAM_INFO
	.align		4
.L_47:
        /*00f8*/ 	.byte	0x04, 0x17
        /*00fa*/ 	.short	(.L_49 - .L_48)
.L_48:
        /*00fc*/ 	.word	0x00000000
        /*0100*/ 	.short	0x000a
        /*0102*/ 	.short	0x003c
        /*0104*/ 	.byte	0x00, 0xf0, 0x11, 0x00


	//----- nvinfo : EIATTR_KPARAM_INFO
	.align		4
.L_49:
        /*0108*/ 	.byte	0x04, 0x17
        /*010a*/ 	.short	(.L_51 - .L_50)
.L_50:
        /*010c*/ 	.word	0x00000000
        /*0110*/ 	.short	0x0009
        /*0112*/ 	.short	0x0038
        /*0114*/ 	.byte	0x00, 0xf0, 0x11, 0x00


	//----- nvinfo : EIATTR_KPARAM_INFO
	.align		4
.L_51:
        /*0118*/ 	.byte	0x04, 0x17
        /*011a*/ 	.short	(.L_53 - .L_52)
.L_52:
        /*011c*/ 	.word	0x00000000
        /*0120*/ 	.short	0x0008
        /*0122*/ 	.short	0x0034
        /*0124*/ 	.byte	0x00, 0xf0, 0x11, 0x00


	//----- nvinfo : EIATTR_KPARAM_INFO
	.align		4
.L_53:
        /*0128*/ 	.byte	0x04, 0x17
        /*012a*/ 	.short	(.L_55 - .L_54)
.L_54:
        /*012c*/ 	.word	0x00000000
        /*0130*/ 	.short	0x0007
        /*0132*/ 	.short	0x0030
        /*0134*/ 	.byte	0x00, 0xf0, 0x11, 0x00


	//----- nvinfo : EIATTR_KPARAM_INFO
	.align		4
.L_55:
        /*0138*/ 	.byte	0x04, 0x17
        /*013a*/ 	.short	(.L_57 - .L_56)
.L_56:
        /*013c*/ 	.word	0x00000000
        /*0140*/ 	.short	0x0006
        /*0142*/ 	.short	0x002c
        /*0144*/ 	.byte	0x00, 0xf0, 0x11, 0x00


	//----- nvinfo : EIATTR_KPARAM_INFO
	.align		4
.L_57:
        /*0148*/ 	.byte	0x04, 0x17
        /*014a*/ 	.short	(.L_59 - .L_58)
.L_58:
        /*014c*/ 	.word	0x00000000
        /*0150*/ 	.short	0x0005
        /*0152*/ 	.short	0x0028
        /*0154*/ 	.byte	0x00, 0xf0, 0x11, 0x00


	//----- nvinfo : EIATTR_KPARAM_INFO
	.align		4
.L_59:
        /*0158*/ 	.byte	0x04, 0x17
        /*015a*/ 	.short	(.L_61 - .L_60)
.L_60:
        /*015c*/ 	.word	0x00000000
        /*0160*/ 	.short	0x0004
        /*0162*/ 	.short	0x0020
        /*0164*/ 	.byte	0x00, 0xf4, 0x21, 0x00


	//----- nvinfo : EIATTR_KPARAM_INFO
	.align		4
.L_61:
        /*0168*/ 	.byte	0x04, 0x17
        /*016a*/ 	.short	(.L_63 - .L_62)
.L_62:
        /*016c*/ 	.word	0x00000000
        /*0170*/ 	.short	0x0003
        /*0172*/ 	.short	0x0018
        /*0174*/ 	.byte	0x00, 0xf4, 0x21, 0x00


	//----- nvinfo : EIATTR_KPARAM_INFO
	.align		4
.L_63:
        /*0178*/ 	.byte	0x04, 0x17
        /*017a*/ 	.short	(.L_65 - .L_64)
.L_64:
        /*017c*/ 	.word	0x00000000
        /*0180*/ 	.short	0x0002
        /*0182*/ 	.short	0x0010
        /*0184*/ 	.byte	0x00, 0xf4, 0x21, 0x00


	//----- nvinfo : EIATTR_KPARAM_INFO
	.align		4
.L_65:
        /*0188*/ 	.byte	0x04, 0x17
        /*018a*/ 	.short	(.L_67 - .L_66)
.L_66:
        /*018c*/ 	.word	0x00000000
        /*0190*/ 	.short	0x0001
        /*0192*/ 	.short	0x0008
        /*0194*/ 	.byte	0x00, 0xf4, 0x21, 0x00


	//----- nvinfo : EIATTR_KPARAM_INFO
	.align		4
.L_67:
        /*0198*/ 	.byte	0x04, 0x17
        /*019a*/ 	.short	(.L_69 - .L_68)
.L_68:
        /*019c*/ 	.word	0x00000000
        /*01a0*/ 	.short	0x0000
        /*01a2*/ 	.short	0x0000
        /*01a4*/ 	.byte	0x00, 0xf4, 0x21, 0x00


	//----- nvinfo : EIATTR_AT_ENTRY_FRAGMENTS
	.align		4
.L_69:
        /*01a8*/ 	.byte	0x04, 0x4f
        /*01aa*/ 	.short	(.L_71 - .L_70)


	//   ....[0]....
.L_70:
        /*01ac*/ 	.word	0x00000004


	//----- nvinfo : EIATTR_RESERVED_SMEM_USED
	.align		4
.L_71:
        /*01b0*/ 	.byte	0x01, 0x41
	.zero		2


	//----- nvinfo : EIATTR_SPARSE_MMA_MASK
	.align		4
        /*01b4*/ 	.byte	0x03, 0x50
        /*01b6*/ 	.short	0x0000


	//----- nvinfo : EIATTR_TCGEN05_1CTA_USED
	.align		4
        /*01b8*/ 	.byte	0x01, 0x51
	.zero		2


	//----- nvinfo : EIATTR_MAXREG_COUNT
	.align		4
        /*01bc*/ 	.byte	0x03, 0x1b
        /*01be*/ 	.short	0x00ff


	//----- nvinfo : EIATTR_NUM_BARRIERS
	.align		4
        /*01c0*/ 	.byte	0x02, 0x4c
        /*01c2*/ 	.byte	0x01
	.zero		1


	//----- nvinfo : EIATTR_ANNOTATIONS
	.align		4
        /*01c4*/ 	.byte	0x04, 0x55
        /*01c6*/ 	.short	(.L_73 - .L_72)


	//   ....[0]....
.L_72:
        /*01c8*/ 	.word	0x00000001
        /*01cc*/ 	.byte	0x40, 0x33, 0x00, 0x00, 0x01, 0x00, 0x00, 0x00, 0x70, 0x33, 0x00, 0x00, 0x01, 0x00, 0x00, 0x00
        /* <DEDUP_REMOVED lines=274> */
        /*12fc*/ 	.byte	0xa0, 0x5f, 0x01, 0x00


	//----- nvinfo : EIATTR_INT_WARP_WIDE_INSTR_OFFSETS
	.align		4
.L_73:
        /*1300*/ 	.byte	0x04, 0x31
        /*1302*/ 	.short	(.L_75 - .L_74)


	//   ....[0]....
.L_74:
        /*1304*/ 	.word	0x00002cf0


	//   ....[1]....
        /*1308*/ 	.word	0x00002d10


	//   ....[2]....
        /*130c*/ 	.word	0x000069d0


	//   ....[3]....
        /*1310*/ 	.word	0x00006fb0


	//   ....[4]....
        /*1314*/ 	.word	0x00010f30


	//   ....[5]....
        /*1318*/ 	.word	0x0001bef0


	//   ....[6]....
        /*131c*/ 	.word	0x0001bf40


	//----- nvinfo : EIATTR_COOP_GROUP_MASK_REGIDS
	.align		4
.L_75:
        /*1320*/ 	.byte	0x04, 0x29
        /*1322*/ 	.short	(.L_77 - .L_76)


	//   ....[0]....
.L_76:
        /*1324*/ 	.word	0xffffffff


	//   ....[1]....
        /*1328*/ 	.word	0xffffffff


	//   ....[2]....
        /*132c*/ 	.word	0xffffffff


	//   ....[3]....
        /*1330*/ 	.word	0xffffffff


	//   ....[4]....
        /*1334*/ 	.word	0xffffffff


	//   ....[5]....
        /*1338*/ 	.word	0xffffffff


	//   ....[6]....
        /*133c*/ 	.word	0xffffffff


	//   ....[7]....
        /*1340*/ 	.word	0xffffffff


	//----- nvinfo : EIATTR_COOP_GROUP_INSTR_OFFSETS
	.align		4
.L_77:
        /*1344*/ 	.byte	0x04, 0x28
        /*1346*/ 	.short	(.L_79 - .L_78)


	//   ....[0]....
.L_78:
        /*1348*/ 	.word	0x00000060


	//   ....[1]....
        /*134c*/ 	.word	0x00000320


	//   ....[2]....
        /*1350*/ 	.word	0x00007e80


	//   ....[3]....
        /*1354*/ 	.word	0x0000d7c0


	//   ....[4]....
        /*1358*/ 	.word	0x00011b10


	//   ....[5]....
        /*135c*/ 	.word	0x00012ca0


	//   ....[6]....
        /*1360*/ 	.word	0x0001bd80


	//   ....[7]....
        /*1364*/ 	.word	0x0001bff0


	//----- nvinfo : EIATTR_VRC_CTA_INIT_COUNT
	.align		4
.L_79:
        /*1368*/ 	.byte	0x02, 0x4a
        /*136a*/ 	.byte	0x80
	.zero		1


	//----- nvinfo : EIATTR_MBARRIER_INSTR_OFFSETS
	.align		4
        /*136c*/ 	.byte	0x04, 0x39
        /*136e*/ 	.short	(.L_81 - .L_80)


	//   ....[0]....
.L_80:
        /*1370*/ 	.word	0x000032e0
        /*1374*/ 	.word	0x000000ff
        /*1378*/ 	.word	0x00000000
        /*137c*/ 	.short	0x0100
        /*137e*/ 	.byte	0x42
	.zero		1


	//   ....[1]....
        /*1380*/ 	.word	0x00006a00
        /*1384*/ 	.word	0x000000ff
        /*1388*/ 	.word	0x00024008
        /*138c*/ 	.short	0x0100
        /*138e*/ 	.byte	0x44
	.zero		1


	//   ....[2]....
        /*1390*/ 	.word	0x00007340
        /*1394*/ 	.word	0x000000ff
        /*1398*/ 	.word	0x00010000
        /*139c*/ 	.short	0x0100
        /*139e*/ 	.byte	0x44
	.zero		1


	//   ....[3]....
        /*13a0*/ 	.word	0x000076e0
        /*13a4*/ 	.word	0x000000ff
        /*13a8*/ 	.word	0x00010000
        /*13ac*/ 	.short	0x010a
        /*13ae*/ 	.byte	0x44
	.zero		1


	//   ....[4]....
        /*13b0*/ 	.word	0x000077e0
        /*13b4*/ 	.word	0x000000ff
        /*13b8*/ 	.word	0x00010000
        /*13bc*/ 	.short	0x0108
        /*13be*/ 	.byte	0x44
	.zero		1


	//   ....[5]....
        /*13c0*/ 	.word	0x00011290
        /*13c4*/ 	.word	0x000000ff
        /*13c8*/ 	.word	0x00024010
        /*13cc*/ 	.short	0x0100
        /*13ce*/ 	.byte	0x44
	.zero		1


	//   ....[6]....
        /*13d0*/ 	.word	0x00011470
        /*13d4*/ 	.word	0x000000ff
        /*13d8*/ 	.word	0x00024010
        /*13dc*/ 	.short	0x010a
        /*13de*/ 	.byte	0x44
	.zero		1


	//   ....[7]....
        /*13e0*/ 	.word	0x000114f0
        /*13e4*/ 	.word	0x000000ff
        /*13e8*/ 	.word	0x00024010
        /*13ec*/ 	.short	0x0108
        /*13ee*/ 	.byte	0x44
	.zero		1


	//   ....[8]....
        /*13f0*/ 	.word	0x00012b00
        /*13f4*/ 	.word	0x000000ff
        /*13f8*/ 	.word	0x00000000
        /*13fc*/ 	.short	0x010a
        /*13fe*/ 	.byte	0x42
	.zero		1


	//   ....[9]....
        /*1400*/ 	.word	0x00016090
        /*1404*/ 	.word	0x000000ff
        /*1408*/ 	.word	0x00000000
        /*140c*/ 	.short	0x010a
        /*140e*/ 	.byte	0x42
	.zero		1


	//   ....[10]....
        /*1410*/ 	.word	0x00016160
        /*1414*/ 	.word	0x000000ff
        /*1418*/ 	.word	0x00024000
        /*141c*/ 	.short	0x0108
        /*141e*/ 	.byte	0x44
	.zero		1


	//   ....[11]....
        /*1420*/ 	.word	0x00016210
        /*1424*/ 	.word	0x000000ff
        /*1428*/ 	.word	0x00024008
        /*142c*/ 	.short	0x0108
        /*142e*/ 	.byte	0x44
	.zero		1


	//   ....[12]....
        /*1430*/ 	.word	0x0001c010
        /*1434*/ 	.word	0x000000ff
        /*1438*/ 	.word	0x00010000
        /*143c*/ 	.short	0x010a
        /*143e*/ 	.byte	0x44
	.zero		1


	//   ....[13]....
        /*1440*/ 	.word	0x0001c040
        /*1444*/ 	.word	0x000000ff
        /*1448*/ 	.word	0x00024010
        /*144c*/ 	.short	0x010a
        /*144e*/ 	.byte	0x44
	.zero		1


	//   ....[14]....
        /*1450*/ 	.word	0x0001c070
        /*1454*/ 	.word	0x000000ff
        /*1458*/ 	.word	0x00000000
        /*145c*/ 	.short	0x010a
        /*145e*/ 	.byte	0x42
	.zero		1


	//   ....[15]....
        /*1460*/ 	.word	0x0001c0a0
        /*1464*/ 	.word	0x000000ff
        /*1468*/ 	.word	0x00000000
        /*146c*/ 	.short	0x010a
        /*146e*/ 	.byte	0x42
	.zero		1


	//----- nvinfo : EIATTR_NUM_MBARRIERS
	.align		4
.L_81:
        /*1470*/ 	.byte	0x03, 0x38
        /*1472*/ 	.short	0xffff


	//----- nvinfo : EIATTR_EXIT_INSTR_OFFSETS
	.align		4
        /*1474*/ 	.byte	0x04, 0x1c
        /*1476*/ 	.short	(.L_83 - .L_82)


	//   ....[0]....
.L_82:
        /*1478*/ 	.word	0x0001c000


	//----- nvinfo : EIATTR_REQNTID
	.align		4
.L_83:
        /*147c*/ 	.byte	0x04, 0x10
        /*147e*/ 	.short	(.L_85 - .L_84)
.L_84:
        /*1480*/ 	.word	0x00000100
        /*1484*/ 	.word	0x00000001
        /*1488*/ 	.word	0x00000001


	//----- nvinfo : EIATTR_CRS_STACK_SIZE
	.align		4
.L_85:
        /*148c*/ 	.byte	0x04, 0x1e
        /*148e*/ 	.short	(.L_87 - .L_86)
.L_86:
        /*1490*/ 	.word	0x00000000


	//----- nvinfo : EIATTR_CBANK_PARAM_SIZE
	.align		4
.L_87:
        /*1494*/ 	.byte	0x03, 0x19
        /*1496*/ 	.short	0x0088


	//----- nvinfo : EIATTR_PARAM_CBANK
	.align		4
        /*1498*/ 	.byte	0x04, 0x0a
        /*149a*/ 	.short	(.L_89 - .L_88)
	.align		4
.L_88:
        /*149c*/ 	.word	index@(.nv.constant0.attn_fwd)
        /*14a0*/ 	.short	0x0380
        /*14a2*/ 	.short	0x0088


	//----- nvinfo : EIATTR_SW_WAR
	.align		4
.L_89:
        /*14a4*/ 	.byte	0x04, 0x36
        /*14a6*/ 	.short	(.L_91 - .L_90)
.L_90:
        /*14a8*/ 	.word	0x00000008
.L_91:


//--------------------- .nv.compat                --------------------------
	.section	.nv.compat,"",@"SHT_CUDA_COMPAT_INFO"
	.align	4
        /*0000*/ 	.byte	0x02, 0x02, 0x02, 0x00, 0x02, 0x05, 0x05, 0x00, 0x02, 0x03, 0x00, 0x00, 0x02, 0x06, 0x01, 0x00


//--------------------- .nv.callgraph             --------------------------
	.section	.nv.callgraph,"",@"SHT_CUDA_CALLGRAPH"
	.align	4
	.sectionentsize	8
	.align		4
        /*0000*/ 	.word	0x00000000
	.align		4
        /*0004*/ 	.word	0xffffffff
	.align		4
        /*0008*/ 	.word	0x00000000
	.align		4
        /*000c*/ 	.word	0xfffffffe
	.align		4
        /*0010*/ 	.word	0x00000000
	.align		4
        /*0014*/ 	.word	0xfffffffd
	.align		4
        /*0018*/ 	.word	0x00000000
	.align		4
        /*001c*/ 	.word	0xfffffffc


//--------------------- .nv.constant4             --------------------------
	.section	.nv.constant4,"a",@progbits
	.align	8
	.align		8
.nv.constant4:
        /*0000*/ 	.dword	_$_str


//--------------------- .text.attn_fwd            --------------------------
	.section	.text.attn_fwd,"ax",@progbits
	.align	128
        .global         attn_fwd
        .type           attn_fwd,@function
        .size           attn_fwd,(.L_x_27 - attn_fwd)
        .other          attn_fwd,@"STO_CUDA_ENTRY STV_DEFAULT"
attn_fwd:
.text.attn_fwd:
[----:B------:R-:W0:Y:S01]  /*0000*/  LDC R1, c[0x0][0x37c] ;  /* 0x0000df00ff017b82 */ /* 0x000e220000000800 */
[----:B------:R-:W1:Y:S01]  /*0010*/  S2R R0, SR_TID.X ;  /* 0x0000000000007919 */ /* 0x000e620000002100 */
[----:B0-----:R-:W-:Y:S01]  /*0020*/  VIADD R1, R1, 0xfffff818 ;  /* 0xfffff81801017836 */ /* 0x001fe20000000000 */
[----:B-1----:R-:W-:-:S13]  /*0030*/  ISETP.GE.U32.AND P0, PT, R0, 0x20, PT ;  /* 0x000000200000780c */ /* 0x002fda0003f06070 */
[----:B------:R-:W-:Y:S05]  /*0040*/  @P0 BRA `(.L_x_0) ;  /* 0x0000000000b80947 */ /* 0x000fea0003800000 */
[----:B------:R-:W0:Y:S01]  /*0050*/  S2UR UR6, SR_CgaCtaId ;  /* 0x00000000000679c3 */ /* 0x000e220000008800 */
[----:B------:R-:W-:Y:S01]  /*0060*/  NOP ;  /* 0x0000000000007918 */ /* 0x000fe20000000000 */
[----:B------:R-:W-:Y:S02]  /*0070*/  UMOV UR4, 0x40 ;  /* 0x0000004000047882 */ /* 0x000fe40000000000 */
[----:B0-----:R-:W-:-:S09]  /*0080*/  ULEA UR4, UR6, UR4, 0x18 ;  /* 0x0000000406047291 */ /* 0x001fd2000f8ec0ff */
[----:B------:R-:W0:Y:S01]  /*0090*/  LDS.U8 R0, [UR4] ;  /* 0x00000004ff007984 */ /* 0x000e220008000000 */
[----:B------:R-:W-:Y:S02]  /*00a0*/  UMOV UR4, 0x400 ;  /* 0x0000040000047882 */ /* 0x000fe40000000000 */
[----:B------:R-:W-:Y:S01]  /*00b0*/  ULEA UR4, UR6, UR4, 0x18 ;  /* 0x0000000406047291 */ /* 0x000fe2000f8ec0ff */
[----:B0-----:R-:W-:-:S13]  /*00c0*/  ISETP.NE.AND P1, PT, R0, RZ, PT ;  /* 0x000000ff0000720c */ /* 0x001fda0003f25270 */
[----:B------:R-:W-:Y:S05]  /*00d0*/  @P1 BRA `(.L_x_1) ;  /* 0x00000000007c1947 */ /* 0x000fea0003800000 */
[----:B------:R-:W-:-:S13]  /*00e0*/  ELECT P1, URZ, PT ;  /* 0x0000000000ff782f */ /* 0x000fda0003820000 */
[----:B------:R-:W-:Y:S05]  /*00f0*/  @!P1 BRA `(.L_x_2) ;  /* 0x0000000000849947 */ /* 0x000fea0003800000 */
[----:B------:R-:W-:Y:S01]  /*0100*/  UMOV UR5, 0x10 ;  /* 0x0000001000057882 */ /* 0x000fe20000000000 */
[----:B------:R-:W-:Y:S02]  /*0110*/  IMAD.MOV.U32 R4, RZ, RZ, 0x1 ;  /* 0x00000001ff047424 */ /* 0x000fe400078e00ff */
[----:B------:R-:W-:Y:S02]  /*0120*/  IMAD.MOV.U32 R5, RZ, RZ, 0xffff ;  /* 0x0000ffffff057424 */ /* 0x000fe400078e00ff */
[----:B------:R-:W-:Y:S04]  /*0130*/  DEPBAR.LE SB0, 0x36 ;  /* 0x00008d800000791a */ /* 0x000fe80000000000 */
[----:B------:R-:W0:Y:S02]  /*0140*/  UTCATOMSWS.FIND_AND_SET.ALIGN UP0, UR5, UR5 ;  /* 0x00000005000575e3 */ /* 0x000e240008000800 */
[----:B0-----:R-:W-:-:S04]  /*0150*/  PLOP3.LUT P1, PT, PT, PT, UP0, 0x80, 0x8 ;  /* 0x000000000008781c */ /* 0x001fc80003f2f008 */
[----:B------:R-:W-:-:S04]  /*0160*/  SEL R0, RZ, 0xffffffff, !P1 ;  /* 0xffffffffff007807 */ /* 0x000fc80004800000 */
[----:B------:R-:W-:Y:S01]  /*0170*/  ISETP.NE.AND P1, PT, R0, RZ, PT ;  /* 0x000000ff0000720c */ /* 0x000fe20003f25270 */
[----:B------:R-:W-:-:S12]  /*0180*/  IMAD.U32 R0, RZ, RZ, UR5 ;  /* 0x00000005ff007e24 */ /* 0x000fd8000f8e00ff */
[----:B------:R-:W-:Y:S05]  /*0190*/  @P1 BRA `(.L_x_3) ;  /* 0x0000000000241947 */ /* 0x000fea0003800000 */
.L_x_4:
[----:B------:R-:W-:Y:S05]  /*01a0*/  NANOSLEEP 0x64 ;  /* 0x000000640000795d */ /* 0x000fea0003800000 */
[----:B------:R-:W-:-:S05]  /*01b0*/  UMOV UR5, 0x10 ;  /* 0x0000001000057882 */ /* 0x000fca0000000000 */
[----:B------:R-:W-:Y:S04]  /*01c0*/  DEPBAR.LE SB0, 0x36 ;  /* 0x00008d800000791a */ /* 0x000fe80000000000 */
[----:B------:R-:W0:Y:S02]  /*01d0*/  UTCATOMSWS.FIND_AND_SET.ALIGN UP0, UR5, UR5 ;  /* 0x00000005000575e3 */ /* 0x000e240008000800 */
[----:B0-----:R-:W-:-:S04]  /*01e0*/  PLOP3.LUT P1, PT, PT, PT, UP0, 0x80, 0x8 ;  /* 0x000000000008781c */ /* 0x001fc80003f2f008 */
[----:B------:R-:W-:-:S04]  /*01f0*/  SEL R0, RZ, 0xffffffff, !P1 ;  /* 0xffffffffff007807 */ /* 0x000fc80004800000 */
[----:B------:R-:W-:Y:S01]  /*0200*/  ISETP.NE.AND P1, PT, R0, RZ, PT ;  /* 0x000000ff0000720c */ /* 0x000fe20003f25270 */
[----:B------:R-:W-:-:S12]  /*0210*/  IMAD.U32 R0, RZ, RZ, UR5 ;  /* 0x00000005ff007e24 */ /* 0x000fd8000f8e00ff */
[----:B------:R-:W-:Y:S05]  /*0220*/  @!P1 BRA `(.L_x_4) ;  /* 0xfffffffc00dc9947 */ /* 0x000fea000383ffff */
.L_x_3:
[C---:B------:R-:W-:Y:S01]  /*0230*/  VIADD R3, R0.reuse, 0x10 ;  /* 0x0000001000037836 */ /* 0x040fe20000000000 */
[----:B------:R-:W-:Y:S01]  /*0240*/  UMOV UR5, 0x50 ;  /* 0x0000005000057882 */ /* 0x000fe20000000000 */
[----:B------:R-:W-:Y:S01]  /*0250*/  SHF.L.U32 R2, R5, R0, RZ ;  /* 0x0000000005027219 */ /* 0x000fe200000006ff */
[----:B------:R-:W-:Y:S01]  /*0260*/  ULEA UR5, UR6, UR5, 0x18 ;  /* 0x0000000506057291 */ /* 0x000fe2000f8ec0ff */
[----:B------:R-:W-:Y:S01]  /*0270*/  IMAD.SHL.U32 R0, R0, 0x20, RZ ;  /* 0x0000002000007824 */ /* 0x000fe200078e00ff */
[----:B------:R-:W-:-:S04]  /*0280*/  SHF.L.U32 R3, R4, R3, RZ ;  /* 0x0000000304037219 */ /* 0x000fc800000006ff */
[----:B------:R-:W-:-:S05]  /*0290*/  LOP3.LUT R2, R3, R2, RZ, 0xfc, !PT ;  /* 0x0000000203027212 */ /* 0x000fca00078efcff */
[----:B------:R0:W-:Y:S04]  /*02a0*/  ATOMS.OR RZ, [UR5], R2 ;  /* 0x00000002ffff798c */ /* 0x0001e8000b000005 */
[----:B------:R0:W-:Y:S01]  /*02b0*/  STS [UR4], R0 ;  /* 0x00000000ff007988 */ /* 0x0001e20008000804 */
[----:B------:R-:W-:Y:S05]  /*02c0*/  BRA `(.L_x_2) ;  /* 0x0000000000107947 */ /* 0x000fea0003800000 */
.L_x_1:
[----:B------:R-:W-:Y:S01]  /*02d0*/  IMAD.MOV.U32 R0, RZ, RZ, -0x1 ;  /* 0xffffffffff007424 */ /* 0x000fe200078e00ff */
[----:B------:R-:W-:-:S04]  /*02e0*/  MOV R2, 0x310 ;  /* 0x0000031000027802 */ /* 0x000fc80000000f00 */
[----:B------:R0:W-:Y:S03]  /*02f0*/  STS [UR4], R0 ;  /* 0x00000000ff007988 */ /* 0x0001e60008000804 */
[----:B0-----:R-:W-:Y:S05]  /*0300*/  CALL.REL.NOINC `($__internal_1_$__cuda_sm10x_tcgen05_guardrail_trap_phase_invalid_during_alloc) ;  /* 0x000001bc007c7944 */ /* 0x001fea0003c00000 */
.L_x_2:
[----:B------:R-:W-:Y:S05]  /*0310*/  WARPSYNC.ALL ;  /* 0x0000000000007948 */ /* 0x000fea0003800000 */
[----:B------:R-:W-:Y:S01]  /*0320*/  NOP ;  /* 0x0000000000007918 */ /* 0x000fe20000000000 */
.L_x_0:
[----:B------:R-:W1:Y:S01]  /*0330*/  S2R R141, SR_TID.X ;  /* 0x00000000008d7919 */ /* 0x000e620000002100 */
[----:B------:R-:W2:Y:S01]  /*0340*/  S2UR UR7, SR_CTAID.Y ;  /* 0x00000000000779c3 */ /* 0x000ea20000002600 */
[----:B------:R-:W2:Y:S01]  /*0350*/  LDCU.64 UR4, c[0x0][0x3b0] ;  /* 0x00007600ff0477ac */ /* 0x000ea20008000a00 */
[----:B0-----:R-:W0:Y:S01]  /*0360*/  S2R R0, SR_CTAID.X ;  /* 0x0000000000007919 */ /* 0x001e220000002500 */
[----:B------:R-:W-:Y:S01]  /*0370*/  UMOV UR68, 0x400 ;  /* 0x0000040000447882 */ /* 0x000fe20000000000 */
[----:B------:R-:W3:Y:S04]  /*0380*/  LDCU.64 UR20, c[0x0][0x358] ;  /* 0x00006b00ff1477ac */ /* 0x000ee80008000a00 */
[----:B------:R-:W4:Y:S08]  /*0390*/  LDC R15, c[0x0][0x3b8] ;  /* 0x0000ee00ff0f7b82 */ /* 0x000f300000000800 */
[----:B------:R-:W5:Y:S08]  /*03a0*/  S2UR UR6, SR_CgaCtaId ;  /* 0x00000000000679c3 */ /* 0x000f700000008800 */
[----:B------:R-:W3:Y:S01]  /*03b0*/  LDC.64 R4, c[0x0][0x380] ;  /* 0x0000e000ff047b82 */ /* 0x000ee20000000a00 */
[----:B--2---:R-:W-:Y:S01]  /*03c0*/  UIMAD UR4, UR7, UR4, URZ ;  /* 0x00000004070472a4 */ /* 0x004fe2000f8e02ff */
[----:B-1----:R-:W-:-:S02]  /*03d0*/  LOP3.LUT R131, R141, 0x7f, RZ, 0xc0, !PT ;  /* 0x0000007f8d837812 */ /* 0x002fc400078ec0ff */
[----:B------:R-:W-:-:S03]  /*03e0*/  SHF.R.U32.HI R130, RZ, 0x7, R141 ;  /* 0x00000007ff827819 */ /* 0x000fc6000001168d */
[----:B0-----:R-:W-:Y:S01]  /*03f0*/  IMAD R2, R0, 0x80, R131 ;  /* 0x0000008000027824 */ /* 0x001fe200078e0283 */
[----:B------:R-:W-:-:S03]  /*0400*/  SGXT.U32 R130, R130, 0x1 ;  /* 0x000000018282781a */ /* 0x000fc60000000000 */
[----:B------:R-:W-:Y:S01]  /*0410*/  IMAD R3, R2, UR5, RZ ;  /* 0x0000000502037c24 */ /* 0x000fe2000f8e02ff */
[----:B-----5:R-:W-:Y:S01]  /*0420*/  ULEA UR68, UR6, UR68, 0x18 ;  /* 0x0000004406447291 */ /* 0x020fe2000f8ec0ff */
[----:B------:R-:W-:Y:S01]  /*0430*/  BAR.SYNC.DEFER_BLOCKING 0x0 ;  /* 0x0000000000007b1d */ /* 0x000fe20000010000 */
[----:B----4-:R-:W-:Y:S01]  /*0440*/  IMAD R0, R130, R15, RZ ;  /* 0x0000000f82007224 */ /* 0x010fe200078e02ff */
[----:B------:R-:W-:Y:S01]  /*0450*/  USHF.R.S32.HI UR5, URZ, 0x1f, UR4 ;  /* 0x0000001fff057899 */ /* 0x000fe20008011404 */
[----:B------:R-:W-:Y:S02]  /*0460*/  SHF.R.S32.HI R6, RZ, 0x1f, R3 ;  /* 0x0000001fff067819 */ /* 0x000fe40000011403 */
[----:B------:R-:W-:Y:S01]  /*0470*/  IMAD R2, R15, 0x2, R0 ;  /* 0x000000020f027824 */ /* 0x000fe200078e0200 */
[----:B---3--:R-:W-:-:S03]  /*0480*/  IADD3 R7, P1, P2, R3, UR4, R4 ;  /* 0x0000000403077c10 */ /* 0x008fc6000fa3e004 */
[C---:B------:R-:W-:Y:S01]  /*0490*/  IMAD R4, R15.reuse, 0x2, R2 ;  /* 0x000000020f047824 */ /* 0x040fe200078e0202 */
[----:B------:R-:W-:Y:S02]  /*04a0*/  IADD3.X R3, PT, PT, R6, UR5, R5, P1, P2 ;  /* 0x0000000506037c10 */ /* 0x000fe40008fe4405 */
[-C--:B------:R-:W-:Y:S01]  /*04b0*/  IADD3 R8, P1, PT, R0, R7.reuse, RZ ;  /* 0x0000000700087210 */ /* 0x080fe20007f3e0ff */
[----:B------:R-:W-:Y:S01]  /*04c0*/  IMAD R6, R15, 0x2, R4 ;  /* 0x000000020f067824 */ /* 0x000fe200078e0204 */
[-C--:B------:R-:W-:Y:S02]  /*04d0*/  IADD3 R10, P2, PT, R2, R7.reuse, RZ ;  /* 0x00000007020a7210 */ /* 0x080fe40007f5e0ff */
[----:B------:R-:W-:Y:S02]  /*04e0*/  IADD3 R12, P3, PT, R4, R7, RZ ;  /* 0x00000007040c7210 */ /* 0x000fe40007f7e0ff */
[-C--:B------:R-:W-:Y:S02]  /*04f0*/  LEA.HI.X.SX32 R9, R0, R3.reuse, 0x1, P1 ;  /* 0x0000000300097211 */ /* 0x080fe400008f0eff */
[----:B------:R-:W-:Y:S01]  /*0500*/  LEA.HI.X.SX32 R11, R2, R3, 0x1, P2 ;  /* 0x00000003020b7211 */ /* 0x000fe200010f0eff */
[----:B------:R-:W0:Y:S01]  /*0510*/  LDS R116, [UR68] ;  /* 0x00000044ff747984 */ /* 0x000e220008000800 */
[----:B------:R-:W-:Y:S06]  /*0520*/  BAR.SYNC.DEFER_BLOCKING 0x0 ;  /* 0x0000000000007b1d */ /* 0x000fec0000010000 */
[----:B------:R-:W-:Y:S05]  /*0530*/  @P0 BRA `(.L_x_5) ;  /* 0x0000000000180947 */ /* 0x000fea0003800000 */
[----:B------:R-:W-:Y:S01]  /*0540*/  ELECT P1, URZ, PT ;  /* 0x0000000000ff782f */ /* 0x000fe20003820000 */
[----:B------:R-:W-:Y:S01]  /*0550*/  IMAD.MOV.U32 R0, RZ, RZ, 0x1 ;  /* 0x00000001ff007424 */ /* 0x000fe200078e00ff */
[----:B------:R-:W-:Y:S01]  /*0560*/  UMOV UR4, 0x40 ;  /* 0x0000004000047882 */ /* 0x000fe20000000000 */
[----:B------:R-:W-:Y:S01]  /*0570*/  UVIRTCOUNT.DEALLOC.SMPOOL 0x80 ;  /* 0x000000800000784c */ /* 0x000fe20000000000 */
[----:B------:R-:W-:-:S09]  /*0580*/  ULEA UR4, UR6, UR4, 0x18 ;  /* 0x0000000406047291 */ /* 0x000fd2000f8ec0ff */
[----:B------:R1:W-:Y:S03]  /*0590*/  @P1 STS.U8 [UR4], R0 ;  /* 0x00000000ff001988 */ /* 0x0003e60008000004 */
.L_x_5:
[C---:B------:R-:W-:Y:S01]  /*05a0*/  IMAD R14, R15.reuse, 0x2, R6 ;  /* 0x000000020f0e7824 */ /* 0x040fe200078e0206 */
[----:B------:R-:W-:Y:S01]  /*05b0*/  IADD3 R16, P1, PT, R6, R7, RZ ;  /* 0x0000000706107210 */ /* 0x000fe20007f3e0ff */
[----:B-1----:R1:W2:Y:S01]  /*05c0*/  LDG.E.U8 R0, desc[UR20][R8.64] ;  /* 0x0000001408007981 */ /* 0x0022a2000c1e1100 */
[----:B------:R-:W-:Y:S01]  /*05d0*/  LEA.HI.X.SX32 R13, R4, R3, 0x1, P3 ;  /* 0x00000003040d7211 */ /* 0x000fe200018f0eff */
[C---:B------:R-:W-:Y:S01]  /*05e0*/  IMAD R22, R15.reuse, 0x2, R14 ;  /* 0x000000020f167824 */ /* 0x040fe200078e020e */
[----:B------:R-:W-:Y:S01]  /*05f0*/  IADD3 R18, P2, PT, R14, R7, RZ ;  /* 0x000000070e127210 */ /* 0x000fe20007f5e0ff */
[----:B------:R3:W4:Y:S01]  /*0600*/  LDG.E.U8 R2, desc[UR20][R10.64] ;  /* 0x000000140a027981 */ /* 0x000722000c1e1100 */
[----:B------:R-:W-:Y:S01]  /*0610*/  LEA.HI.X.SX32 R17, R6, R3, 0x1, P1 ;  /* 0x0000000306117211 */ /* 0x000fe200008f0eff */
[----:B------:R-:W5:Y:S01]  /*0620*/  S2UR UR5, SR_CTAID.Y ;  /* 0x00000000000579c3 */ /* 0x000f620000002600 */
[----:B------:R-:W-:Y:S01]  /*0630*/  IADD3 R20, P1, PT, R22, R7, RZ ;  /* 0x0000000716147210 */ /* 0x000fe20007f3e0ff */
[----:B------:R0:W2:Y:S01]  /*0640*/  LDG.E.U8 R4, desc[UR20][R12.64] ;  /* 0x000000140c047981 */ /* 0x0000a2000c1e1100 */
[-C--:B------:R-:W-:Y:S01]  /*0650*/  LEA.HI.X.SX32 R19, R14, R3.reuse, 0x1, P2 ;  /* 0x000000030e137211 */ /* 0x080fe200010f0eff */
[C---:B-1----:R-:W-:Y:S01]  /*0660*/  IMAD R8, R15.reuse, 0x2, R22 ;  /* 0x000000020f087824 */ /* 0x042fe200078e0216 */
[----:B------:R-:W-:Y:S01]  /*0670*/  LEA.HI.X.SX32 R21, R22, R3, 0x1, P1 ;  /* 0x0000000316157211 */ /* 0x000fe200008f0eff */
[----:B------:R1:W2:Y:S01]  /*0680*/  LDG.E.U8 R5, desc[UR20][R16.64] ;  /* 0x0000001410057981 */ /* 0x0002a2000c1e1100 */
[----:B------:R-:W2:Y:S01]  /*0690*/  LDCU UR4, c[0x0][0x3c8] ;  /* 0x00007900ff0477ac */ /* 0x000ea20008000800 */
[C---:B------:R-:W-:Y:S01]  /*06a0*/  IMAD R14, R15.reuse, 0x2, R8 ;  /* 0x000000020f0e7824 */ /* 0x040fe200078e0208 */
[----:B------:R-:W-:Y:S01]  /*06b0*/  IADD3 R22, P1, PT, R8, R7, RZ ;  /* 0x0000000708167210 */ /* 0x000fe20007f3e0ff */
[----:B------:R1:W2:Y:S01]  /*06c0*/  LDG.E.U8 R6, desc[UR20][R18.64] ;  /* 0x0000001412067981 */ /* 0x0002a2000c1e1100 */
[----:B0-----:R-:W-:Y:S01]  /*06d0*/  R2UR UR67, R116 ;  /* 0x00000000744372ca */ /* 0x001fe200000e0000 */
[C---:B------:R-:W-:Y:S01]  /*06e0*/  IMAD R26, R15.reuse, 0x2, R14 ;  /* 0x000000020f1a7824 */ /* 0x040fe200078e020e */
[----:B------:R-:W-:Y:S01]  /*06f0*/  LEA.HI.X.SX32 R23, R8, R3, 0x1, P1 ;  /* 0x0000000308177211 */ /* 0x000fe200008f0eff */
[----:B------:R-:W0:Y:S01]  /*0700*/  LDCU UR8, c[0x0][0x3f0] ;  /* 0x00007e00ff0877ac */ /* 0x000e220008000800 */
[-C--:B---3--:R-:W-:Y:S01]  /*0710*/  IADD3 R10, P1, PT, R14, R7.reuse, RZ ;  /* 0x000000070e0a7210 */ /* 0x088fe20007f3e0ff */
[C---:B------:R-:W-:Y:S01]  /*0720*/  IMAD R12, R15.reuse, 0x2, R26 ;  /* 0x000000020f0c7824 */ /* 0x040fe200078e021a */
[----:B------:R-:W-:Y:S01]  /*0730*/  IADD3 R24, P2, PT, R26, R7, RZ ;  /* 0x000000071a187210 */ /* 0x000fe20007f5e0ff */
[----:B------:R3:W2:Y:S01]  /*0740*/  LDG.E.U8 R8, desc[UR20][R20.64] ;  /* 0x0000001414087981 */ /* 0x0006a2000c1e1100 */
[----:B------:R-:W-:Y:S01]  /*0750*/  LEA.HI.X.SX32 R11, R14, R3, 0x1, P1 ;  /* 0x000000030e0b7211 */ /* 0x000fe200008f0eff */
[C---:B------:R-:W-:Y:S01]  /*0760*/  IMAD R14, R15.reuse, 0x2, R12 ;  /* 0x000000020f0e7824 */ /* 0x040fe200078e020c */
[----:B-1----:R-:W-:Y:S01]  /*0770*/  IADD3 R16, P1, PT, R12, R7, RZ ;  /* 0x000000070c107210 */ /* 0x002fe20007f3e0ff */
[----:B------:R1:W2:Y:S01]  /*0780*/  LDG.E.U8 R9, desc[UR20][R22.64] ;  /* 0x0000001416097981 */ /* 0x0002a2000c1e1100 */
[-C--:B------:R-:W-:Y:S01]  /*0790*/  LEA.HI.X.SX32 R25, R26, R3.reuse, 0x1, P2 ;  /* 0x000000031a197211 */ /* 0x080fe200010f0eff */
[----:B------:R-:W-:Y:S01]  /*07a0*/  UMOV UR7, 0x1 ;  /* 0x0000000100077882 */ /* 0x000fe20000000000 */
[----:B------:R-:W-:Y:S01]  /*07b0*/  LEA.HI.X.SX32 R17, R12, R3, 0x1, P1 ;  /* 0x000000030c117211 */ /* 0x000fe200008f0eff */
[C---:B------:R-:W-:Y:S01]  /*07c0*/  IMAD R26, R15.reuse, 0x2, R14 ;  /* 0x000000020f1a7824 */ /* 0x040fe200078e020e */
[C---:B------:R-:W-:Y:S01]  /*07d0*/  IADD3 R18, P1, PT, R14.reuse, R7, RZ ;  /* 0x000000070e127210 */ /* 0x040fe20007f3e0ff */
[----:B------:R0:W2:Y:S01]  /*07e0*/  LDG.E.U8 R12, desc[UR20][R24.64] ;  /* 0x00000014180c7981 */ /* 0x0000a2000c1e1100 */
[----:B------:R-:W-:Y:S01]  /*07f0*/  UIADD3 UR66, UPT, UPT, UR68, 0x24000, URZ ;  /* 0x0002400044427890 */ /* 0x000fe2000fffe0ff */
[----:B------:R-:W2:Y:S01]  /*0800*/  LDC R116, c[0x0][0x3c4] ;  /* 0x0000f100ff747b82 */ /* 0x000ea20000000800 */
[----:B------:R-:W-:Y:S01]  /*0810*/  LEA.HI.X.SX32 R19, R14, R3, 0x1, P1 ;  /* 0x000000030e137211 */ /* 0x000fe200008f0eff */
[C---:B------:R-:W-:Y:S01]  /*0820*/  IMAD R14, R15.reuse, 0x2, R26 ;  /* 0x000000020f0e7824 */ /* 0x040fe200078e021a */
[C---:B---3--:R-:W-:Y:S01]  /*0830*/  IADD3 R20, P1, PT, R26.reuse, R7, RZ ;  /* 0x000000071a147210 */ /* 0x048fe20007f3e0ff */
[----:B------:R-:W3:Y:S02]  /*0840*/  LDG.E.U8 R13, desc[UR20][R16.64] ;  /* 0x00000014100d7981 */ /* 0x000ee4000c1e1100 */
[C---:B------:R-:W-:Y:S01]  /*0850*/  IMAD R28, R15.reuse, 0x2, R14 ;  /* 0x000000020f1c7824 */ /* 0x040fe200078e020e */
[----:B------:R-:W-:Y:S01]  /*0860*/  LEA.HI.X.SX32 R21, R26, R3, 0x1, P1 ;  /* 0x000000031a157211 */ /* 0x000fe200008f0eff */
[----:B------:R-:W2:Y:S02]  /*0870*/  LDG.E.U8 R10, desc[UR20][R10.64] ;  /* 0x000000140a0a7981 */ /* 0x000ea4000c1e1100 */
[----:B------:R-:W-:Y:S01]  /*0880*/  IMAD R30, R15, 0x2, R28 ;  /* 0x000000020f1e7824 */ /* 0x000fe200078e021c */
[----:B------:R-:W-:-:S03]  /*0890*/  IADD3 R26, P1, PT, R28, R7, RZ ;  /* 0x000000071c1a7210 */ /* 0x000fc60007f3e0ff */
[C---:B------:R-:W-:Y:S01]  /*08a0*/  IMAD R32, R15.reuse, 0x2, R30 ;  /* 0x000000020f207824 */ /* 0x040fe200078e021e */
[----:B-1----:R-:W-:Y:S02]  /*08b0*/  IADD3 R22, P2, PT, R14, R7, RZ ;  /* 0x000000070e167210 */ /* 0x002fe40007f5e0ff */
[----:B------:R-:W-:Y:S01]  /*08c0*/  LEA.HI.X.SX32 R27, R28, R3, 0x1, P1 ;  /* 0x000000031c1b7211 */ /* 0x000fe200008f0eff */
[C---:B------:R-:W-:Y:S01]  /*08d0*/  IMAD R34, R15.reuse, 0x2, R32 ;  /* 0x000000020f227824 */ /* 0x040fe200078e0220 */
[----:B0-----:R-:W-:Y:S01]  /*08e0*/  IADD3 R24, P1, PT, R30, R7, RZ ;  /* 0x000000071e187210 */ /* 0x001fe20007f3e0ff */
[----:B------:R-:W2:Y:S01]  /*08f0*/  LDG.E.U8 R11, desc[UR20][R18.64] ;  /* 0x00000014120b7981 */ /* 0x000ea2000c1e1100 */
[-C--:B------:R-:W-:Y:S01]  /*0900*/  LEA.HI.X.SX32 R23, R14, R3.reuse, 0x1, P2 ;  /* 0x000000030e177211 */ /* 0x080fe200010f0eff */
[----:B------:R-:W-:Y:S01]  /*0910*/  IMAD R36, R15, 0x2, R34 ;  /* 0x000000020f247824 */ /* 0x000fe200078e0222 */
[----:B------:R-:W-:Y:S01]  /*0920*/  LEA.HI.X.SX32 R25, R30, R3, 0x1, P1 ;  /* 0x000000031e197211 */ /* 0x000fe200008f0eff */
[----:B------:R-:W2:Y:S01]  /*0930*/  LDG.E.U8 R17, desc[UR20][R26.64] ;  /* 0x000000141a117981 */ /* 0x000ea2000c1e1100 */
[----:B------:R-:W-:-:S03]  /*0940*/  IADD3 R28, P1, PT, R32, R7, RZ ;  /* 0x00000007201c7210 */ /* 0x000fc60007f3e0ff */
[----:B------:R0:W2:Y:S01]  /*0950*/  LDG.E.U8 R16, desc[UR20][R22.64] ;  /* 0x0000001416107981 */ /* 0x0000a2000c1e1100 */
[----:B------:R-:W-:Y:S02]  /*0960*/  LEA.HI.X.SX32 R29, R32, R3, 0x1, P1 ;  /* 0x00000003201d7211 */ /* 0x000fe400008f0eff */
[C---:B------:R-:W-:Y:S01]  /*0970*/  IADD3 R32, P1, PT, R36.reuse, R7, RZ ;  /* 0x0000000724207210 */ /* 0x040fe20007f3e0ff */
[----:B------:R1:W2:Y:S04]  /*0980*/  LDG.E.U8 R18, desc[UR20][R24.64] ;  /* 0x0000001418127981 */ /* 0x0002a8000c1e1100 */
[----:B------:R-:W2:Y:S01]  /*0990*/  LDG.E.U8 R14, desc[UR20][R20.64] ;  /* 0x00000014140e7981 */ /* 0x000ea2000c1e1100 */
[----:B0-----:R-:W-:Y:S01]  /*09a0*/  IMAD R22, R15, 0x2, R36 ;  /* 0x000000020f167824 */ /* 0x001fe200078e0224 */
[----:B------:R-:W-:-:S02]  /*09b0*/  LEA.HI.X.SX32 R33, R36, R3, 0x1, P1 ;  /* 0x0000000324217211 */ /* 0x000fc400008f0eff */
[----:B------:R0:W2:Y:S01]  /*09c0*/  LDG.E.U8 R19, desc[UR20][R28.64] ;  /* 0x000000141c137981 */ /* 0x0000a2000c1e1100 */
[C---:B------:R-:W-:Y:S01]  /*09d0*/  IMAD R38, R15.reuse, 0x2, R22 ;  /* 0x000000020f267824 */ /* 0x040fe200078e0216 */
[-C--:B------:R-:W-:Y:S02]  /*09e0*/  IADD3 R30, P2, PT, R34, R7.reuse, RZ ;  /* 0x00000007221e7210 */ /* 0x080fe40007f5e0ff */
[----:B------:R-:W-:Y:S01]  /*09f0*/  IADD3 R26, P1, PT, R22, R7, RZ ;  /* 0x00000007161a7210 */ /* 0x000fe20007f3e0ff */
[C---:B------:R-:W-:Y:S01]  /*0a00*/  IMAD R40, R15.reuse, 0x2, R38 ;  /* 0x000000020f287824 */ /* 0x040fe200078e0226 */
[-C--:B------:R-:W-:Y:S01]  /*0a10*/  LEA.HI.X.SX32 R31, R34, R3.reuse, 0x1, P2 ;  /* 0x00000003221f7211 */ /* 0x080fe200010f0eff */
[----:B------:R-:W2:Y:S01]  /*0a20*/  LDG.E.U8 R21, desc[UR20][R32.64] ;  /* 0x0000001420157981 */ /* 0x000ea2000c1e1100 */
[----:B------:R-:W-:Y:S01]  /*0a30*/  LEA.HI.X.SX32 R27, R22, R3, 0x1, P1 ;  /* 0x00000003161b7211 */ /* 0x000fe200008f0eff */
[----:B-1----:R-:W-:Y:S01]  /*0a40*/  IMAD R24, R15, 0x2, R40 ;  /* 0x000000020f187824 */ /* 0x002fe200078e0228 */
[-C--:B------:R-:W-:Y:S01]  /*0a50*/  IADD3 R34, P1, PT, R38, R7.reuse, RZ ;  /* 0x0000000726227210 */ /* 0x080fe20007f3e0ff */
[----:B------:R1:W2:Y:S01]  /*0a60*/  LDG.E.U8 R20, desc[UR20][R30.64] ;  /* 0x000000141e147981 */ /* 0x0002a2000c1e1100 */
[----:B------:R-:W-:-:S02]  /*0a70*/  IADD3 R36, P2, PT, R40, R7, RZ ;  /* 0x0000000728247210 */ /* 0x000fc40007f5e0ff */
[----:B------:R-:W-:Y:S01]  /*0a80*/  LEA.HI.X.SX32 R35, R38, R3, 0x1, P1 ;  /* 0x0000000326237211 */ /* 0x000fe200008f0eff */
[C---:B------:R-:W-:Y:S01]  /*0a90*/  IMAD R38, R15.reuse, 0x2, R24 ;  /* 0x000000020f267824 */ /* 0x040fe200078e0218 */
[----:B0-----:R-:W-:Y:S01]  /*0aa0*/  IADD3 R28, P1, PT, R24, R7, RZ ;  /* 0x00000007181c7210 */ /* 0x001fe20007f3e0ff */
[----:B------:R-:W2:Y:S01]  /*0ab0*/  LDG.E.U8 R22, desc[UR20][R26.64] ;  /* 0x000000141a167981 */ /* 0x000ea2000c1e1100 */
[-C--:B------:R-:W-:Y:S01]  /*0ac0*/  LEA.HI.X.SX32 R37, R40, R3.reuse, 0x1, P2 ;  /* 0x0000000328257211 */ /* 0x080fe200010f0eff */
[C---:B------:R-:W-:Y:S01]  /*0ad0*/  IMAD R40, R15.reuse, 0x2, R38 ;  /* 0x000000020f287824 */ /* 0x040fe200078e0226 */
[----:B------:R-:W-:Y:S01]  /*0ae0*/  LEA.HI.X.SX32 R29, R24, R3, 0x1, P1 ;  /* 0x00000003181d7211 */ /* 0x000fe200008f0eff */
[----:B------:R0:W2:Y:S01]  /*0af0*/  LDG.E.U8 R23, desc[UR20][R34.64] ;  /* 0x0000001422177981 */ /* 0x0000a2000c1e1100 */
[C---:B-1----:R-:W-:Y:S01]  /*0b00*/  IADD3 R30, P1, PT, R38.reuse, R7, RZ ;  /* 0x00000007261e7210 */ /* 0x042fe20007f3e0ff */
[C---:B------:R-:W-:Y:S02]  /*0b10*/  IMAD R42, R15.reuse, 0x2, R40 ;  /* 0x000000020f2a7824 */ /* 0x040fe400078e0228 */
[----:B------:R1:W2:Y:S01]  /*0b20*/  LDG.E.U8 R24, desc[UR20][R36.64] ;  /* 0x0000001424187981 */ /* 0x0002a2000c1e1100 */
[----:B------:R-:W-:Y:S01]  /*0b30*/  LEA.HI.X.SX32 R31, R38, R3, 0x1, P1 ;  /* 0x00000003261f7211 */ /* 0x000fe200008f0eff */
[C---:B------:R-:W-:Y:S01]  /*0b40*/  IMAD R44, R15.reuse, 0x2, R42 ;  /* 0x000000020f2c7824 */ /* 0x040fe200078e022a */
[C---:B------:R-:W-:Y:S01]  /*0b50*/  IADD3 R32, P1, PT, R40.reuse, R7, RZ ;  /* 0x0000000728207210 */ /* 0x040fe20007f3e0ff */
[----:B------:R-:W2:Y:S03]  /*0b60*/  LDG.E.U8 R25, desc[UR20][R28.64] ;  /* 0x000000141c197981 */ /* 0x000ea6000c1e1100 */
[----:B------:R-:W-:Y:S01]  /*0b70*/  LEA.HI.X.SX32 R33, R40, R3, 0x1, P1 ;  /* 0x0000000328217211 */ /* 0x000fe200008f0eff */
[C---:B------:R-:W-:Y:S01]  /*0b80*/  IMAD R40, R15.reuse, 0x2, R44 ;  /* 0x000000020f287824 */ /* 0x040fe200078e022c */
[C---:B0-----:R-:W-:Y:S01]  /*0b90*/  IADD3 R34, P1, PT, R44.reuse, R7, RZ ;  /* 0x000000072c227210 */ /* 0x041fe20007f3e0ff */
[----:B------:R-:W2:Y:S03]  /*0ba0*/  LDG.E.U8 R26, desc[UR20][R30.64] ;  /* 0x000000141e1a7981 */ /* 0x000ea6000c1e1100 */
[----:B------:R-:W-:Y:S01]  /*0bb0*/  LEA.HI.X.SX32 R35, R44, R3, 0x1, P1 ;  /* 0x000000032c237211 */ /* 0x000fe200008f0eff */
[C---:B------:R-:W-:Y:S01]  /*0bc0*/  IMAD R44, R15.reuse, 0x2, R40 ;  /* 0x000000020f2c7824 */ /* 0x040fe200078e0228 */
[C---:B------:R-:W-:Y:S01]  /*0bd0*/  IADD3 R38, P2, PT, R42.reuse, R7, RZ ;  /* 0x000000072a267210 */ /* 0x040fe20007f5e0ff */
[----:B------:R-:W2:Y:S02]  /*0be0*/  LDG.E.U8 R27, desc[UR20][R32.64] ;  /* 0x00000014201b7981 */ /* 0x000ea4000c1e1100 */
[C---:B------:R-:W-:Y:S01]  /*0bf0*/  IMAD R46, R15.reuse, 0x2, R44 ;  /* 0x000000020f2e7824 */ /* 0x040fe200078e022c */
[----:B------:R-:W-:Y:S01]  /*0c00*/  LEA.HI.X.SX32 R39, R42, R3, 0x1, P2 ;  /* 0x000000032a277211 */ /* 0x000fe200010f0eff */
[----:B------:R0:W2:Y:S01]  /*0c10*/  LDG.E.U8 R29, desc[UR20][R34.64] ;  /* 0x00000014221d7981 */ /* 0x0000a2000c1e1100 */
[-C--:B-1----:R-:W-:Y:S01]  /*0c20*/  IADD3 R36, P1, PT, R40, R7.reuse, RZ ;  /* 0x0000000728247210 */ /* 0x082fe20007f3e0ff */
[----:B------:R-:W-:Y:S01]  /*0c30*/  IMAD R48, R15, 0x2, R46 ;  /* 0x000000020f307824 */ /* 0x000fe200078e022e */
[----:B------:R-:W-:Y:S01]  /*0c40*/  IADD3 R42, P2, PT, R46, R7, RZ ;  /* 0x000000072e2a7210 */ /* 0x000fe20007f5e0ff */
[----:B------:R1:W2:Y:S01]  /*0c50*/  LDG.E.U8 R28, desc[UR20][R38.64] ;  /* 0x00000014261c7981 */ /* 0x0002a2000c1e1100 */
[----:B------:R-:W-:-:S02]  /*0c60*/  LEA.HI.X.SX32 R37, R40, R3, 0x1, P1 ;  /* 0x0000000328257211 */ /* 0x000fc400008f0eff */
[----:B------:R-:W-:Y:S01]  /*0c70*/  LEA.HI.X.SX32 R43, R46, R3, 0x1, P2 ;  /* 0x000000032e2b7211 */ /* 0x000fe200010f0eff */
[C---:B------:R-:W-:Y:S01]  /*0c80*/  IMAD R46, R15.reuse, 0x2, R48 ;  /* 0x000000020f2e7824 */ /* 0x040fe200078e0230 */
[C---:B------:R-:W-:Y:S01]  /*0c90*/  IADD3 R40, P1, PT, R44.reuse, R7, RZ ;  /* 0x000000072c287210 */ /* 0x040fe20007f3e0ff */
[----:B------:R1:W2:Y:S02]  /*0ca0*/  LDG.E.U8 R30, desc[UR20][R36.64] ;  /* 0x00000014241e7981 */ /* 0x0002a4000c1e1100 */
[C---:B0-----:R-:W-:Y:S01]  /*0cb0*/  IMAD R34, R15.reuse, 0x2, R46 ;  /* 0x000000020f227824 */ /* 0x041fe200078e022e */
[----:B------:R-:W-:Y:S01]  /*0cc0*/  LEA.HI.X.SX32 R41, R44, R3, 0x1, P1 ;  /* 0x000000032c297211 */ /* 0x000fe200008f0eff */
[----:B------:R-:W2:Y:S01]  /*0cd0*/  LDG.E.U8 R32, desc[UR20][R42.64] ;  /* 0x000000142a207981 */ /* 0x000ea2000c1e1100 */
[C---:B------:R-:W-:Y:S01]  /*0ce0*/  IADD3 R44, P1, PT, R48.reuse, R7, RZ ;  /* 0x00000007302c7210 */ /* 0x040fe20007f3e0ff */
[----:B------:R-:W-:Y:S02]  /*0cf0*/  IMAD R50, R15, 0x2, R34 ;  /* 0x000000020f327824 */ /* 0x000fe400078e0222 */
[----:B------:R0:W2:Y:S01]  /*0d00*/  LDG.E.U8 R31, desc[UR20][R40.64] ;  /* 0x00000014281f7981 */ /* 0x0000a2000c1e1100 */
[----:B------:R-:W-:-:S02]  /*0d10*/  LEA.HI.X.SX32 R45, R48, R3, 0x1, P1 ;  /* 0x00000003302d7211 */ /* 0x000fc400008f0eff */
[-C--:B-1----:R-:W-:Y:S01]  /*0d20*/  IADD3 R38, P1, PT, R46, R7.reuse, RZ ;  /* 0x000000072e267210 */ /* 0x082fe20007f3e0ff */
[C---:B------:R-:W-:Y:S01]  /*0d30*/  IMAD R36, R15.reuse, 0x2, R50 ;  /* 0x000000020f247824 */ /* 0x040fe200078e0232 */
[----:B------:R-:W-:Y:S01]  /*0d40*/  IADD3 R48, P2, PT, R50, R7, RZ ;  /* 0x0000000732307210 */ /* 0x000fe20007f5e0ff */
[----:B------:R1:W2:Y:S01]  /*0d50*/  LDG.E.U8 R33, desc[UR20][R44.64] ;  /* 0x000000142c217981 */ /* 0x0002a2000c1e1100 */
[----:B------:R-:W-:Y:S02]  /*0d60*/  LEA.HI.X.SX32 R39, R46, R3, 0x1, P1 ;  /* 0x000000032e277211 */ /* 0x000fe400008f0eff */
[----:B------:R-:W-:Y:S02]  /*0d70*/  IADD3 R46, P1, PT, R34, R7, RZ ;  /* 0x00000007222e7210 */ /* 0x000fe40007f3e0ff */
[-C--:B------:R-:W-:Y:S01]  /*0d80*/  LEA.HI.X.SX32 R49, R50, R3.reuse, 0x1, P2 ;  /* 0x0000000332317211 */ /* 0x080fe200010f0eff */
[----:B------:R-:W-:Y:S01]  /*0d90*/  IMAD R50, R15, 0x2, R36 ;  /* 0x000000020f327824 */ /* 0x000fe200078e0224 */
[----:B------:R-:W-:-:S02]  /*0da0*/  LEA.HI.X.SX32 R47, R34, R3, 0x1, P1 ;  /* 0x00000003222f7211 */ /* 0x000fc400008f0eff */
[C---:B0-----:R-:W-:Y:S01]  /*0db0*/  IADD3 R40, P1, PT, R36.reuse, R7, RZ ;  /* 0x0000000724287210 */ /* 0x041fe20007f3e0ff */
[C---:B------:R-:W-:Y:S01]  /*0dc0*/  IMAD R52, R15.reuse, 0x2, R50 ;  /* 0x000000020f347824 */ /* 0x040fe200078e0232 */
[----:B------:R-:W2:Y:S02]  /*0dd0*/  LDG.E.U8 R34, desc[UR20][R38.64] ;  /* 0x0000001426227981 */ /* 0x000ea4000c1e1100 */
[----:B------:R-:W-:Y:S01]  /*0de0*/  LEA.HI.X.SX32 R41, R36, R3, 0x1, P1 ;  /* 0x0000000324297211 */ /* 0x000fe200008f0eff */
[C---:B------:R-:W-:Y:S01]  /*0df0*/  IMAD R54, R15.reuse, 0x2, R52 ;  /* 0x000000020f367824 */ /* 0x040fe200078e0234 */
[C---:B------:R-:W-:Y:S01]  /*0e00*/  IADD3 R42, P1, PT, R50.reuse, R7, RZ ;  /* 0x00000007322a7210 */ /* 0x040fe20007f3e0ff */
[----:B------:R0:W2:Y:S03]  /*0e10*/  LDG.E.U8 R36, desc[UR20][R48.64] ;  /* 0x0000001430247981 */ /* 0x0000a6000c1e1100 */
[----:B------:R-:W-:Y:S01]  /*0e20*/  LEA.HI.X.SX32 R43, R50, R3, 0x1, P1 ;  /* 0x00000003322b7211 */ /* 0x000fe200008f0eff */
[C---:B------:R-:W-:Y:S01]  /*0e30*/  IMAD R50, R15.reuse, 0x2, R54 ;  /* 0x000000020f327824 */ /* 0x040fe200078e0236 */
[----:B------:R0:W2:Y:S03]  /*0e40*/  LDG.E.U8 R35, desc[UR20][R46.64] ;  /* 0x000000142e237981 */ /* 0x0000a6000c1e1100 */
[C---:B------:R-:W-:Y:S01]  /*0e50*/  IMAD R56, R15.reuse, 0x2, R50 ;  /* 0x000000020f387824 */ /* 0x040fe200078e0232 */
[----:B-1----:R-:W-:Y:S01]  /*0e60*/  IADD3 R44, P1, PT, R52, R7, RZ ;  /* 0x00000007342c7210 */ /* 0x002fe20007f3e0ff */
[----:B------:R-:W2:Y:S02]  /*0e70*/  LDG.E.U8 R38, desc[UR20][R42.64] ;  /* 0x000000142a267981 */ /* 0x000ea4000c1e1100 */
[----:B------:R-:W-:-:S02]  /*0e80*/  IMAD R58, R15, 0x2, R56 ;  /* 0x000000020f3a7824 */ /* 0x000fc400078e0238 */
[----:B------:R-:W2:Y:S02]  /*0e90*/  LDG.E.U8 R37, desc[UR20][R40.64] ;  /* 0x0000001428257981 */ /* 0x000ea4000c1e1100 */
[----:B------:R-:W-:Y:S01]  /*0ea0*/  IMAD R60, R15, 0x2, R58 ;  /* 0x000000020f3c7824 */ /* 0x000fe200078e023a */
[----:B------:R-:W-:-:S03]  /*0eb0*/  LEA.HI.X.SX32 R45, R52, R3, 0x1, P1 ;  /* 0x00000003342d7211 */ /* 0x000fc600008f0eff */
[C---:B------:R-:W-:Y:S01]  /*0ec0*/  IMAD R62, R15.reuse, 0x2, R60 ;  /* 0x000000020f3e7824 */ /* 0x040fe200078e023c */
[C---:B0-----:R-:W-:Y:S01]  /*0ed0*/  IADD3 R48, P1, PT, R50.reuse, R7, RZ ;  /* 0x0000000732307210 */ /* 0x041fe20007f3e0ff */
[----:B------:R-:W2:Y:S02]  /*0ee0*/  LDG.E.U8 R39, desc[UR20][R44.64] ;  /* 0x000000142c277981 */ /* 0x000ea4000c1e1100 */
[C---:B------:R-:W-:Y:S01]  /*0ef0*/  IMAD R64, R15.reuse, 0x2, R62 ;  /* 0x000000020f407824 */ /* 0x040fe200078e023e */
[----:B------:R-:W-:Y:S02]  /*0f00*/  LEA.HI.X.SX32 R49, R50, R3, 0x1, P1 ;  /* 0x0000000332317211 */ /* 0x000fe400008f0eff */
[-C--:B------:R-:W-:Y:S01]  /*0f10*/  IADD3 R50, P1, PT, R56, R7.reuse, RZ ;  /* 0x0000000738327210 */ /* 0x080fe20007f3e0ff */
[C---:B------:R-:W-:Y:S01]  /*0f20*/  IMAD R66, R15.reuse, 0x2, R64 ;  /* 0x000000020f427824 */ /* 0x040fe200078e0240 */
[----:B------:R-:W-:Y:S01]  /*0f30*/  IADD3 R46, P2, PT, R54, R7, RZ ;  /* 0x00000007362e7210 */ /* 0x000fe20007f5e0ff */
[----:B------:R-:W2:Y:S01]  /*0f40*/  LDG.E.U8 R41, desc[UR20][R48.64] ;  /* 0x0000001430297981 */ /* 0x000ea2000c1e1100 */
[----:B------:R-:W-:Y:S01]  /*0f50*/  LEA.HI.X.SX32 R51, R56, R3, 0x1, P1 ;  /* 0x0000000338337211 */ /* 0x000fe200008f0eff */
[----:B------:R-:W-:Y:S01]  /*0f60*/  IMAD R68, R15, 0x2, R66 ;  /* 0x000000020f447824 */ /* 0x000fe200078e0242 */
[----:B------:R-:W-:-:S03]  /*0f70*/  IADD3 R52, P1, PT, R58, R7, RZ ;  /* 0x000000073a347210 */ /* 0x000fc60007f3e0ff */
[C---:B------:R-:W-:Y:S01]  /*0f80*/  IMAD R70, R15.reuse, 0x2, R68 ;  /* 0x000000020f467824 */ /* 0x040fe200078e0244 */
[----:B------:R-:W-:Y:S01]  /*0f90*/  LEA.HI.X.SX32 R53, R58, R3, 0x1, P1 ;  /* 0x000000033a357211 */ /* 0x000fe200008f0eff */
[----:B------:R-:W2:Y:S01]  /*0fa0*/  LDG.E.U8 R42, desc[UR20][R50.64] ;  /* 0x00000014322a7981 */ /* 0x000ea2000c1e1100 */
[----:B------:R-:W-:Y:S01]  /*0fb0*/  IADD3 R56, P1, PT, R62, R7, RZ ;  /* 0x000000073e387210 */ /* 0x000fe20007f3e0ff */
[C---:B------:R-:W-:Y:S01]  /*0fc0*/  IMAD R72, R15.reuse, 0x2, R70 ;  /* 0x000000020f487824 */ /* 0x040fe200078e0246 */
[-C--:B------:R-:W-:Y:S01]  /*0fd0*/  LEA.HI.X.SX32 R47, R54, R3.reuse, 0x1, P2 ;  /* 0x00000003362f7211 */ /* 0x080fe200010f0eff */
[----:B------:R0:W2:Y:S01]  /*0fe0*/  LDG.E.U8 R43, desc[UR20][R52.64] ;  /* 0x00000014342b7981 */ /* 0x0000a2000c1e1100 */
[----:B------:R-:W-:Y:S01]  /*0ff0*/  LEA.HI.X.SX32 R57, R62, R3, 0x1, P1 ;  /* 0x000000033e397211 */ /* 0x000fe200008f0eff */
[----:B------:R-:W-:Y:S01]  /*1000*/  IMAD R74, R15, 0x2, R72 ;  /* 0x000000020f4a7824 */ /* 0x000fe200078e0248 */
[-C--:B------:R-:W-:Y:S01]  /*1010*/  IADD3 R58, P1, PT, R64, R7.reuse, RZ ;  /* 0x00000007403a7210 */ /* 0x080fe20007f3e0ff */
[----:B------:R-:W2:Y:S01]  /*1020*/  LDG.E.U8 R40, desc[UR20][R46.64] ;  /* 0x000000142e287981 */ /* 0x000ea2000c1e1100 */
[----:B------:R-:W-:-:S02]  /*1030*/  IADD3 R54, P2, PT, R60, R7, RZ ;  /* 0x000000073c367210 */ /* 0x000fc40007f5e0ff */
[-C--:B------:R-:W-:Y:S01]  /*1040*/  LEA.HI.X.SX32 R59, R64, R3.reuse, 0x1, P1 ;  /* 0x00000003403b7211 */ /* 0x080fe200008f0eff */
[C---:B------:R-:W-:Y:S01]  /*1050*/  IMAD R64, R15.reuse, 0x2, R74 ;  /* 0x000000020f407824 */ /* 0x040fe200078e024a */
[----:B------:R-:W-:Y:S02]  /*1060*/  LEA.HI.X.SX32 R55, R60, R3, 0x1, P2 ;  /* 0x000000033c377211 */ /* 0x000fe400010f0eff */
[-C--:B------:R-:W-:Y:S01]  /*1070*/  IADD3 R60, P1, PT, R66, R7.reuse, RZ ;  /* 0x00000007423c7210 */ /* 0x080fe20007f3e0ff */
[C---:B------:R-:W-:Y:S01]  /*1080*/  IMAD R76, R15.reuse, 0x2, R64 ;  /* 0x000000020f4c7824 */ /* 0x040fe200078e0240 */
[----:B------:R-:W-:Y:S01]  /*1090*/  IADD3 R62, P2, PT, R68, R7, RZ ;  /* 0x00000007443e7210 */ /* 0x000fe20007f5e0ff */
[----:B------:R1:W2:Y:S01]  /*10a0*/  LDG.E.U8 R44, desc[UR20][R54.64] ;  /* 0x00000014362c7981 */ /* 0x0002a2000c1e1100 */
[----:B------:R-:W-:Y:S01]  /*10b0*/  LEA.HI.X.SX32 R61, R66, R3, 0x1, P1 ;  /* 0x00000003423d7211 */ /* 0x000fe200008f0eff */
[C---:B------:R-:W-:Y:S01]  /*10c0*/  IMAD R66, R15.reuse, 0x2, R76 ;  /* 0x000000020f427824 */ /* 0x040fe200078e024c */
[----:B0-----:R-:W-:Y:S01]  /*10d0*/  IADD3 R52, P1, PT, R70, R7, RZ ;  /* 0x0000000746347210 */ /* 0x001fe20007f3e0ff */
[----:B------:R0:W2:Y:S01]  /*10e0*/  LDG.E.U8 R46, desc[UR20][R56.64] ;  /* 0x00000014382e7981 */ /* 0x0000a2000c1e1100 */
[-C--:B------:R-:W-:Y:S01]  /*10f0*/  LEA.HI.X.SX32 R63, R68, R3.reuse, 0x1, P2 ;  /* 0x00000003443f7211 */ /* 0x080fe200010f0eff */
[C---:B------:R-:W-:Y:S01]  /*1100*/  IMAD R68, R15.reuse, 0x2, R66 ;  /* 0x000000020f447824 */ /* 0x040fe200078e0242 */
[----:B------:R-:W-:Y:S01]  /*1110*/  LEA.HI.X.SX32 R53, R70, R3, 0x1, P1 ;  /* 0x0000000346357211 */ /* 0x000fe200008f0eff */
[----:B------:R5:W2:Y:S01]  /*1120*/  LDG.E.U8 R47, desc[UR20][R60.64] ;  /* 0x000000143c2f7981 */ /* 0x000aa2000c1e1100 */
[----:B-1----:R-:W-:Y:S01]  /*1130*/  IADD3 R54, P1, PT, R72, R7, RZ ;  /* 0x0000000748367210 */ /* 0x002fe20007f3e0ff */
[----:B------:R-:W-:-:S02]  /*1140*/  IMAD R70, R15, 0x2, R68 ;  /* 0x000000020f467824 */ /* 0x000fc400078e0244 */
[----:B------:R1:W2:Y:S01]  /*1150*/  LDG.E.U8 R45, desc[UR20][R58.64] ;  /* 0x000000143a2d7981 */ /* 0x0002a2000c1e1100 */
[----:B------:R-:W-:Y:S01]  /*1160*/  LEA.HI.X.SX32 R55, R72, R3, 0x1, P1 ;  /* 0x0000000348377211 */ /* 0x000fe200008f0eff */
[C---:B------:R-:W-:Y:S01]  /*1170*/  IMAD R72, R15.reuse, 0x2, R70 ;  /* 0x000000020f487824 */ /* 0x040fe200078e0246 */
[C---:B0-----:R-:W-:Y:S01]  /*1180*/  IADD3 R56, P1, PT, R74.reuse, R7, RZ ;  /* 0x000000074a387210 */ /* 0x041fe20007f3e0ff */
[----:B------:R0:W2:Y:S02]  /*1190*/  LDG.E.U8 R48, desc[UR20][R62.64] ;  /* 0x000000143e307981 */ /* 0x0000a4000c1e1100 */
[C---:B------:R-:W-:Y:S01]  /*11a0*/  IMAD R78, R15.reuse, 0x2, R72 ;  /* 0x000000020f4e7824 */ /* 0x040fe200078e0248 */
[----:B------:R-:W-:Y:S01]  /*11b0*/  LEA.HI.X.SX32 R57, R74, R3, 0x1, P1 ;  /* 0x000000034a397211 */ /* 0x000fe200008f0eff */
[----:B------:R-:W2:Y:S02]  /*11c0*/  LDG.E.U8 R49, desc[UR20][R54.64] ;  /* 0x0000001436317981 */ /* 0x000ea4000c1e1100 */
[C---:B------:R-:W-:Y:S01]  /*11d0*/  IMAD R80, R15.reuse, 0x2, R78 ;  /* 0x000000020f507824 */ /* 0x040fe200078e024e */
[C---:B-----5:R-:W-:Y:S01]  /*11e0*/  IADD3 R60, P1, PT, R76.reuse, R7, RZ ;  /* 0x000000074c3c7210 */ /* 0x060fe20007f3e0ff */
[----:B------:R-:W5:Y:S02]  /*11f0*/  LDG.E.U8 R51, desc[UR20][R56.64] ;  /* 0x0000001438337981 */ /* 0x000f64000c1e1100 */
[C---:B------:R-:W-:Y:S01]  /*1200*/  IMAD R82, R15.reuse, 0x2, R80 ;  /* 0x000000020f527824 */ /* 0x040fe200078e0250 */
[----:B------:R-:W-:Y:S01]  /*1210*/  LEA.HI.X.SX32 R61, R76, R3, 0x1, P1 ;  /* 0x000000034c3d7211 */ /* 0x000fe200008f0eff */
[----:B------:R-:W2:Y:S02]  /*1220*/  LDG.E.U8 R50, desc[UR20][R52.64] ;  /* 0x0000001434327981 */ /* 0x000ea4000c1e1100 */
[C---:B------:R-:W-:Y:S01]  /*1230*/  IMAD R76, R15.reuse, 0x2, R82 ;  /* 0x000000020f4c7824 */ /* 0x040fe200078e0252 */
[----:B-1----:R-:W-:Y:S01]  /*1240*/  IADD3 R58, P2, PT, R64, R7, RZ ;  /* 0x00000007403a7210 */ /* 0x002fe20007f5e0ff */
[----:B------:R-:W2:Y:S02]  /*1250*/  LDG.E.U8 R54, desc[UR20][R60.64] ;  /* 0x000000143c367981 */ /* 0x000ea4000c1e1100 */
[----:B------:R-:W-:-:S04]  /*1260*/  IMAD R84, R15, 0x2, R76 ;  /* 0x000000020f547824 */ /* 0x000fc800078e024c */
[----:B------:R-:W-:-:S04]  /*1270*/  IMAD R86, R15, 0x2, R84 ;  /* 0x000000020f567824 */ /* 0x000fc800078e0254 */
[----:B------:R-:W-:Y:S01]  /*1280*/  IMAD R88, R15, 0x2, R86 ;  /* 0x000000020f587824 */ /* 0x000fe200078e0256 */
[----:B0-----:R-:W-:-:S03]  /*1290*/  IADD3 R62, P1, PT, R66, R7, RZ ;  /* 0x00000007423e7210 */ /* 0x001fc60007f3e0ff */
[C---:B------:R-:W-:Y:S01]  /*12a0*/  IMAD R90, R15.reuse, 0x2, R88 ;  /* 0x000000020f5a7824 */ /* 0x040fe200078e0258 */
[-C--:B------:R-:W-:Y:S02]  /*12b0*/  LEA.HI.X.SX32 R59, R64, R3.reuse, 0x1, P2 ;  /* 0x00000003403b7211 */ /* 0x080fe400010f0eff */
[----:B------:R-:W-:Y:S01]  /*12c0*/  LEA.HI.X.SX32 R63, R66, R3, 0x1, P1 ;  /* 0x00000003423f7211 */ /* 0x000fe200008f0eff */
[C---:B------:R-:W-:Y:S01]  /*12d0*/  IMAD R92, R15.reuse, 0x2, R90 ;  /* 0x000000020f5c7824 */ /* 0x040fe200078e025a */
[C---:B------:R-:W-:Y:S01]  /*12e0*/  IADD3 R64, P1, PT, R68.reuse, R7, RZ ;  /* 0x0000000744407210 */ /* 0x040fe20007f3e0ff */
[----:B------:R-:W2:Y:S02]  /*12f0*/  LDG.E.U8 R52, desc[UR20][R58.64] ;  /* 0x000000143a347981 */ /* 0x000ea4000c1e1100 */
[----:B------:R-:W-:Y:S01]  /*1300*/  IMAD R94, R15, 0x2, R92 ;  /* 0x000000020f5e7824 */ /* 0x000fe200078e025c */
[----:B------:R-:W-:Y:S01]  /*1310*/  LEA.HI.X.SX32 R65, R68, R3, 0x1, P1 ;  /* 0x0000000344417211 */ /* 0x000fe200008f0eff */
[----:B------:R-:W2:Y:S01]  /*1320*/  LDG.E.U8 R53, desc[UR20][R62.64] ;  /* 0x000000143e357981 */ /* 0x000ea2000c1e1100 */
[----:B------:R-:W-:-:S02]  /*1330*/  IADD3 R66, P2, PT, R70, R7, RZ ;  /* 0x0000000746427210 */ /* 0x000fc40007f5e0ff */
[----:B------:R-:W-:Y:S01]  /*1340*/  IADD3 R68, P1, PT, R72, R7, RZ ;  /* 0x0000000748447210 */ /* 0x000fe20007f3e0ff */
[C---:B------:R-:W-:Y:S01]  /*1350*/  IMAD R96, R15.reuse, 0x2, R94 ;  /* 0x000000020f607824 */ /* 0x040fe200078e025e */
[-C--:B------:R-:W-:Y:S01]  /*1360*/  LEA.HI.X.SX32 R67, R70, R3.reuse, 0x1, P2 ;  /* 0x0000000346437211 */ /* 0x080fe200010f0eff */
[----:B------:R0:W2:Y:S01]  /*1370*/  LDG.E.U8 R55, desc[UR20][R64.64] ;  /* 0x0000001440377981 */ /* 0x0000a2000c1e1100 */
[----:B------:R-:W-:Y:S01]  /*1380*/  LEA.HI.X.SX32 R69, R72, R3, 0x1, P1 ;  /* 0x0000000348457211 */ /* 0x000fe200008f0eff */
[C---:B------:R-:W-:Y:S01]  /*1390*/  IMAD R98, R15.reuse, 0x2, R96 ;  /* 0x000000020f627824 */ /* 0x040fe200078e0260 */
[C---:B------:R-:W-:Y:S01]  /*13a0*/  IADD3 R70, P1, PT, R78.reuse, R7, RZ ;  /* 0x000000074e467210 */ /* 0x040fe20007f3e0ff */
[----:B------:R1:W2:Y:S02]  /*13b0*/  LDG.E.U8 R56, desc[UR20][R66.64] ;  /* 0x0000001442387981 */ /* 0x0002a4000c1e1100 */
[C---:B------:R-:W-:Y:S01]  /*13c0*/  IMAD R100, R15.reuse, 0x2, R98 ;  /* 0x000000020f647824 */ /* 0x040fe200078e0262 */
[----:B------:R-:W-:Y:S01]  /*13d0*/  LEA.HI.X.SX32 R71, R78, R3, 0x1, P1 ;  /* 0x000000034e477211 */ /* 0x000fe200008f0eff */
[----:B------:R-:W2:Y:S01]  /*13e0*/  LDG.E.U8 R58, desc[UR20][R68.64] ;  /* 0x00000014443a7981 */ /* 0x000ea2000c1e1100 */
[-C--:B------:R-:W-:Y:S01]  /*13f0*/  IADD3 R72, P1, PT, R80, R7.reuse, RZ ;  /* 0x0000000750487210 */ /* 0x080fe20007f3e0ff */
[----:B------:R-:W-:Y:S01]  /*1400*/  IMAD R102, R15, 0x2, R100 ;  /* 0x000000020f667824 */ /* 0x000fe200078e0264 */
[----:B------:R-:W-:Y:S01]  /*1410*/  IADD3 R74, P2, PT, R82, R7, RZ ;  /* 0x00000007524a7210 */ /* 0x000fe20007f5e0ff */
[----:B------:R4:W2:Y:S01]  /*1420*/  LDG.E.U8 R57, desc[UR20][R70.64] ;  /* 0x0000001446397981 */ /* 0x0008a2000c1e1100 */
[----:B------:R-:W-:-:S02]  /*1430*/  LEA.HI.X.SX32 R73, R80, R3, 0x1, P1 ;  /* 0x0000000350497211 */ /* 0x000fc400008f0eff */
[----:B0-----:R-:W-:Y:S01]  /*1440*/  IADD3 R64, P1, PT, R76, R7, RZ ;  /* 0x000000074c407210 */ /* 0x001fe20007f3e0ff */
[C---:B------:R-:W-:Y:S01]  /*1450*/  IMAD R104, R15.reuse, 0x2, R102 ;  /* 0x000000020f687824 */ /* 0x040fe200078e0266 */
[-C--:B------:R-:W-:Y:S01]  /*1460*/  LEA.HI.X.SX32 R75, R82, R3.reuse, 0x1, P2 ;  /* 0x00000003524b7211 */ /* 0x080fe200010f0eff */
[----:B------:R0:W2:Y:S01]  /*1470*/  LDG.E.U8 R59, desc[UR20][R72.64] ;  /* 0x00000014483b7981 */ /* 0x0000a2000c1e1100 */
[----:B------:R-:W-:Y:S02]  /*1480*/  LEA.HI.X.SX32 R65, R76, R3, 0x1, P1 ;  /* 0x000000034c417211 */ /* 0x000fe400008f0eff */
[-C--:B-1----:R-:W-:Y:S01]  /*1490*/  IADD3 R66, P1, PT, R84, R7.reuse, RZ ;  /* 0x0000000754427210 */ /* 0x082fe20007f3e0ff */
[C---:B------:R-:W-:Y:S01]  /*14a0*/  IMAD R106, R15.reuse, 0x2, R104 ;  /* 0x000000020f6a7824 */ /* 0x040fe200078e0268 */
[----:B----4-:R-:W-:Y:S01]  /*14b0*/  IADD3 R70, P2, PT, R88, R7, RZ ;  /* 0x0000000758467210 */ /* 0x010fe20007f5e0ff */
[----:B------:R1:W4:Y:S01]  /*14c0*/  LDG.E.U8 R60, desc[UR20][R74.64] ;  /* 0x000000144a3c7981 */ /* 0x000322000c1e1100 */
[----:B------:R-:W-:Y:S01]  /*14d0*/  LEA.HI.X.SX32 R67, R84, R3, 0x1, P1 ;  /* 0x0000000354437211 */ /* 0x000fe200008f0eff */
[C---:B------:R-:W-:Y:S01]  /*14e0*/  IMAD R108, R15.reuse, 0x2, R106 ;  /* 0x000000020f6c7824 */ /* 0x040fe200078e026a */
[C---:B------:R-:W-:Y:S01]  /*14f0*/  IADD3 R68, P1, PT, R86.reuse, R7, RZ ;  /* 0x0000000756447210 */ /* 0x040fe20007f3e0ff */
[----:B------:R-:W2:Y:S03]  /*1500*/  LDG.E.U8 R62, desc[UR20][R64.64] ;  /* 0x00000014403e7981 */ /* 0x000ea6000c1e1100 */
[----:B------:R-:W-:Y:S01]  /*1510*/  LEA.HI.X.SX32 R69, R86, R3, 0x1, P1 ;  /* 0x0000000356457211 */ /* 0x000fe200008f0eff */
[C---:B------:R-:W-:Y:S01]  /*1520*/  IMAD R86, R15.reuse, 0x2, R108 ;  /* 0x000000020f567824 */ /* 0x040fe200078e026c */
[----:B0-----:R-:W-:Y:S01]  /*1530*/  IADD3 R72, P1, PT, R90, R7, RZ ;  /* 0x000000075a487210 */ /* 0x001fe20007f3e0ff */
[----:B------:R-:W2:Y:S01]  /*1540*/  LDG.E.U8 R61, desc[UR20][R66.64] ;  /* 0x00000014423d7981 */ /* 0x000ea2000c1e1100 */
[-C--:B------:R-:W-:Y:S01]  /*1550*/  LEA.HI.X.SX32 R71, R88, R3.reuse, 0x1, P2 ;  /* 0x0000000358477211 */ /* 0x080fe200010f0eff */
[C---:B------:R-:W-:Y:S01]  /*1560*/  IMAD R88, R15.reuse, 0x2, R86 ;  /* 0x000000020f587824 */ /* 0x040fe200078e0256 */
[----:B------:R-:W-:Y:S01]  /*1570*/  LEA.HI.X.SX32 R73, R90, R3, 0x1, P1 ;  /* 0x000000035a497211 */ /* 0x000fe200008f0eff */
[----:B------:R-:W2:Y:S01]  /*1580*/  LDG.E.U8 R63, desc[UR20][R68.64] ;  /* 0x00000014443f7981 */ /* 0x000ea2000c1e1100 */
[-C--:B-1----:R-:W-:Y:S01]  /*1590*/  IADD3 R74, P1, PT, R92, R7.reuse, RZ ;  /* 0x000000075c4a7210 */ /* 0x082fe20007f3e0ff */
[C---:B------:R-:W-:Y:S01]  /*15a0*/  IMAD R90, R15.reuse, 0x2, R88 ;  /* 0x000000020f5a7824 */ /* 0x040fe200078e0258 */
[----:B------:R-:W-:Y:S01]  /*15b0*/  IADD3 R78, P2, PT, R96, R7, RZ ;  /* 0x00000007604e7210 */ /* 0x000fe20007f5e0ff */
[----:B------:R-:W2:Y:S01]  /*15c0*/  LDG.E.U8 R65, desc[UR20][R72.64] ;  /* 0x0000001448417981 */ /* 0x000ea2000c1e1100 */
[----:B------:R-:W-:Y:S01]  /*15d0*/  LEA.HI.X.SX32 R75, R92, R3, 0x1, P1 ;  /* 0x000000035c4b7211 */ /* 0x000fe200008f0eff */
[C---:B------:R-:W-:Y:S01]  /*15e0*/  IMAD R92, R15.reuse, 0x2, R90 ;  /* 0x000000020f5c7824 */ /* 0x040fe200078e025a */
[C---:B------:R-:W-:Y:S01]  /*15f0*/  IADD3 R76, P1, PT, R94.reuse, R7, RZ ;  /* 0x000000075e4c7210 */ /* 0x040fe20007f3e0ff */
[----:B------:R-:W2:Y:S02]  /*1600*/  LDG.E.U8 R64, desc[UR20][R70.64] ;  /* 0x0000001446407981 */ /* 0x000ea4000c1e1100 */
[C---:B------:R-:W-:Y:S01]  /*1610*/  IMAD R110, R15.reuse, 0x2, R92 ;  /* 0x000000020f6e7824 */ /* 0x040fe200078e025c */
[-C--:B------:R-:W-:Y:S01]  /*1620*/  LEA.HI.X.SX32 R77, R94, R3.reuse, 0x1, P1 ;  /* 0x000000035e4d7211 */ /* 0x080fe200008f0eff */
[----:B------:R0:W2:Y:S02]  /*1630*/  LDG.E.U8 R66, desc[UR20][R74.64] ;  /* 0x000000144a427981 */ /* 0x0000a4000c1e1100 */
[C---:B------:R-:W-:Y:S01]  /*1640*/  IMAD R94, R15.reuse, 0x2, R110 ;  /* 0x000000020f5e7824 */ /* 0x040fe200078e026e */
[----:B------:R-:W-:Y:S01]  /*1650*/  LEA.HI.X.SX32 R79, R96, R3, 0x1, P2 ;  /* 0x00000003604f7211 */ /* 0x000fe200010f0eff */
[----:B------:R1:W2:Y:S01]  /*1660*/  LDG.E.U8 R67, desc[UR20][R76.64] ;  /* 0x000000144c437981 */ /* 0x0002a2000c1e1100 */
[-C--:B------:R-:W-:Y:S01]  /*1670*/  IADD3 R80, P1, PT, R98, R7.reuse, RZ ;  /* 0x0000000762507210 */ /* 0x080fe20007f3e0ff */
[C---:B------:R-:W-:Y:S01]  /*1680*/  IMAD R96, R15.reuse, 0x2, R94 ;  /* 0x000000020f607824 */ /* 0x040fe200078e025e */
[----:B------:R-:W-:Y:S01]  /*1690*/  IADD3 R84, P2, PT, R104, R7, RZ ;  /* 0x0000000768547210 */ /* 0x000fe20007f5e0ff */
[----:B------:R0:W2:Y:S01]  /*16a0*/  LDG.E.U8 R68, desc[UR20][R78.64] ;  /* 0x000000144e447981 */ /* 0x0000a2000c1e1100 */
[----:B------:R-:W-:Y:S01]  /*16b0*/  LEA.HI.X.SX32 R81, R98, R3, 0x1, P1 ;  /* 0x0000000362517211 */ /* 0x000fe200008f0eff */
[----:B------:R-:W-:Y:S01]  /*16c0*/  IMAD R98, R15, 0x2, R96 ;  /* 0x000000020f627824 */ /* 0x000fe200078e0260 */
[----:B------:R-:W-:-:S03]  /*16d0*/  IADD3 R82, P1, PT, R100, R7, RZ ;  /* 0x0000000764527210 */ /* 0x000fc60007f3e0ff */
[C---:B------:R-:W-:Y:S01]  /*16e0*/  IMAD R112, R15.reuse, 0x2, R98 ;  /* 0x000000020f707824 */ /* 0x040fe200078e0262 */
[-C--:B------:R-:W-:Y:S01]  /*16f0*/  LEA.HI.X.SX32 R83, R100, R3.reuse, 0x1, P1 ;  /* 0x0000000364537211 */ /* 0x080fe200008f0eff */
[----:B------:R-:W2:Y:S02]  /*1700*/  LDG.E.U8 R69, desc[UR20][R80.64] ;  /* 0x0000001450457981 */ /* 0x000ea4000c1e1100 */
[C---:B------:R-:W-:Y:S01]  /*1710*/  IMAD R100, R15.reuse, 0x2, R112 ;  /* 0x000000020f647824 */ /* 0x040fe200078e0270 */
[----:B------:R-:W-:Y:S01]  /*1720*/  LEA.HI.X.SX32 R85, R104, R3, 0x1, P2 ;  /* 0x0000000368557211 */ /* 0x000fe200010f0eff */
[----:B------:R1:W2:Y:S02]  /*1730*/  LDG.E.U8 R70, desc[UR20][R82.64] ;  /* 0x0000001452467981 */ /* 0x0002a4000c1e1100 */
[C---:B------:R-:W-:Y:S01]  /*1740*/  IMAD R114, R15.reuse, 0x2, R100 ;  /* 0x000000020f727824 */ /* 0x040fe200078e0264 */
[----:B0-----:R-:W-:Y:S01]  /*1750*/  IADD3 R74, P1, PT, R102, R7, RZ ;  /* 0x00000007664a7210 */ /* 0x001fe20007f3e0ff */
[----:B------:R0:W2:Y:S02]  /*1760*/  LDG.E.U8 R72, desc[UR20][R84.64] ;  /* 0x0000001454487981 */ /* 0x0000a4000c1e1100 */
[----:B------:R-:W-:-:S04]  /*1770*/  IMAD R104, R15, 0x2, R114 ;  /* 0x000000020f687824 */ /* 0x000fc800078e0272 */
[----:B------:R-:W-:-:S04]  /*1780*/  IMAD R118, R15, 0x2, R104 ;  /* 0x000000020f767824 */ /* 0x000fc800078e0268 */
[----:B------:R-:W-:-:S04]  /*1790*/  IMAD R120, R15, 0x2, R118 ;  /* 0x000000020f787824 */ /* 0x000fc800078e0276 */
[----:B------:R-:W-:-:S04]  /*17a0*/  IMAD R122, R15, 0x2, R120 ;  /* 0x000000020f7a7824 */ /* 0x000fc800078e0278 */
[----:B------:R-:W-:-:S04]  /*17b0*/  IMAD R124, R15, 0x2, R122 ;  /* 0x000000020f7c7824 */ /* 0x000fc800078e027a */
[----:B------:R-:W-:Y:S01]  /*17c0*/  IMAD R126, R15, 0x2, R124 ;  /* 0x000000020f7e7824 */ /* 0x000fe200078e027c */
[----:B------:R-:W-:-:S03]  /*17d0*/  LEA.HI.X.SX32 R75, R102, R3, 0x1, P1 ;  /* 0x00000003664b7211 */ /* 0x000fc600008f0eff */
[C---:B------:R-:W-:Y:S01]  /*17e0*/  IMAD R128, R15.reuse, 0x2, R126 ;  /* 0x000000020f807824 */ /* 0x040fe200078e027e */
[C---:B-1----:R-:W-:Y:S01]  /*17f0*/  IADD3 R76, P1, PT, R106.reuse, R7, RZ ;  /* 0x000000076a4c7210 */ /* 0x042fe20007f3e0ff */
[----:B------:R-:W3:Y:S02]  /*1800*/  LDG.E.U8 R71, desc[UR20][R74.64] ;  /* 0x000000144a477981 */ /* 0x000ee4000c1e1100 */
[C---:B------:R-:W-:Y:S01]  /*1810*/  IMAD R132, R15.reuse, 0x2, R128 ;  /* 0x000000020f847824 */ /* 0x040fe200078e0280 */
[----:B------:R-:W-:Y:S02]  /*1820*/  LEA.HI.X.SX32 R77, R106, R3, 0x1, P1 ;  /* 0x000000036a4d7211 */ /* 0x000fe400008f0eff */
[-C--:B------:R-:W-:Y:S01]  /*1830*/  IADD3 R78, P1, PT, R108, R7.reuse, RZ ;  /* 0x000000076c4e7210 */ /* 0x080fe20007f3e0ff */
[C---:B------:R-:W-:Y:S01]  /*1840*/  IMAD R134, R15.reuse, 0x2, R132 ;  /* 0x000000020f867824 */ /* 0x040fe200078e0284 */
[----:B------:R-:W-:Y:S01]  /*1850*/  IADD3 R82, P2, PT, R88, R7, RZ ;  /* 0x0000000758527210 */ /* 0x000fe20007f5e0ff */
[----:B------:R-:W3:Y:S01]  /*1860*/  LDG.E.U8 R73, desc[UR20][R76.64] ;  /* 0x000000144c497981 */ /* 0x000ee2000c1e1100 */
[----:B------:R-:W-:Y:S01]  /*1870*/  LEA.HI.X.SX32 R79, R108, R3, 0x1, P1 ;  /* 0x000000036c4f7211 */ /* 0x000fe200008f0eff */
[----:B------:R-:W-:Y:S01]  /*1880*/  IMAD R102, R15, 0x2, R134 ;  /* 0x000000020f667824 */ /* 0x000fe200078e0286 */
[----:B------:R-:W-:-:S03]  /*1890*/  IADD3 R80, P1, PT, R86, R7, RZ ;  /* 0x0000000756507210 */ /* 0x000fc60007f3e0ff */
[C---:B------:R-:W-:Y:S01]  /*18a0*/  IMAD R136, R15.reuse, 0x2, R102 ;  /* 0x000000020f887824 */ /* 0x040fe200078e0266 */
[----:B------:R-:W-:Y:S01]  /*18b0*/  LEA.HI.X.SX32 R81, R86, R3, 0x1, P1 ;  /* 0x0000000356517211 */ /* 0x000fe200008f0eff */
[----:B------:R-:W3:Y:S01]  /*18c0*/  LDG.E.U8 R74, desc[UR20][R78.64] ;  /* 0x000000144e4a7981 */ /* 0x000ee2000c1e1100 */
[----:B0-----:R-:W-:Y:S01]  /*18d0*/  IADD3 R84, P1, PT, R90, R7, RZ ;  /* 0x000000075a547210 */ /* 0x001fe20007f3e0ff */
[C---:B------:R-:W-:Y:S01]  /*18e0*/  IMAD R138, R15.reuse, 0x2, R136 ;  /* 0x000000020f8a7824 */ /* 0x040fe200078e0288 */
[-C--:B------:R-:W-:Y:S01]  /*18f0*/  LEA.HI.X.SX32 R83, R88, R3.reuse, 0x1, P2 ;  /* 0x0000000358537211 */ /* 0x080fe200010f0eff */
[----:B------:R0:W3:Y:S01]  /*1900*/  LDG.E.U8 R75, desc[UR20][R80.64] ;  /* 0x00000014504b7981 */ /* 0x0000e2000c1e1100 */
[----:B------:R-:W-:Y:S01]  /*1910*/  LEA.HI.X.SX32 R85, R90, R3, 0x1, P1 ;  /* 0x000000035a557211 */ /* 0x000fe200008f0eff */
[C---:B------:R-:W-:Y:S01]  /*1920*/  IMAD R140, R15.reuse, 0x2, R138 ;  /* 0x000000020f8c7824 */ /* 0x040fe200078e028a */
[C---:B------:R-:W-:Y:S01]  /*1930*/  IADD3 R86, P1, PT, R92.reuse, R7, RZ ;  /* 0x000000075c567210 */ /* 0x040fe20007f3e0ff */
[----:B------:R1:W3:Y:S02]  /*1940*/  LDG.E.U8 R76, desc[UR20][R82.64] ;  /* 0x00000014524c7981 */ /* 0x0002e4000c1e1100 */
[C---:B------:R-:W-:Y:S01]  /*1950*/  IMAD R106, R15.reuse, 0x2, R140 ;  /* 0x000000020f6a7824 */ /* 0x040fe200078e028c */
[----:B------:R-:W-:Y:S01]  /*1960*/  LEA.HI.X.SX32 R87, R92, R3, 0x1, P1 ;  /* 0x000000035c577211 */ /* 0x000fe200008f0eff */
[----:B------:R1:W3:Y:S01]  /*1970*/  LDG.E.U8 R77, desc[UR20][R84.64] ;  /* 0x00000014544d7981 */ /* 0x0002e2000c1e1100 */
[-C--:B------:R-:W-:Y:S01]  /*1980*/  IADD3 R88, P1, PT, R110, R7.reuse, RZ ;  /* 0x000000076e587210 */ /* 0x080fe20007f3e0ff */
[----:B------:R-:W-:Y:S01]  /*1990*/  IMAD R142, R15, 0x2, R106 ;  /* 0x000000020f8e7824 */ /* 0x000fe200078e026a */
[----:B------:R-:W-:Y:S01]  /*19a0*/  IADD3 R92, P2, PT, R94, R7, RZ ;  /* 0x000000075e5c7210 */ /* 0x000fe20007f5e0ff */
[----:B------:R-:W3:Y:S01]  /*19b0*/  LDG.E.U8 R78, desc[UR20][R86.64] ;  /* 0x00000014564e7981 */ /* 0x000ee2000c1e1100 */
[----:B------:R-:W-:-:S02]  /*19c0*/  LEA.HI.X.SX32 R89, R110, R3, 0x1, P1 ;  /* 0x000000036e597211 */ /* 0x000fc400008f0eff */
[C---:B0-----:R-:W-:Y:S01]  /*19d0*/  IADD3 R80, P1, PT, R96.reuse, R7, RZ ;  /* 0x0000000760507210 */ /* 0x041fe20007f3e0ff */
[C---:B------:R-:W-:Y:S02]  /*19e0*/  IMAD R144, R15.reuse, 0x2, R142 ;  /* 0x000000020f907824 */ /* 0x040fe400078e028e */
[----:B------:R0:W3:Y:S01]  /*19f0*/  LDG.E.U8 R79, desc[UR20][R88.64] ;  /* 0x00000014584f7981 */ /* 0x0000e2000c1e1100 */
[----:B------:R-:W-:Y:S02]  /*1a00*/  LEA.HI.X.SX32 R81, R96, R3, 0x1, P1 ;  /* 0x0000000360517211 */ /* 0x000fe400008f0eff */
[----:B-1----:R-:W-:Y:S01]  /*1a10*/  IADD3 R82, P1, PT, R98, R7, RZ ;  /* 0x0000000762527210 */ /* 0x002fe20007f3e0ff */
[C---:B------:R-:W-:Y:S01]  /*1a20*/  IMAD R146, R15.reuse, 0x2, R144 ;  /* 0x000000020f927824 */ /* 0x040fe200078e0290 */
[-C--:B------:R-:W-:Y:S01]  /*1a30*/  LEA.HI.X.SX32 R93, R94, R3.reuse, 0x1, P2 ;  /* 0x000000035e5d7211 */ /* 0x080fe200010f0eff */
[----:B------:R1:W3:Y:S01]  /*1a40*/  LDG.E.U8 R91, desc[UR20][R80.64] ;  /* 0x00000014505b7981 */ /* 0x0002e2000c1e1100 */
[----:B------:R-:W-:Y:S01]  /*1a50*/  LEA.HI.X.SX32 R83, R98, R3, 0x1, P1 ;  /* 0x0000000362537211 */ /* 0x000fe200008f0eff */
[C---:B------:R-:W-:Y:S01]  /*1a60*/  IMAD R108, R15.reuse, 0x2, R146 ;  /* 0x000000020f6c7824 */ /* 0x040fe200078e0292 */
[C---:B------:R-:W-:Y:S01]  /*1a70*/  IADD3 R84, P1, PT, R112.reuse, R7, RZ ;  /* 0x0000000770547210 */ /* 0x040fe20007f3e0ff */
[----:B------:R-:W3:Y:S02]  /*1a80*/  LDG.E.U8 R90, desc[UR20][R92.64] ;  /* 0x000000145c5a7981 */ /* 0x000ee4000c1e1100 */
[C---:B------:R-:W-:Y:S01]  /*1a90*/  IMAD R148, R15.reuse, 0x2, R108 ;  /* 0x000000020f947824 */ /* 0x040fe200078e026c */
[----:B------:R-:W-:Y:S01]  /*1aa0*/  LEA.HI.X.SX32 R85, R112, R3, 0x1, P1 ;  /* 0x0000000370557211 */ /* 0x000fe200008f0eff */
[----:B------:R1:W3:Y:S01]  /*1ab0*/  LDG.E.U8 R96, desc[UR20][R82.64] ;  /* 0x0000001452607981 */ /* 0x0002e2000c1e1100 */
[-C--:B0-----:R-:W-:Y:S01]  /*1ac0*/  IADD3 R88, P1, PT, R114, R7.reuse, RZ ;  /* 0x0000000772587210 */ /* 0x081fe20007f3e0ff */
[----:B------:R-:W-:Y:S01]  /*1ad0*/  IMAD R150, R15, 0x2, R148 ;  /* 0x000000020f967824 */ /* 0x000fe200078e0294 */
[----:B------:R-:W-:Y:S01]  /*1ae0*/  IADD3 R86, P2, PT, R100, R7, RZ ;  /* 0x0000000764567210 */ /* 0x000fe20007f5e0ff */
[----:B------:R0:W3:Y:S01]  /*1af0*/  LDG.E.U8 R97, desc[UR20][R84.64] ;  /* 0x0000001454617981 */ /* 0x0000e2000c1e1100 */
[----:B------:R-:W-:-:S02]  /*1b00*/  LEA.HI.X.SX32 R89, R114, R3, 0x1, P1 ;  /* 0x0000000372597211 */ /* 0x000fc400008f0eff */
[----:B-1----:R-:W-:Y:S01]  /*1b10*/  IADD3 R80, P1, PT, R104, R7, RZ ;  /* 0x0000000768507210 */ /* 0x002fe20007f3e0ff */
[C---:B------:R-:W-:Y:S01]  /*1b20*/  IMAD R152, R15.reuse, 0x2, R150 ;  /* 0x000000020f987824 */ /* 0x040fe200078e0296 */
[-C--:B------:R-:W-:Y:S01]  /*1b30*/  LEA.HI.X.SX32 R87, R100, R3.reuse, 0x1, P2 ;  /* 0x0000000364577211 */ /* 0x080fe200010f0eff */
[----:B------:R-:W3:Y:S01]  /*1b40*/  LDG.E.U8 R99, desc[UR20][R88.64] ;  /* 0x0000001458637981 */ /* 0x000ee2000c1e1100 */
[----:B------:R-:W-:Y:S02]  /*1b50*/  LEA.HI.X.SX32 R81, R104, R3, 0x1, P1 ;  /* 0x0000000368517211 */ /* 0x000fe400008f0eff */
[-C--:B------:R-:W-:Y:S01]  /*1b60*/  IADD3 R82, P1, PT, R118, R7.reuse, RZ ;  /* 0x0000000776527210 */ /* 0x080fe20007f3e0ff */
[----:B------:R-:W-:Y:S01]  /*1b70*/  IMAD R112, R15, 0x2, R152 ;  /* 0x000000020f707824 */ /* 0x000fe200078e0298 */
[----:B0-----:R-:W-:Y:S01]  /*1b80*/  IADD3 R84, P2, PT, R120, R7, RZ ;  /* 0x0000000778547210 */ /* 0x001fe20007f5e0ff */
[----:B------:R0:W3:Y:S01]  /*1b90*/  LDG.E.U8 R98, desc[UR20][R86.64] ;  /* 0x0000001456627981 */ /* 0x0000e2000c1e1100 */
[----:B------:R-:W-:-:S02]  /*1ba0*/  LEA.HI.X.SX32 R83, R118, R3, 0x1, P1 ;  /* 0x0000000376537211 */ /* 0x000fc400008f0eff */
[----:B------:R-:W-:Y:S01]  /*1bb0*/  LEA.HI.X.SX32 R85, R120, R3, 0x1, P2 ;  /* 0x0000000378557211 */ /* 0x000fe200010f0eff */
[----:B------:R-:W-:Y:S01]  /*1bc0*/  IMAD R120, R15, 0x2, R112 ;  /* 0x000000020f787824 */ /* 0x000fe200078e0270 */
[----:B------:R-:W3:Y:S01]  /*1bd0*/  LDG.E.U8 R100, desc[UR20][R80.64] ;  /* 0x0000001450647981 */ /* 0x000ee2000c1e1100 */
[----:B0-----:R-:W-:-:S03]  /*1be0*/  IADD3 R86, P1, PT, R122, R7, RZ ;  /* 0x000000077a567210 */ /* 0x001fc60007f3e0ff */
[----:B------:R0:W3:Y:S01]  /*1bf0*/  LDG.E.U8 R101, desc[UR20][R82.64] ;  /* 0x0000001452657981 */ /* 0x0000e2000c1e1100 */
[----:B------:R-:W-:Y:S01]  /*1c00*/  LEA.HI.X.SX32 R87, R122, R3, 0x1, P1 ;  /* 0x000000037a577211 */ /* 0x000fe200008f0eff */
[C---:B------:R-:W-:Y:S01]  /*1c10*/  IMAD R122, R15.reuse, 0x2, R120 ;  /* 0x000000020f7a7824 */ /* 0x040fe200078e0278 */
[-C--:B------:R-:W-:Y:S01]  /*1c20*/  IADD3 R88, P1, PT, R124, R7.reuse, RZ ;  /* 0x000000077c587210 */ /* 0x080fe20007f3e0ff */
[----:B------:R1:W3:Y:S02]  /*1c30*/  LDG.E.U8 R104, desc[UR20][R84.64] ;  /* 0x0000001454687981 */ /* 0x0002e4000c1e1100 */
[C---:B------:R-:W-:Y:S01]  /*1c40*/  IMAD R154, R15.reuse, 0x2, R122 ;  /* 0x000000020f9a7824 */ /* 0x040fe200078e027a */
[----:B------:R-:W-:Y:S01]  /*1c50*/  IADD3 R92, P2, PT, R126, R7, RZ ;  /* 0x000000077e5c7210 */ /* 0x000fe20007f5e0ff */
[----:B------:R-:W3:Y:S01]  /*1c60*/  LDG.E.U8 R103, desc[UR20][R86.64] ;  /* 0x0000001456677981 */ /* 0x000ee2000c1e1100 */
[-C--:B------:R-:W-:Y:S01]  /*1c70*/  LEA.HI.X.SX32 R89, R124, R3.reuse, 0x1, P1 ;  /* 0x000000037c597211 */ /* 0x080fe200008f0eff */
[----:B------:R-:W-:Y:S01]  /*1c80*/  IMAD R124, R15, 0x2, R154 ;  /* 0x000000020f7c7824 */ /* 0x000fe200078e029a */
[----:B------:R-:W-:-:S02]  /*1c90*/  LEA.HI.X.SX32 R93, R126, R3, 0x1, P2 ;  /* 0x000000037e5d7211 */ /* 0x000fc400010f0eff */
[-C--:B------:R-:W-:Y:S01]  /*1ca0*/  IADD3 R94, P1, PT, R128, R7.reuse, RZ ;  /* 0x00000007805e7210 */ /* 0x080fe20007f3e0ff */
[C---:B------:R-:W-:Y:S01]  /*1cb0*/  IMAD R126, R15.reuse, 0x2, R124 ;  /* 0x000000020f7e7824 */ /* 0x040fe200078e027c */
[----:B0-----:R-:W-:Y:S01]  /*1cc0*/  IADD3 R82, P2, PT, R134, R7, RZ ;  /* 0x0000000786527210 */ /* 0x001fe20007f5e0ff */
[----:B------:R0:W3:Y:S01]  /*1cd0*/  LDG.E.U8 R105, desc[UR20][R88.64] ;  /* 0x0000001458697981 */ /* 0x0000e2000c1e1100 */
[----:B------:R-:W-:Y:S01]  /*1ce0*/  LEA.HI.X.SX32 R95, R128, R3, 0x1, P1 ;  /* 0x00000003805f7211 */ /* 0x000fe200008f0eff */
[C---:B------:R-:W-:Y:S01]  /*1cf0*/  IMAD R128, R15.reuse, 0x2, R126 ;  /* 0x000000020f807824 */ /* 0x040fe200078e027e */
[C---:B------:R-:W-:Y:S01]  /*1d00*/  IADD3 R118, P1, PT, R132.reuse, R7, RZ ;  /* 0x0000000784767210 */ /* 0x040fe20007f3e0ff */
[----:B------:R-:W3:Y:S02]  /*1d10*/  LDG.E.U8 R107, desc[UR20][R92.64] ;  /* 0x000000145c6b7981 */ /* 0x000ee4000c1e1100 */
[C---:B------:R-:W-:Y:S01]  /*1d20*/  IMAD R156, R15.reuse, 0x2, R128 ;  /* 0x000000020f9c7824 */ /* 0x040fe200078e0280 */
[-C--:B------:R-:W-:Y:S01]  /*1d30*/  LEA.HI.X.SX32 R119, R132, R3.reuse, 0x1, P1 ;  /* 0x0000000384777211 */ /* 0x080fe200008f0eff */
[----:B------:R0:W3:Y:S02]  /*1d40*/  LDG.E.U8 R110, desc[UR20][R94.64] ;  /* 0x000000145e6e7981 */ /* 0x0000e4000c1e1100 */
[C---:B------:R-:W-:Y:S01]  /*1d50*/  IMAD R132, R15.reuse, 0x2, R156 ;  /* 0x000000020f847824 */ /* 0x040fe200078e029c */
[----:B------:R-:W-:Y:S01]  /*1d60*/  LEA.HI.X.SX32 R83, R134, R3, 0x1, P2 ;  /* 0x0000000386537211 */ /* 0x000fe200010f0eff */
[----:B------:R0:W3:Y:S01]  /*1d70*/  LDG.E.U8 R109, desc[UR20][R118.64] ;  /* 0x00000014766d7981 */ /* 0x0000e2000c1e1100 */
[-C--:B------:R-:W-:Y:S01]  /*1d80*/  IADD3 R80, P1, PT, R136, R7.reuse, RZ ;  /* 0x0000000788507210 */ /* 0x080fe20007f3e0ff */
[C---:B------:R-:W-:Y:S01]  /*1d90*/  IMAD R134, R15.reuse, 0x2, R132 ;  /* 0x000000020f867824 */ /* 0x040fe200078e0284 */
[----:B-1----:R-:W-:Y:S01]  /*1da0*/  IADD3 R84, P2, PT, R140, R7, RZ ;  /* 0x000000078c547210 */ /* 0x002fe20007f5e0ff */
[----:B------:R1:W3:Y:S01]  /*1db0*/  LDG.E.U8 R111, desc[UR20][R82.64] ;  /* 0x00000014526f7981 */ /* 0x0002e2000c1e1100 */
[----:B------:R-:W-:Y:S01]  /*1dc0*/  LEA.HI.X.SX32 R81, R136, R3, 0x1, P1 ;  /* 0x0000000388517211 */ /* 0x000fe200008f0eff */
[----:B------:R-:W-:Y:S01]  /*1dd0*/  IMAD R136, R15, 0x2, R134 ;  /* 0x000000020f887824 */ /* 0x000fe200078e0286 */
[----:B0-----:R-:W-:-:S03]  /*1de0*/  IADD3 R88, P1, PT, R138, R7, RZ ;  /* 0x000000078a587210 */ /* 0x001fc60007f3e0ff */
[C---:B------:R-:W-:Y:S01]  /*1df0*/  IMAD R158, R15.reuse, 0x2, R136 ;  /* 0x000000020f9e7824 */ /* 0x040fe200078e0288 */
[----:B------:R-:W-:Y:S01]  /*1e00*/  LEA.HI.X.SX32 R89, R138, R3, 0x1, P1 ;  /* 0x000000038a597211 */ /* 0x000fe200008f0eff */
[----:B------:R0:W5:Y:S02]  /*1e10*/  LDG.E.U8 R114, desc[UR20][R80.64] ;  /* 0x0000001450727981 */ /* 0x000164000c1e1100 */
[C---:B------:R-:W-:Y:S01]  /*1e20*/  IMAD R138, R15.reuse, 0x2, R158 ;  /* 0x000000020f8a7824 */ /* 0x040fe200078e029e */
[----:B------:R-:W-:Y:S01]  /*1e30*/  IADD3 R86, P1, PT, R142, R7, RZ ;  /* 0x000000078e567210 */ /* 0x000fe20007f3e0ff */
[----:B------:R0:W5:Y:S02]  /*1e40*/  LDG.E.U8 R113, desc[UR20][R88.64] ;  /* 0x0000001458717981 */ /* 0x000164000c1e1100 */
[----:B------:R-:W-:Y:S01]  /*1e50*/  IMAD R94, R15, 0x2, R138 ;  /* 0x000000020f5e7824 */ /* 0x000fe200078e028a */
[----:B------:R-:W-:-:S03]  /*1e60*/  LEA.HI.X.SX32 R85, R140, R3, 0x1, P2 ;  /* 0x000000038c557211 */ /* 0x000fc600010f0eff */
[C---:B------:R-:W-:Y:S01]  /*1e70*/  IMAD R118, R15.reuse, 0x2, R94 ;  /* 0x000000020f767824 */ /* 0x040fe200078e025e */
[----:B------:R-:W-:Y:S01]  /*1e80*/  LEA.HI.X.SX32 R87, R142, R3, 0x1, P1 ;  /* 0x000000038e577211 */ /* 0x000fe200008f0eff */
[----:B------:R0:W5:Y:S02]  /*1e90*/  LDG.E.U8 R115, desc[UR20][R84.64] ;  /* 0x0000001454737981 */ /* 0x000164000c1e1100 */
[C---:B------:R-:W-:Y:S01]  /*1ea0*/  IMAD R140, R15.reuse, 0x2, R118 ;  /* 0x000000020f8c7824 */ /* 0x040fe200078e0276 */
[-C--:B-1----:R-:W-:Y:S01]  /*1eb0*/  IADD3 R82, P1, PT, R148, R7.reuse, RZ ;  /* 0x0000000794527210 */ /* 0x082fe20007f3e0ff */
[----:B------:R1:W5:Y:S01]  /*1ec0*/  LDG.E.U8 R162, desc[UR20][R86.64] ;  /* 0x0000001456a27981 */ /* 0x000362000c1e1100 */
[----:B0-----:R-:W-:Y:S01]  /*1ed0*/  IADD3 R80, P2, PT, R120, R7, RZ ;  /* 0x0000000778507210 */ /* 0x001fe20007f5e0ff */
[C---:B------:R-:W-:Y:S01]  /*1ee0*/  IMAD R142, R15.reuse, 0x2, R140 ;  /* 0x000000020f8e7824 */ /* 0x040fe200078e028c */
[-C--:B------:R-:W-:Y:S02]  /*1ef0*/  LEA.HI.X.SX32 R83, R148, R3.reuse, 0x1, P1 ;  /* 0x0000000394537211 */ /* 0x080fe400008f0eff */
[----:B------:R-:W-:Y:S01]  /*1f00*/  LEA.HI.X.SX32 R81, R120, R3, 0x1, P2 ;  /* 0x0000000378517211 */ /* 0x000fe200010f0eff */
[C---:B------:R-:W-:Y:S01]  /*1f10*/  IMAD R120, R15.reuse, 0x2, R142 ;  /* 0x000000020f787824 */ /* 0x040fe200078e028e */
[C---:B------:R-:W-:Y:S01]  /*1f20*/  IADD3 R88, P1, PT, R126.reuse, R7, RZ ;  /* 0x000000077e587210 */ /* 0x040fe20007f3e0ff */
[----:B------:R-:W5:Y:S03]  /*1f30*/  LDG.E.U8 R164, desc[UR20][R82.64] ;  /* 0x0000001452a47981 */ /* 0x000f66000c1e1100 */
[----:B------:R-:W-:Y:S01]  /*1f40*/  LEA.HI.X.SX32 R89, R126, R3, 0x1, P1 ;  /* 0x000000037e597211 */ /* 0x000fe200008f0eff */
[C---:B------:R-:W-:Y:S01]  /*1f50*/  IMAD R126, R15.reuse, 0x2, R120 ;  /* 0x000000020f7e7824 */ /* 0x040fe200078e0278 */
[C---:B------:R-:W-:Y:S01]  /*1f60*/  IADD3 R92, P1, PT, R134.reuse, R7, RZ ;  /* 0x00000007865c7210 */ /* 0x040fe20007f3e0ff */
[----:B------:R0:W5:Y:S02]  /*1f70*/  LDG.E.U8 R166, desc[UR20][R80.64] ;  /* 0x0000001450a67981 */ /* 0x000164000c1e1100 */
[C---:B------:R-:W-:Y:S01]  /*1f80*/  IMAD R148, R15.reuse, 0x2, R126 ;  /* 0x000000020f947824 */ /* 0x040fe200078e027e */
[----:B------:R-:W-:Y:S01]  /*1f90*/  LEA.HI.X.SX32 R93, R134, R3, 0x1, P1 ;  /* 0x00000003865d7211 */ /* 0x000fe200008f0eff */
[----:B------:R0:W5:Y:S02]  /*1fa0*/  LDG.E.U8 R168, desc[UR20][R88.64] ;  /* 0x0000001458a87981 */ /* 0x000164000c1e1100 */
[C---:B------:R-:W-:Y:S01]  /*1fb0*/  IMAD R134, R15.reuse, 0x2, R148 ;  /* 0x000000020f867824 */ /* 0x040fe200078e0294 */
[C---:B------:R-:W-:Y:S01]  /*1fc0*/  IADD3 R84, P2, PT, R94.reuse, R7, RZ ;  /* 0x000000075e547210 */ /* 0x040fe20007f5e0ff */
[----:B------:R0:W5:Y:S02]  /*1fd0*/  LDG.E.U8 R170, desc[UR20][R92.64] ;  /* 0x000000145caa7981 */ /* 0x000164000c1e1100 */
[----:B------:R-:W-:Y:S01]  /*1fe0*/  IMAD R160, R15, 0x2, R134 ;  /* 0x000000020fa07824 */ /* 0x000fe200078e0286 */
[----:B------:R-:W-:-:S02]  /*1ff0*/  LEA.HI.X.SX32 R85, R94, R3, 0x1, P2 ;  /* 0x000000035e557211 */ /* 0x000fc400010f0eff */
[-C--:B-1----:R-:W-:Y:S02]  /*2000*/  IADD3 R86, P1, PT, R120, R7.reuse, RZ ;  /* 0x0000000778567210 */ /* 0x082fe40007f3e0ff */
[----:B0-----:R-:W-:Y:S01]  /*2010*/  IADD3 R80, P2, PT, R160, R7, RZ ;  /* 0x00000007a0507210 */ /* 0x001fe20007f5e0ff */
[----:B------:R0:W5:Y:S01]  /*2020*/  LDG.E.U8 R172, desc[UR20][R84.64] ;  /* 0x0000001454ac7981 */ /* 0x000162000c1e1100 */
[----:B------:R-:W-:Y:S02]  /*2030*/  LEA.HI.X.SX32 R87, R120, R3, 0x1, P1 ;  /* 0x0000000378577211 */ /* 0x000fe400008f0eff */
[----:B------:R-:W-:Y:S02]  /*2040*/  IADD3 R82, P1, PT, R144, R7, RZ ;  /* 0x0000000790527210 */ /* 0x000fe40007f3e0ff */
[-C--:B------:R-:W-:Y:S01]  /*2050*/  LEA.HI.X.SX32 R81, R160, R3.reuse, 0x1, P2 ;  /* 0x00000003a0517211 */ /* 0x080fe200010f0eff */
[----:B------:R1:W5:Y:S01]  /*2060*/  LDG.E.U8 R174, desc[UR20][R86.64] ;  /* 0x0000001456ae7981 */ /* 0x000362000c1e1100 */
[----:B------:R-:W-:-:S03]  /*2070*/  LEA.HI.X.SX32 R83, R144, R3, 0x1, P1 ;  /* 0x0000000390537211 */ /* 0x000fc600008f0eff */
[----:B------:R0:W5:Y:S01]  /*2080*/  LDG.E.U8 R144, desc[UR20][R80.64] ;  /* 0x0000001450907981 */ /* 0x000162000c1e1100 */
[-C--:B------:R-:W-:Y:S02]  /*2090*/  IADD3 R94, P1, PT, R150, R7.reuse, RZ ;  /* 0x00000007965e7210 */ /* 0x080fe40007f3e0ff */
[----:B------:R-:W-:Y:S01]  /*20a0*/  IADD3 R88, P2, PT, R122, R7, RZ ;  /* 0x000000077a587210 */ /* 0x000fe20007f5e0ff */
[----:B------:R-:W-:Y:S01]  /*20b0*/  IMAD R160, R15, 0x2, R160 ;  /* 0x000000020fa07824 */ /* 0x000fe200078e02a0 */
[----:B------:R-:W-:Y:S01]  /*20c0*/  LEA.HI.X.SX32 R95, R150, R3, 0x1, P1 ;  /* 0x00000003965f7211 */ /* 0x000fe200008f0eff */
[----:B------:R1:W5:Y:S01]  /*20d0*/  LDG.E.U8 R117, desc[UR20][R82.64] ;  /* 0x0000001452757981 */ /* 0x000362000c1e1100 */
[----:B------:R-:W-:Y:S02]  /*20e0*/  IADD3 R92, P1, PT, R128, R7, RZ ;  /* 0x00000007805c7210 */ /* 0x000fe40007f3e0ff */
[-C--:B------:R-:W-:Y:S01]  /*20f0*/  LEA.HI.X.SX32 R89, R122, R3.reuse, 0x1, P2 ;  /* 0x000000037a597211 */ /* 0x080fe200010f0eff */
[----:B------:R-:W5:Y:S01]  /*2100*/  LDG.E.U8 R120, desc[UR20][R94.64] ;  /* 0x000000145e787981 */ /* 0x000f62000c1e1100 */
[----:B------:R-:W-:-:S02]  /*2110*/  LEA.HI.X.SX32 R93, R128, R3, 0x1, P1 ;  /* 0x00000003805d7211 */ /* 0x000fc400008f0eff */
[-C--:B0-----:R-:W-:Y:S01]  /*2120*/  IADD3 R84, P1, PT, R136, R7.reuse, RZ ;  /* 0x0000000788547210 */ /* 0x081fe20007f3e0ff */
[----:B------:R0:W5:Y:S01]  /*2130*/  LDG.E.U8 R122, desc[UR20][R88.64] ;  /* 0x00000014587a7981 */ /* 0x000162000c1e1100 */
[----:B-1----:R-:W-:Y:S02]  /*2140*/  IADD3 R86, P2, PT, R118, R7, RZ ;  /* 0x0000000776567210 */ /* 0x002fe40007f5e0ff */
[-C--:B------:R-:W-:Y:S01]  /*2150*/  LEA.HI.X.SX32 R85, R136, R3.reuse, 0x1, P1 ;  /* 0x0000000388557211 */ /* 0x080fe200008f0eff */
[----:B------:R1:W5:Y:S01]  /*2160*/  LDG.E.U8 R125, desc[UR20][R92.64] ;  /* 0x000000145c7d7981 */ /* 0x000362000c1e1100 */
[----:B------:R-:W-:Y:S02]  /*2170*/  LEA.HI.X.SX32 R87, R118, R3, 0x1, P2 ;  /* 0x0000000376577211 */ /* 0x000fe400010f0eff */
[-C--:B------:R-:W-:Y:S01]  /*2180*/  IADD3 R80, P1, PT, R126, R7.reuse, RZ ;  /* 0x000000077e507210 */ /* 0x080fe20007f3e0ff */
[----:B------:R-:W5:Y:S01]  /*2190*/  LDG.E.U8 R127, desc[UR20][R84.64] ;  /* 0x00000014547f7981 */ /* 0x000f62000c1e1100 */
[----:B------:R-:W-:-:S02]  /*21a0*/  IADD3 R82, P2, PT, R160, R7, RZ ;  /* 0x00000007a0527210 */ /* 0x000fc40007f5e0ff */
[-C--:B------:R-:W-:Y:S01]  /*21b0*/  LEA.HI.X.SX32 R81, R126, R3.reuse, 0x1, P1 ;  /* 0x000000037e517211 */ /* 0x080fe200008f0eff */
[----:B------:R1:W5:Y:S01]  /*21c0*/  LDG.E.U8 R129, desc[UR20][R86.64] ;  /* 0x0000001456817981 */ /* 0x000362000c1e1100 */
[----:B------:R-:W-:-:S03]  /*21d0*/  LEA.HI.X.SX32 R83, R160, R3, 0x1, P2 ;  /* 0x00000003a0537211 */ /* 0x000fc600010f0eff */
[----:B------:R4:W5:Y:S01]  /*21e0*/  LDG.E.U8 R136, desc[UR20][R80.64] ;  /* 0x0000001450887981 */ /* 0x000962000c1e1100 */
[----:B0-----:R-:W-:-:S03]  /*21f0*/  IADD3 R88, P1, PT, R146, R7, RZ ;  /* 0x0000000792587210 */ /* 0x001fc60007f3e0ff */
[----:B------:R0:W5:Y:S01]  /*2200*/  LDG.E.U8 R139, desc[UR20][R82.64] ;  /* 0x00000014528b7981 */ /* 0x000162000c1e1100 */
[----:B------:R-:W-:Y:S02]  /*2210*/  LEA.HI.X.SX32 R89, R146, R3, 0x1, P1 ;  /* 0x0000000392597211 */ /* 0x000fe400008f0eff */
[-C--:B-1----:R-:W-:Y:S02]  /*2220*/  IADD3 R92, P1, PT, R152, R7.reuse, RZ ;  /* 0x00000007985c7210 */ /* 0x082fe40007f3e0ff */
[----:B------:R-:W-:Y:S01]  /*2230*/  IADD3 R94, P2, PT, R154, R7, RZ ;  /* 0x000000079a5e7210 */ /* 0x000fe20007f5e0ff */
[C---:B------:R-:W-:Y:S01]  /*2240*/  IMAD R160, R15.reuse, 0x2, R160 ;  /* 0x000000020fa07824 */ /* 0x040fe200078e02a0 */
[----:B------:R-:W-:Y:S01]  /*2250*/  LEA.HI.X.SX32 R93, R152, R3, 0x1, P1 ;  /* 0x00000003985d7211 */ /* 0x000fe200008f0eff */
[----:B------:R1:W5:Y:S01]  /*2260*/  LDG.E.U8 R119, desc[UR20][R88.64] ;  /* 0x0000001458777981 */ /* 0x000362000c1e1100 */
[----:B------:R-:W-:Y:S02]  /*2270*/  IADD3 R86, P1, PT, R156, R7, RZ ;  /* 0x000000079c567210 */ /* 0x000fe40007f3e0ff */
[-C--:B------:R-:W-:Y:S01]  /*2280*/  LEA.HI.X.SX32 R95, R154, R3.reuse, 0x1, P2 ;  /* 0x000000039a5f7211 */ /* 0x080fe200010f0eff */
[----:B------:R-:W-:Y:S01]  /*2290*/  IMAD R118, R15, 0x2, R160 ;  /* 0x000000020f767824 */ /* 0x000fe200078e02a0 */
[----:B------:R-:W-:Y:S01]  /*22a0*/  LEA.HI.X.SX32 R87, R156, R3, 0x1, P1 ;  /* 0x000000039c577211 */ /* 0x000fe200008f0eff */
[----:B------:R1:W5:Y:S01]  /*22b0*/  LDG.E.U8 R121, desc[UR20][R92.64] ;  /* 0x000000145c797981 */ /* 0x000362000c1e1100 */
[----:B----4-:R-:W-:-:S02]  /*22c0*/  IADD3 R80, P1, PT, R140, R7, RZ ;  /* 0x000000078c507210 */ /* 0x010fc40007f3e0ff */
[----:B------:R-:W-:Y:S01]  /*22d0*/  IADD3 R84, P2, PT, R158, R7, RZ ;  /* 0x000000079e547210 */ /* 0x000fe20007f5e0ff */
[----:B------:R-:W4:Y:S01]  /*22e0*/  LDG.E.U8 R123, desc[UR20][R94.64] ;  /* 0x000000145e7b7981 */ /* 0x000f22000c1e1100 */
[-C--:B------:R-:W-:Y:S02]  /*22f0*/  LEA.HI.X.SX32 R81, R140, R3.reuse, 0x1, P1 ;  /* 0x000000038c517211 */ /* 0x080fe400008f0eff */
[----:B------:R-:W-:Y:S01]  /*2300*/  LEA.HI.X.SX32 R85, R158, R3, 0x1, P2 ;  /* 0x000000039e557211 */ /* 0x000fe200010f0eff */
[----:B------:R1:W4:Y:S01]  /*2310*/  LDG.E.U8 R126, desc[UR20][R86.64] ;  /* 0x00000014567e7981 */ /* 0x000322000c1e1100 */
[-C--:B0-----:R-:W-:Y:S02]  /*2320*/  IADD3 R82, P1, PT, R148, R7.reuse, RZ ;  /* 0x0000000794527210 */ /* 0x081fe40007f3e0ff */
[----:B-1----:R-:W-:Y:S01]  /*2330*/  IADD3 R88, P2, PT, R160, R7, RZ ;  /* 0x00000007a0587210 */ /* 0x002fe20007f5e0ff */
[----:B------:R0:W4:Y:S01]  /*2340*/  LDG.E.U8 R128, desc[UR20][R84.64] ;  /* 0x0000001454807981 */ /* 0x000122000c1e1100 */
[----:B------:R-:W-:-:S02]  /*2350*/  LEA.HI.X.SX32 R83, R148, R3, 0x1, P1 ;  /* 0x0000000394537211 */ /* 0x000fc400008f0eff */
[----:B------:R-:W-:Y:S01]  /*2360*/  LEA.HI.X.SX32 R89, R160, R3, 0x1, P2 ;  /* 0x00000003a0597211 */ /* 0x000fe200010f0eff */
[----:B------:R1:W4:Y:S01]  /*2370*/  LDG.E.U8 R135, desc[UR20][R80.64] ;  /* 0x0000001450877981 */ /* 0x000322000c1e1100 */
[-C--:B------:R-:W-:Y:S02]  /*2380*/  IADD3 R92, P1, PT, R102, R7.reuse, RZ ;  /* 0x00000007665c7210 */ /* 0x080fe40007f3e0ff */
[----:B------:R-:W-:Y:S01]  /*2390*/  IADD3 R86, P2, PT, R118, R7, RZ ;  /* 0x0000000776567210 */ /* 0x000fe20007f5e0ff */
[----:B------:R-:W4:Y:S01]  /*23a0*/  LDG.E.U8 R137, desc[UR20][R82.64] ;  /* 0x0000001452897981 */ /* 0x000f22000c1e1100 */
[----:B------:R-:W-:-:S03]  /*23b0*/  LEA.HI.X.SX32 R93, R102, R3, 0x1, P1 ;  /* 0x00000003665d7211 */ /* 0x000fc600008f0eff */
[----:B------:R1:W4:Y:S01]  /*23c0*/  LDG.E.U8 R140, desc[UR20][R88.64] ;  /* 0x00000014588c7981 */ /* 0x000322000c1e1100 */
[----:B0-----:R-:W-:Y:S02]  /*23d0*/  IADD3 R84, P1, PT, R106, R7, RZ ;  /* 0x000000076a547210 */ /* 0x001fe40007f3e0ff */
[-C--:B------:R-:W-:Y:S01]  /*23e0*/  LEA.HI.X.SX32 R87, R118, R3.reuse, 0x1, P2 ;  /* 0x0000000376577211 */ /* 0x080fe200010f0eff */
[----:B------:R0:W4:Y:S01]  /*23f0*/  LDG.E.U8 R15, desc[UR20][R92.64] ;  /* 0x000000145c0f7981 */ /* 0x000122000c1e1100 */
[----:B------:R-:W-:Y:S02]  /*2400*/  LEA.HI.X.SX32 R85, R106, R3, 0x1, P1 ;  /* 0x000000036a557211 */ /* 0x000fe400008f0eff */
[-C--:B------:R-:W-:Y:S01]  /*2410*/  IADD3 R94, P1, PT, R108, R7.reuse, RZ ;  /* 0x000000076c5e7210 */ /* 0x080fe20007f3e0ff */
[----:B------:R-:W4:Y:S01]  /*2420*/  LDG.E.U8 R118, desc[UR20][R86.64] ;  /* 0x0000001456767981 */ /* 0x000f22000c1e1100 */
[----:B-1----:R-:W-:Y:S02]  /*2430*/  IADD3 R80, P2, PT, R112, R7, RZ ;  /* 0x0000000770507210 */ /* 0x002fe40007f5e0ff */
[----:B------:R-:W-:Y:S01]  /*2440*/  LEA.HI.X.SX32 R95, R108, R3, 0x1, P1 ;  /* 0x000000036c5f7211 */ /* 0x000fe200008f0eff */
[----:B------:R1:W4:Y:S01]  /*2450*/  LDG.E.U8 R102, desc[UR20][R84.64] ;  /* 0x0000001454667981 */ /* 0x000322000c1e1100 */
[----:B------:R-:W-:-:S02]  /*2460*/  IADD3 R88, P1, PT, R124, R7, RZ ;  /* 0x000000077c587210 */ /* 0x000fc40007f3e0ff */
[-C--:B------:R-:W-:Y:S01]  /*2470*/  LEA.HI.X.SX32 R81, R112, R3.reuse, 0x1, P2 ;  /* 0x0000000370517211 */ /* 0x080fe200010f0eff */
[----:B------:R-:W4:Y:S01]  /*2480*/  LDG.E.U8 R94, desc[UR20][R94.64] ;  /* 0x000000145e5e7981 */ /* 0x000f22000c1e1100 */
[----:B------:R-:W-:Y:S02]  /*2490*/  LEA.HI.X.SX32 R89, R124, R3, 0x1, P1 ;  /* 0x000000037c597211 */ /* 0x000fe400008f0eff */
[-C--:B0-----:R-:W-:Y:S01]  /*24a0*/  IADD3 R92, P1, PT, R138, R7.reuse, RZ ;  /* 0x000000078a5c7210 */ /* 0x081fe20007f3e0ff */
[----:B------:R0:W4:Y:S01]  /*24b0*/  LDG.E.U8 R106, desc[UR20][R80.64] ;  /* 0x00000014506a7981 */ /* 0x000122000c1e1100 */
[----:B------:R-:W-:Y:S02]  /*24c0*/  IADD3 R82, P2, PT, R132, R7, RZ ;  /* 0x0000000784527210 */ /* 0x000fe40007f5e0ff */
[-C--:B------:R-:W-:Y:S01]  /*24d0*/  LEA.HI.X.SX32 R93, R138, R3.reuse, 0x1, P1 ;  /* 0x000000038a5d7211 */ /* 0x080fe200008f0eff */
[----:B------:R-:W4:Y:S01]  /*24e0*/  LDG.E.U8 R88, desc[UR20][R88.64] ;  /* 0x0000001458587981 */ /* 0x000f22000c1e1100 */
[----:B------:R-:W-:-:S02]  /*24f0*/  LEA.HI.X.SX32 R83, R132, R3, 0x1, P2 ;  /* 0x0000000384537211 */ /* 0x000fc400010f0eff */
[-C--:B-1----:R-:W-:Y:S01]  /*2500*/  IADD3 R84, P1, PT, R142, R7.reuse, RZ ;  /* 0x000000078e547210 */ /* 0x082fe20007f3e0ff */
[----:B------:R-:W4:Y:S01]  /*2510*/  LDG.E.U8 R92, desc[UR20][R92.64] ;  /* 0x000000145c5c7981 */ /* 0x000f22000c1e1100 */
[----:B------:R-:W-:Y:S01]  /*2520*/  IADD3 R86, P2, PT, R134, R7, RZ ;  /* 0x0000000786567210 */ /* 0x000fe20007f5e0ff */
[----:B0-----:R-:W0:Y:S01]  /*2530*/  LDC.64 R80, c[0x0][0x3c0] ;  /* 0x0000f000ff507b82 */ /* 0x001e220000000a00 */
[-C--:B------:R-:W-:Y:S01]  /*2540*/  LEA.HI.X.SX32 R85, R142, R3.reuse, 0x1, P1 ;  /* 0x000000038e557211 */ /* 0x080fe200008f0eff */
[----:B------:R1:W4:Y:S01]  /*2550*/  LDG.E.U8 R82, desc[UR20][R82.64] ;  /* 0x0000001452527981 */ /* 0x000322000c1e1100 */
[----:B------:R-:W-:-:S03]  /*2560*/  LEA.HI.X.SX32 R87, R134, R3, 0x1, P2 ;  /* 0x0000000386577211 */ /* 0x000fc600010f0eff */
[----:B------:R-:W4:Y:S02]  /*2570*/  LDG.E.U8 R84, desc[UR20][R84.64] ;  /* 0x0000001454547981 */ /* 0x000f24000c1e1100 */
[----:B------:R-:W0:Y:S02]  /*2580*/  LDC.64 R132, c[0x0][0x388] ;  /* 0x0000e200ff847b82 */ /* 0x000e240000000a00 */
[----:B------:R0:W4:Y:S01]  /*2590*/  LDG.E.U8 R86, desc[UR20][R86.64] ;  /* 0x0000001456567981 */ /* 0x000122000c1e1100 */
[----:B------:R-:W-:Y:S02]  /*25a0*/  LOP3.LUT R3, R141, 0xff, RZ, 0xc0, !PT ;  /* 0x000000ff8d037812 */ /* 0x000fe400078ec0ff */
[----:B-1----:R-:W-:-:S03]  /*25b0*/  SHF.R.S32.HI R83, RZ, 0x7, R141 ;  /* 0x00000007ff537819 */ /* 0x002fc6000001148d */
[----:B--2---:R-:W-:Y:S01]  /*25c0*/  IMAD R7, R3, UR4, RZ ;  /* 0x0000000403077c24 */ /* 0x004fe2000f8e02ff */
[----:B------:R-:W-:Y:S01]  /*25d0*/  SGXT R83, R83, 0x1 ;  /* 0x000000015353781a */ /* 0x000fe20000000200 */
[----:B0-----:R-:W-:-:S03]  /*25e0*/  IMAD R3, R80, UR5, RZ ;  /* 0x0000000550037c24 */ /* 0x001fc6000f8e02ff */
[----:B------:R-:W-:Y:S01]  /*25f0*/  LOP3.LUT R80, R83, 0x90, RZ, 0xc0, !PT ;  /* 0x0000009053507812 */ /* 0x000fe200078ec0ff */
[----:B------:R-:W0:Y:S01]  /*2600*/  LDCU UR5, c[0x0][0x3c4] ;  /* 0x00007880ff0577ac */ /* 0x000e220008000800 */
[--C-:B------:R-:W-:Y:S02]  /*2610*/  SHF.R.S32.HI R108, RZ, 0x1f, R3.reuse ;  /* 0x0000001fff6c7819 */ /* 0x100fe40000011403 */
[----:B------:R-:W-:Y:S02]  /*2620*/  IADD3 R132, P1, P2, R7, R132, R3 ;  /* 0x0000008407847210 */ /* 0x000fe40007a3e003 */
[----:B------:R-:W-:-:S04]  /*2630*/  LOP3.LUT R3, R80, 0x7f, R141, 0x78, !PT ;  /* 0x0000007f50037812 */ /* 0x000fc800078e788d */
[C---:B------:R-:W-:Y:S01]  /*2640*/  LOP3.LUT R145, R3.reuse, 0x20, RZ, 0x3c, !PT ;  /* 0x0000002003917812 */ /* 0x040fe200078e3cff */
[----:B------:R1:W-:Y:S04]  /*2650*/  STS.U8 [R3+UR68], R0 ;  /* 0x0000000003007988 */ /* 0x0003e80008000044 */
[----:B------:R2:W-:Y:S04]  /*2660*/  STS.U8 [R3+UR68+0x400], R6 ;  /* 0x0004000603007988 */ /* 0x0005e80008000044 */
[----:B------:R-:W-:Y:S04]  /*2670*/  STS.U8 [R3+UR68+0x800], R12 ;  /* 0x0008000c03007988 */ /* 0x000fe80008000044 */
        /* <DEDUP_REMOVED lines=15> */
[----:B---3--:R-:W-:Y:S04]  /*2770*/  STS.U8 [R3+UR68+0x4800], R76 ;  /* 0x0048004c03007988 */ /* 0x008fe80008000044 */
[----:B------:R3:W-:Y:S04]  /*2780*/  STS.U8 [R3+UR68+0x4c00], R90 ;  /* 0x004c005a03007988 */ /* 0x0007e80008000044 */
[----:B------:R-:W-:Y:S04]  /*2790*/  STS.U8 [R3+UR68+0x5000], R98 ;  /* 0x0050006203007988 */ /* 0x000fe80008000044 */
[----:B------:R-:W-:Y:S04]  /*27a0*/  STS.U8 [R3+UR68+0x5400], R104 ;  /* 0x0054006803007988 */ /* 0x000fe80008000044 */
[----:B------:R-:W-:Y:S04]  /*27b0*/  STS.U8 [R3+UR68+0x5800], R110 ;  /* 0x0058006e03007988 */ /* 0x000fe80008000044 */
[----:B-----5:R-:W-:Y:S04]  /*27c0*/  STS.U8 [R3+UR68+0x5c00], R114 ;  /* 0x005c007203007988 */ /* 0x020fe80008000044 */
[----:B------:R-:W-:Y:S04]  /*27d0*/  STS.U8 [R3+UR68+0x6000], R162 ;  /* 0x006000a203007988 */ /* 0x000fe80008000044 */
[----:B------:R-:W-:Y:S04]  /*27e0*/  STS.U8 [R3+UR68+0x6400], R164 ;  /* 0x006400a403007988 */ /* 0x000fe80008000044 */
[----:B------:R-:W-:Y:S04]  /*27f0*/  STS.U8 [R3+UR68+0x6800], R166 ;  /* 0x006800a603007988 */ /* 0x000fe80008000044 */
[----:B------:R-:W-:Y:S04]  /*2800*/  STS.U8 [R3+UR68+0x6c00], R168 ;  /* 0x006c00a803007988 */ /* 0x000fe80008000044 */
[----:B------:R-:W-:Y:S04]  /*2810*/  STS.U8 [R3+UR68+0x7000], R170 ;  /* 0x007000aa03007988 */ /* 0x000fe80008000044 */
[----:B------:R-:W-:Y:S04]  /*2820*/  STS.U8 [R3+UR68+0x7400], R172 ;  /* 0x007400ac03007988 */ /* 0x000fe80008000044 */
[----:B------:R-:W-:Y:S04]  /*2830*/  STS.U8 [R3+UR68+0x7800], R174 ;  /* 0x007800ae03007988 */ /* 0x000fe80008000044 */
[----:B------:R-:W-:Y:S01]  /*2840*/  STS.U8 [R3+UR68+0x7c00], R144 ;  /* 0x007c009003007988 */ /* 0x000fe20008000044 */
[----:B------:R-:W-:-:S02]  /*2850*/  LOP3.LUT R143, R3, 0x40, RZ, 0x3c, !PT ;  /* 0x00000040038f7812 */ /* 0x000fc400078e3cff */
[----:B------:R-:W-:Y:S01]  /*2860*/  SHF.R.U32.HI R89, RZ, 0x5, R141 ;  /* 0x00000005ff597819 */ /* 0x000fe2000001168d */
[----:B------:R5:W-:Y:S01]  /*2870*/  STS.U8 [R145+UR68+0x100], R2 ;  /* 0x0001000291007988 */ /* 0x000be20008000044 */
[----:B-1----:R-:W-:Y:S01]  /*2880*/  LOP3.LUT R0, R3, 0x60, RZ, 0x3c, !PT ;  /* 0x0000006003007812 */ /* 0x002fe200078e3cff */
[----:B0-----:R-:W-:Y:S01]  /*2890*/  USHF.L.U32 UR10, UR5, 0x3, URZ ;  /* 0x00000003050a7899 */ /* 0x001fe200080006ff */
[----:B------:R-:W-:Y:S01]  /*28a0*/  SHF.R.S32.HI R7, RZ, 0x1f, R7 ;  /* 0x0000001fff077819 */ /* 0x000fe20000011407 */
[----:B------:R0:W-:Y:S01]  /*28b0*/  STS.U8 [R145+UR68+0x500], R8 ;  /* 0x0005000891007988 */ /* 0x0001e20008000044 */
[----:B------:R-:W-:Y:S01]  /*28c0*/  UIMAD UR11, UR5, 0x9, URZ ;  /* 0x00000009050b78a4 */ /* 0x000fe2000f8e02ff */
[----:B------:R-:W-:Y:S01]  /*28d0*/  PRMT R87, RZ, 0x7610, R87 ;  /* 0x00007610ff577816 */ /* 0x000fe20000000057 */
[----:B--2---:R-:W1:Y:S01]  /*28e0*/  LDC R6, c[0x0][0x3c4] ;  /* 0x0000f100ff067b82 */ /* 0x004e620000000800 */
[----:B------:R-:W-:Y:S04]  /*28f0*/  STS.U8 [R145+UR68+0x900], R13 ;  /* 0x0009000d91007988 */ /* 0x000fe80008000044 */
[----:B------:R2:W-:Y:S01]  /*2900*/  STS.U8 [R145+UR68+0xd00], R17 ;  /* 0x000d001191007988 */ /* 0x0005e20008000044 */
[----:B------:R-:W-:-:S02]  /*2910*/  R2UR UR12, R89 ;  /* 0x00000000590c72ca */ /* 0x000fc400000e0000 */
[----:B---3--:R-:W-:Y:S01]  /*2920*/  PRMT R90, RZ, 0x7610, R90 ;  /* 0x00007610ff5a7816 */ /* 0x008fe2000000005a */
[----:B------:R3:W-:Y:S01]  /*2930*/  STS.U8 [R145+UR68+0x1100], R21 ;  /* 0x0011001591007988 */ /* 0x0007e20008000044 */
[----:B-----5:R-:W5:Y:S03]  /*2940*/  LDC R2, c[0x0][0x3c4] ;  /* 0x0000f100ff027b82 */ /* 0x020f660000000800 */
[----:B------:R-:W-:Y:S04]  /*2950*/  STS.U8 [R145+UR68+0x1500], R25 ;  /* 0x0015001991007988 */ /* 0x000fe80008000044 */
[----:B------:R-:W-:Y:S01]  /*2960*/  STS.U8 [R145+UR68+0x1900], R29 ;  /* 0x0019001d91007988 */ /* 0x000fe20008000044 */
[----:B------:R-:W-:Y:S01]  /*2970*/  IADD3.X R133, PT, PT, R7, R133, R108, P1, P2 ;  /* 0x0000008507857210 */ /* 0x000fe20000fe446c */
[C---:B------:R-:W-:Y:S01]  /*2980*/  VIADD R12, R132.reuse, UR10 ;  /* 0x0000000a840c7c36 */ /* 0x040fe20008000000 */
[----:B------:R-:W-:Y:S01]  /*2990*/  PRMT R16, RZ, 0x7610, R16 ;  /* 0x00007610ff107816 */ /* 0x000fe20000000010 */
[----:B------:R1:W-:Y:S01]  /*29a0*/  STS.U8 [R145+UR68+0x1d00], R33 ;  /* 0x001d002191007988 */ /* 0x0003e20008000044 */
[----:B0-----:R-:W-:Y:S01]  /*29b0*/  VIADD R8, R132, UR11 ;  /* 0x0000000b84087c36 */ /* 0x001fe20008000000 */
[----:B------:R-:W-:Y:S01]  /*29c0*/  PRMT R80, RZ, 0x7610, R80 ;  /* 0x00007610ff507816 */ /* 0x000fe20000000050 */
[----:B--2---:R-:W0:Y:S01]  /*29d0*/  LDC R17, c[0x0][0x3c4] ;  /* 0x0000f100ff117b82 */ /* 0x004e220000000800 */
[----:B------:R-:W-:Y:S04]  /*29e0*/  STS.U8 [R145+UR68+0x2100], R37 ;  /* 0x0021002591007988 */ /* 0x000fe80008000044 */
[----:B------:R-:W-:Y:S01]  /*29f0*/  STS.U8 [R145+UR68+0x2500], R41 ;  /* 0x0025002991007988 */ /* 0x000fe20008000044 */
[----:B------:R-:W-:-:S02]  /*2a00*/  PRMT R56, RZ, 0x7610, R56 ;  /* 0x00007610ff387816 */ /* 0x000fc40000000038 */
[----:B------:R-:W-:Y:S01]  /*2a10*/  PRMT R44, RZ, 0x7610, R44 ;  /* 0x00007610ff2c7816 */ /* 0x000fe2000000002c */
[----:B------:R-:W-:Y:S01]  /*2a20*/  STS.U8 [R145+UR68+0x2900], R46 ;  /* 0x0029002e91007988 */ /* 0x000fe20008000044 */
[----:B------:R-:W-:Y:S01]  /*2a30*/  PRMT R32, RZ, 0x7610, R32 ;  /* 0x00007610ff207816 */ /* 0x000fe20000000020 */
[----:B------:R-:W2:Y:S02]  /*2a40*/  LDC R40, c[0x0][0x3c4] ;  /* 0x0000f100ff287b82 */ /* 0x000ea40000000800 */
[----:B------:R1:W-:Y:S04]  /*2a50*/  STS.U8 [R145+UR68+0x2d00], R50 ;  /* 0x002d003291007988 */ /* 0x0003e80008000044 */
[----:B------:R0:W-:Y:S01]  /*2a60*/  STS.U8 [R145+UR68+0x3100], R54 ;  /* 0x0031003691007988 */ /* 0x0001e20008000044 */
[----:B------:R-:W-:Y:S01]  /*2a70*/  USHF.L.U32 UR4, UR12, 0x15, URZ ;  /* 0x000000150c047899 */ /* 0x000fe200080006ff */
[----:B------:R-:W-:Y:S01]  /*2a80*/  PRMT R68, RZ, 0x7610, R68 ;  /* 0x00007610ff447816 */ /* 0x000fe20000000044 */
[----:B------:R-:W-:Y:S01]  /*2a90*/  ULOP3.LUT UR19, UR12, 0x4, URZ, 0xc0, !UPT ;  /* 0x000000040c137892 */ /* 0x000fe2000f8ec0ff */
[----:B------:R0:W-:Y:S01]  /*2aa0*/  STS.U8 [R145+UR68+0x3500], R58 ;  /* 0x0035003a91007988 */ /* 0x0001e20008000044 */
[----:B------:R-:W-:Y:S01]  /*2ab0*/  LOP3.LUT P1, RZ, R141, 0xff, RZ, 0xc0, !PT ;  /* 0x000000ff8dff7812 */ /* 0x000fe2000782c0ff */
[----:B------:R-:W-:Y:S01]  /*2ac0*/  IMAD R7, R81, 0x9, RZ ;  /* 0x0000000951077824 */ /* 0x000fe200078e02ff */
[----:B------:R-:W-:Y:S01]  /*2ad0*/  ISETP.LT.AND P2, PT, RZ, UR8, PT ;  /* 0x00000008ff007c0c */ /* 0x000fe2000bf41270 */
[----:B------:R-:W-:Y:S01]  /*2ae0*/  STS.U8 [R145+UR68+0x3900], R62 ;  /* 0x0039003e91007988 */ /* 0x000fe20008000044 */
[----:B------:R-:W-:Y:S01]  /*2af0*/  PRMT R89, RZ, 0x7610, R89 ;  /* 0x00007610ff597816 */ /* 0x000fe20000000059 */
[----:B------:R-:W2:Y:S02]  /*2b00*/  LDC R52, c[0x0][0x3c4] ;  /* 0x0000f100ff347b82 */ /* 0x000ea40000000800 */
[----:B------:R-:W-:Y:S04]  /*2b10*/  STS.U8 [R145+UR68+0x3d00], R65 ;  /* 0x003d004191007988 */ /* 0x000fe80008000044 */
[----:B------:R-:W-:Y:S01]  /*2b20*/  STS.U8 [R145+UR68+0x4100], R69 ;  /* 0x0041004591007988 */ /* 0x000fe20008000044 */
[----:B------:R-:W-:Y:S01]  /*2b30*/  ULOP3.LUT UR6, UR4, 0x600000, URZ, 0xc0, !UPT ;  /* 0x0060000004067892 */ /* 0x000fe2000f8ec0ff */
[----:B---3--:R-:W-:Y:S01]  /*2b40*/  PRMT R21, RZ, 0x7610, R21 ;  /* 0x00007610ff157816 */ /* 0x008fe20000000015 */
[----:B------:R-:W3:Y:S01]  /*2b50*/  LDC R104, c[0x0][0x3c4] ;  /* 0x0000f100ff687b82 */ /* 0x000ee20000000800 */
[----:B------:R-:W-:Y:S04]  /*2b60*/  STS.U8 [R145+UR68+0x4500], R73 ;  /* 0x0045004991007988 */ /* 0x000fe80008000044 */
[----:B------:R-:W-:Y:S01]  /*2b70*/  STS.U8 [R145+UR68+0x4900], R77 ;  /* 0x0049004d91007988 */ /* 0x000fe20008000044 */
[----:B-1----:R-:W-:-:S02]  /*2b80*/  PRMT R33, RZ, 0x7610, R33 ;  /* 0x00007610ff217816 */ /* 0x002fc40000000021 */
[----:B------:R-:W-:Y:S01]  /*2b90*/  PRMT R50, RZ, 0x7610, R50 ;  /* 0x00007610ff327816 */ /* 0x000fe20000000032 */
[----:B------:R-:W-:Y:S01]  /*2ba0*/  STS.U8 [R145+UR68+0x4d00], R91 ;  /* 0x004d005b91007988 */ /* 0x000fe20008000044 */
[----:B------:R-:W-:Y:S02]  /*2bb0*/  PRMT R20, RZ, 0x7610, R20 ;  /* 0x00007610ff147816 */ /* 0x000fe40000000014 */
[----:B------:R-:W-:Y:S01]  /*2bc0*/  PRMT R85, RZ, 0x7610, R85 ;  /* 0x00007610ff557816 */ /* 0x000fe20000000055 */
[----:B------:R-:W-:Y:S01]  /*2bd0*/  STS.U8 [R145+UR68+0x5100], R99 ;  /* 0x0051006391007988 */ /* 0x000fe20008000044 */
[----:B------:R-:W-:Y:S02]  /*2be0*/  PRMT R37, RZ, 0x7610, R37 ;  /* 0x00007610ff257816 */ /* 0x000fe40000000025 */
[----:B------:R-:W-:Y:S01]  /*2bf0*/  PRMT R25, RZ, 0x7610, R25 ;  /* 0x00007610ff197816 */ /* 0x000fe20000000019 */
[----:B------:R-:W-:Y:S01]  /*2c00*/  STS.U8 [R145+UR68+0x5500], R103 ;  /* 0x0055006791007988 */ /* 0x000fe20008000044 */
[----:B0-----:R-:W-:Y:S01]  /*2c10*/  IMAD R17, R17, 0x7a, RZ ;  /* 0x0000007a11117824 */ /* 0x001fe200078e02ff */
[----:B------:R-:W-:Y:S01]  /*2c20*/  PRMT R72, RZ, 0x7610, R72 ;  /* 0x00007610ff487816 */ /* 0x000fe20000000048 */
[----:B------:R-:W0:Y:S01]  /*2c30*/  LDC R46, c[0x0][0x3c4] ;  /* 0x0000f100ff2e7b82 */ /* 0x000e220000000800 */
[----:B------:R1:W-:Y:S04]  /*2c40*/  STS.U8 [R145+UR68+0x5900], R109 ;  /* 0x0059006d91007988 */ /* 0x0003e80008000044 */
[----:B------:R-:W-:Y:S01]  /*2c50*/  STS.U8 [R145+UR68+0x5d00], R113 ;  /* 0x005d007191007988 */ /* 0x000fe20008000044 */
[----:B------:R-:W-:-:S02]  /*2c60*/  PRMT R48, RZ, 0x7610, R48 ;  /* 0x00007610ff307816 */ /* 0x000fc40000000030 */
[----:B------:R-:W-:Y:S01]  /*2c70*/  PRMT R60, RZ, 0x7610, R60 ;  /* 0x00007610ff3c7816 */ /* 0x000fe2000000003c */
[----:B------:R-:W-:Y:S01]  /*2c80*/  STS.U8 [R145+UR68+0x6100], R117 ;  /* 0x0061007591007988 */ /* 0x000fe20008000044 */
[----:B------:R-:W-:Y:S01]  /*2c90*/  PRMT R54, RZ, 0x7610, R54 ;  /* 0x00007610ff367816 */ /* 0x000fe20000000036 */
[----:B------:R-:W0:Y:S02]  /*2ca0*/  LDC R58, c[0x0][0x3c4] ;  /* 0x0000f100ff3a7b82 */ /* 0x000e240000000800 */
[----:B------:R1:W-:Y:S04]  /*2cb0*/  STS.U8 [R145+UR68+0x6500], R120 ;  /* 0x0065007891007988 */ /* 0x0003e80008000044 */
[----:B------:R-:W-:Y:S04]  /*2cc0*/  STS.U8 [R145+UR68+0x6900], R122 ;  /* 0x0069007a91007988 */ /* 0x000fe80008000044 */
[----:B------:R-:W-:Y:S01]  /*2cd0*/  STS.U8 [R145+UR68+0x6d00], R125 ;  /* 0x006d007d91007988 */ /* 0x000fe20008000044 */
[----:B------:R-:W-:Y:S01]  /*2ce0*/  UIADD3 UR65, UPT, UPT, UR67, UR6, URZ ;  /* 0x0000000643417290 */ /* 0x000fe2000fffe0ff */
[----:B------:R-:W-:-:S02]  /*2cf0*/  VOTEU.ALL UP0, P1 ;  /* 0x0000000000ff7886 */ /* 0x000fc40000800000 */
[----:B------:R-:W-:Y:S01]  /*2d00*/  STS.U8 [R145+UR68+0x7100], R127 ;  /* 0x0071007f91007988 */ /* 0x000fe20008000044 */
[----:B------:R-:W-:Y:S01]  /*2d10*/  VOTEU.ALL UP1, P1 ;  /* 0x0000000000ff7886 */ /* 0x000fe20000820000 */
[----:B------:R-:W-:Y:S01]  /*2d20*/  IADD3 RZ, P4, PT, R7, R132, RZ ;  /* 0x0000008407ff7210 */ /* 0x000fe20007f9e0ff */
[----:B------:R-:W-:Y:S01]  /*2d30*/  USHF.L.U32 UR4, UR5, 0x1, URZ ;  /* 0x0000000105047899 */ /* 0x000fe200080006ff */
[----:B------:R-:W-:Y:S01]  /*2d40*/  STS.U8 [R145+UR68+0x7500], R129 ;  /* 0x0075008191007988 */ /* 0x000fe20008000044 */
[----:B-1----:R-:W-:Y:S01]  /*2d50*/  PRMT R109, RZ, 0x7610, R109 ;  /* 0x00007610ff6d7816 */ /* 0x002fe2000000006d */
[----:B------:R-:W1:Y:S02]  /*2d60*/  LDC R120, c[0x0][0x3c4] ;  /* 0x0000f100ff787b82 */ /* 0x000e640000000800 */
[----:B------:R-:W-:Y:S04]  /*2d70*/  STS.U8 [R145+UR68+0x7900], R136 ;  /* 0x0079008891007988 */ /* 0x000fe80008000044 */
[----:B------:R-:W-:Y:S04]  /*2d80*/  STS.U8 [R145+UR68+0x7d00], R139 ;  /* 0x007d008b91007988 */ /* 0x000fe80008000044 */
[----:B------:R0:W-:Y:S04]  /*2d90*/  STS.U8 [R143+UR68+0x200], R4 ;  /* 0x000200048f007988 */ /* 0x0001e80008000044 */
[----:B------:R0:W-:Y:S04]  /*2da0*/  STS.U8 [R143+UR68+0x600], R9 ;  /* 0x000600098f007988 */ /* 0x0001e80008000044 */
[----:B------:R-:W-:Y:S01]  /*2db0*/  STS.U8 [R143+UR68+0xa00], R11 ;  /* 0x000a000b8f007988 */ /* 0x000fe20008000044 */
[----:B------:R-:W-:-:S02]  /*2dc0*/  ULEA UR65, UR19, UR65, 0x5 ;  /* 0x0000004113417291 */ /* 0x000fc4000f8e28ff */
[----:B------:R-:W-:-:S04]  /*2dd0*/  @!UP0 UIADD3 UR8, UPT, UPT, -UR7, 0x100000, URZ ;  /* 0x0010000007088890 */ /* 0x000fc8000fffe1ff */
[----:B------:R-:W-:Y:S02]  /*2de0*/  @!UP0 USHF.L.U32 UR9, UR8, 0xb, URZ ;  /* 0x0000000b08098899 */ /* 0x000fe400080006ff */
[----:B------:R-:W-:Y:S01]  /*2df0*/  @!UP0 USHF.L.U32 UR8, UR8, 0x1, URZ ;  /* 0x0000000108088899 */ /* 0x000fe200080006ff */
[----:B------:R-:W-:Y:S01]  /*2e00*/  VIADD R28, R132, UR4 ;  /* 0x00000004841c7c36 */ /* 0x000fe20008000000 */
[----:B------:R2:W-:Y:S01]  /*2e10*/  STS.U8 [R143+UR68+0xe00], R18 ;  /* 0x000e00128f007988 */ /* 0x0005e20008000044 */
[----:B------:R-:W1:Y:S01]  /*2e20*/  LDCU UR4, c[0x0][0x3c4] ;  /* 0x00007880ff0477ac */ /* 0x000e620008000800 */
[----:B0-----:R-:W0:Y:S02]  /*2e30*/  LDC R4, c[0x0][0x3c4] ;  /* 0x0000f100ff047b82 */ /* 0x001e240000000800 */
[----:B------:R-:W-:Y:S04]  /*2e40*/  STS.U8 [R143+UR68+0x1200], R22 ;  /* 0x001200168f007988 */ /* 0x000fe80008000044 */
[----:B------:R-:W-:Y:S01]  /*2e50*/  STS.U8 [R143+UR68+0x1600], R26 ;  /* 0x0016001a8f007988 */ /* 0x000fe20008000044 */
[----:B------:R-:W-:Y:S01]  /*2e60*/  LEA.HI.X.SX32 R9, R7, R133, 0x1, P4 ;  /* 0x0000008507097211 */ /* 0x000fe200020f0eff */
[----:B--2---:R-:W2:Y:S02]  /*2e70*/  LDC R18, c[0x0][0x3c4] ;  /* 0x0000f100ff127b82 */ /* 0x004ea40000000800 */
[----:B------:R-:W-:Y:S04]  /*2e80*/  STS.U8 [R143+UR68+0x1a00], R30 ;  /* 0x001a001e8f007988 */ /* 0x000fe80008000044 */
[----:B------:R1:W-:Y:S04]  /*2e90*/  STS.U8 [R143+UR68+0x1e00], R34 ;  /* 0x001e00228f007988 */ /* 0x0003e80008000044 */
[----:B------:R-:W-:Y:S04]  /*2ea0*/  STS.U8 [R143+UR68+0x2200], R38 ;  /* 0x002200268f007988 */ /* 0x000fe80008000044 */
[----:B------:R-:W-:Y:S01]  /*2eb0*/  STS.U8 [R143+UR68+0x2600], R42 ;  /* 0x0026002a8f007988 */ /* 0x000fe20008000044 */
[----:B------:R-:W-:Y:S03]  /*2ec0*/  STTM.x128 tmem[UR65], RZ ;  /* 0x000000ff000079ed */ /* 0x000fe600083c0041 */
[----:B------:R-:W-:Y:S01]  /*2ed0*/  STS.U8 [R143+UR68+0x2a00], R45 ;  /* 0x002a002d8f007988 */ /* 0x000fe20008000044 */
[C---:B------:R-:W-:Y:S01]  /*2ee0*/  IMAD R7, R81.reuse, 0x3, RZ ;  /* 0x0000000351077824 */ /* 0x040fe200078e02ff */
[----:B------:R-:W-:Y:S01]  /*2ef0*/  PRMT R129, RZ, 0x7610, R129 ;  /* 0x00007610ff817816 */ /* 0x000fe20000000081 */
[----:B-1----:R-:W-:Y:S01]  /*2f00*/  USHF.L.U32 UR4, UR4, 0x4, URZ ;  /* 0x0000000404047899 */ /* 0x002fe200080006ff */
[----:B------:R-:W-:Y:S01]  /*2f10*/  STS.U8 [R143+UR68+0x2e00], R49 ;  /* 0x002e00318f007988 */ /* 0x000fe20008000044 */
[----:B------:R-:W-:Y:S01]  /*2f20*/  PRMT R69, RZ, 0x7610, R69 ;  /* 0x00007610ff457816 */ /* 0x000fe20000000045 */
[----:B------:R-:W1:Y:S02]  /*2f30*/  LDC R34, c[0x0][0x3c4] ;  /* 0x0000f100ff227b82 */ /* 0x000e640000000800 */
        /* <DEDUP_REMOVED lines=14> */
[----:B----4-:R-:W-:Y:S04]  /*3020*/  STS.U8 [R143+UR68+0x6a00], R123 ;  /* 0x006a007b8f007988 */ /* 0x010fe80008000044 */
[----:B------:R-:W-:Y:S04]  /*3030*/  STS.U8 [R143+UR68+0x6e00], R126 ;  /* 0x006e007e8f007988 */ /* 0x000fe80008000044 */
[----:B------:R-:W-:Y:S04]  /*3040*/  STS.U8 [R143+UR68+0x7200], R128 ;  /* 0x007200808f007988 */ /* 0x000fe80008000044 */
[----:B------:R-:W-:Y:S04]  /*3050*/  STS.U8 [R143+UR68+0x7600], R135 ;  /* 0x007600878f007988 */ /* 0x000fe80008000044 */
[----:B------:R-:W-:Y:S04]  /*3060*/  STS.U8 [R143+UR68+0x7a00], R137 ;  /* 0x007a00898f007988 */ /* 0x000fe80008000044 */
[----:B------:R-:W-:Y:S04]  /*3070*/  STS.U8 [R143+UR68+0x7e00], R140 ;  /* 0x007e008c8f007988 */ /* 0x000fe80008000044 */
        /* <DEDUP_REMOVED lines=31> */
[----:B------:R0:W-:Y:S01]  /*3270*/  STS.U8 [R0+UR68+0x7b00], R86 ;  /* 0x007b005600007988 */ /* 0x0001e20008000044 */
[----:B------:R-:W0:Y:S02]  /*3280*/  FENCE.VIEW.ASYNC.T ;  /* 0x00000000000073c6 */ /* 0x000e240000000200 */
[----:B0-----:R-:W-:Y:S01]  /*3290*/  BAR.SYNC.DEFER_BLOCKING 0x0 ;  /* 0x0000000000007b1d */ /* 0x001fe20000010000 */
[----:B----4-:R-:W-:-:S05]  /*32a0*/  IMAD.SHL.U32 R5, R81, 0x8, RZ ;  /* 0x0000000851057824 */ /* 0x010fca00078e00ff */
[----:B------:R-:W-:Y:S02]  /*32b0*/  IADD3 RZ, P3, PT, R5, R132, RZ ;  /* 0x0000008405ff7210 */ /* 0x000fe40007f7e0ff */
[----:B------:R-:W0:Y:S01]  /*32c0*/  LDC R0, c[0x0][0x3c4] ;  /* 0x0000f100ff007b82 */ /* 0x000e220000000800 */
[----:B------:R-:W4:Y:S02]  /*32d0*/  FENCE.VIEW.ASYNC.S ;  /* 0x00000000000073c6 */ /* 0x000f240000000000 */
[----:B----4-:R4:W4:Y:S01]  /*32e0*/  @!UP1 SYNCS.EXCH.64 URZ, [UR66], UR8 ;  /* 0x0000000842ff95b2 */ /* 0x0109220008000100 */
[----:B------:R-:W-:-:S04]  /*32f0*/  PRMT R86, RZ, 0x7610, R86 ;  /* 0x00007610ff567816 */ /* 0x000fc80000000056 */
[----:B----4-:R-:W-:Y:S01]  /*3300*/  BAR.SYNC.DEFER_BLOCKING 0x0 ;  /* 0x0000000000007b1d */ /* 0x010fe20000010000 */
[----:B------:R-:W-:Y:S01]  /*3310*/  LEA.HI.X.SX32 R13, R5, R133, 0x1, P3 ;  /* 0x00000085050d7211 */ /* 0x000fe200018f0eff */
[----:B------:R-:W-:Y:S01]  /*3320*/  IMAD.SHL.U32 R5, R81, 0x2, RZ ;  /* 0x0000000251057824 */ /* 0x000fe200078e00ff */
[----:B------:R-:W-:-:S03]  /*3330*/  IADD3 RZ, P4, PT, R7, R132, RZ ;  /* 0x0000008407ff7210 */ /* 0x000fc60007f9e0ff */
[----:B------:R-:W-:Y:S01]  /*3340*/  STL.64 [R1+0x630], R12 ;  /* 0x0006300c01007387 */ /* 0x000fe20000100a00 */
[C---:B------:R-:W-:Y:S01]  /*3350*/  IADD3 RZ, P3, PT, R5.reuse, R132, RZ ;  /* 0x0000008405ff7210 */ /* 0x040fe20007f7e0ff */
[----:B------:R-:W-:Y:S02]  /*3360*/  UIMAD UR8, UR5, 0x3, URZ ;  /* 0x00000003050878a4 */ /* 0x000fe4000f8e02ff */
[----:B------:R4:W-:Y:S01]  /*3370*/  STL.64 [R1+0x628], R8 ;  /* 0x0006280801007387 */ /* 0x0009e20000100a00 */
[----:B------:R-:W-:Y:S01]  /*3380*/  USHF.L.U32 UR9, UR5, 0x2, URZ ;  /* 0x0000000205097899 */ /* 0x000fe200080006ff */
[-C--:B------:R-:W-:Y:S01]  /*3390*/  LEA.HI.X.SX32 R29, R5, R133.reuse, 0x1, P3 ;  /* 0x00000085051d7211 */ /* 0x080fe200018f0eff */
[----:B------:R-:W-:Y:S01]  /*33a0*/  IMAD R5, R81, 0x5, RZ ;  /* 0x0000000551057824 */ /* 0x000fe200078e02ff */
[----:B------:R-:W-:Y:S01]  /*33b0*/  LEA.HI.X.SX32 R23, R7, R133, 0x1, P4 ;  /* 0x0000008507177211 */ /* 0x000fe200020f0eff */
[----:B------:R-:W-:Y:S01]  /*33c0*/  IMAD R7, R81, 0x6, RZ ;  /* 0x0000000651077824 */ /* 0x000fe200078e02ff */
[----:B------:R4:W2:Y:S01]  /*33d0*/  @P2 LDG.E.U8 R86, desc[UR20][R8.64] ;  /* 0x0000001408562981 */ /* 0x0008a2000c1e1100 */
[----:B------:R-:W-:Y:S01]  /*33e0*/  VIADD R22, R132, UR8 ;  /* 0x0000000884167c36 */ /* 0x000fe20008000000 */
[----:B------:R-:W-:-:S02]  /*33f0*/  UIMAD UR8, UR5, 0x5, URZ ;  /* 0x00000005050878a4 */ /* 0x000fc4000f8e02ff */
[----:B------:R1:W2:Y:S01]  /*3400*/  @P2 LDG.E.U8 R87, desc[UR20][R12.64] ;  /* 0x000000140c572981 */ /* 0x0002a2000c1e1100 */
[-C--:B------:R-:W-:Y:S02]  /*3410*/  IADD3 RZ, P3, PT, R5, R132.reuse, RZ ;  /* 0x0000008405ff7210 */ /* 0x080fe40007f7e0ff */
[-C--:B------:R-:W-:Y:S01]  /*3420*/  IADD3 RZ, P4, PT, R7, R132.reuse, RZ ;  /* 0x0000008407ff7210 */ /* 0x080fe20007f9e0ff */
[----:B------:R-:W-:Y:S01]  /*3430*/  STL.64 [R1+0x660], R28 ;  /* 0x0006601c01007387 */ /* 0x000fe20000100a00 */
[C---:B----4-:R-:W-:Y:S02]  /*3440*/  IMAD.SHL.U32 R9, R81.reuse, 0x4, RZ ;  /* 0x0000000451097824 */ /* 0x050fe400078e00ff */
[----:B------:R-:W-:Y:S01]  /*3450*/  IMAD R81, R81, 0x7, RZ ;  /* 0x0000000751517824 */ /* 0x000fe200078e02ff */
[----:B------:R4:W2:Y:S02]  /*3460*/  @P2 LDG.E.U8 R90, desc[UR20][R22.64] ;  /* 0x00000014165a2981 */ /* 0x0008a4000c1e1100 */
[----:B------:R-:W-:Y:S01]  /*3470*/  IADD3 RZ, P5, PT, R9, R132, RZ ;  /* 0x0000008409ff7210 */ /* 0x000fe20007fbe0ff */
[----:B-1----:R-:W-:Y:S01]  /*3480*/  VIADD R12, R132, UR9 ;  /* 0x00000009840c7c36 */ /* 0x002fe20008000000 */
[----:B------:R-:W-:-:S02]  /*3490*/  UIMAD UR9, UR5, 0x6, URZ ;  /* 0x00000006050978a4 */ /* 0x000fc4000f8e02ff */
[-C--:B------:R-:W-:Y:S01]  /*34a0*/  LEA.HI.X.SX32 R13, R9, R133.reuse, 0x1, P5 ;  /* 0x00000085090d7211 */ /* 0x080fe200028f0eff */
[----:B------:R-:W-:Y:S01]  /*34b0*/  UIMAD UR5, UR5, 0x7, URZ ;  /* 0x00000007050578a4 */ /* 0x000fe2000f8e02ff */
[C---:B------:R-:W-:Y:S01]  /*34c0*/  IADD3 RZ, P5, PT, R81.reuse, R132, RZ ;  /* 0x0000008451ff7210 */ /* 0x040fe20007fbe0ff */
[----:B------:R4:W-:Y:S04]  /*34d0*/  STL.64 [R1+0x658], R22 ;  /* 0x0006581601007387 */ /* 0x0009e80000100a00 */
[----:B------:R1:W-:Y:S01]  /*34e0*/  STL.64 [R1+0x650], R12 ;  /* 0x0006500c01007387 */ /* 0x0003e20000100a00 */
[C---:B------:R-:W-:Y:S01]  /*34f0*/  VIADD R8, R132.reuse, UR5 ;  /* 0x0000000584087c36 */ /* 0x040fe20008000000 */
[-C--:B------:R-:W-:Y:S02]  /*3500*/  LEA.HI.X.SX32 R9, R81, R133.reuse, 0x1, P5 ;  /* 0x0000008551097211 */ /* 0x080fe400028f0eff */
[----:B------:R1:W2:Y:S01]  /*3510*/  @P2 LDG.E.U8 R89, desc[UR20][R12.64] ;  /* 0x000000140c592981 */ /* 0x0002a2000c1e1100 */
[----:B------:R-:W-:Y:S01]  /*3520*/  PRMT R88, RZ, 0x7610, R88 ;  /* 0x00007610ff587816 */ /* 0x000fe20000000058 */
[----:B------:R-:W0:Y:S01]  /*3530*/  LDCU UR5, c[0x0][0x3c4] ;  /* 0x00007880ff0577ac */ /* 0x000e220008000800 */
[C---:B----4-:R-:W-:Y:S01]  /*3540*/  VIADD R22, R132.reuse, UR8 ;  /* 0x0000000884167c36 */ /* 0x050fe20008000000 */
[-C--:B------:R-:W-:Y:S01]  /*3550*/  LEA.HI.X.SX32 R23, R5, R133.reuse, 0x1, P3 ;  /* 0x0000008505177211 */ /* 0x080fe200018f0eff */
[----:B------:R4:W2:Y:S01]  /*3560*/  @P2 LDG.E.U8 R129, desc[UR20][R8.64] ;  /* 0x0000001408812981 */ /* 0x0008a2000c1e1100 */
[----:B------:R-:W-:Y:S01]  /*3570*/  PRMT R81, RZ, 0x7610, R81 ;  /* 0x00007610ff517816 */ /* 0x000fe20000000051 */
[----:B------:R-:W3:Y:S01]  /*3580*/  LDCU UR8, c[0x0][0x3c4] ;  /* 0x00007880ff0877ac */ /* 0x000ee20008000800 */
[----:B-1----:R-:W-:Y:S01]  /*3590*/  VIADD R12, R132, UR9 ;  /* 0x00000009840c7c36 */ /* 0x002fe20008000000 */
[----:B------:R-:W-:Y:S01]  /*35a0*/  LEA.HI.X.SX32 R13, R7, R133, 0x1, P4 ;  /* 0x00000085070d7211 */ /* 0x000fe200020f0eff */
[----:B------:R-:W-:Y:S04]  /*35b0*/  STL.64 [R1+0x648], R22 ;  /* 0x0006481601007387 */ /* 0x000fe80000100a00 */
[----:B------:R-:W-:Y:S04]  /*35c0*/  STL.64 [R1+0x640], R12 ;  /* 0x0006400c01007387 */ /* 0x000fe80000100a00 */
[----:B------:R4:W-:Y:S01]  /*35d0*/  STL.64 [R1+0x638], R8 ;  /* 0x0006380801007387 */ /* 0x0009e20000100a00 */
[----:B0-----:R-:W-:-:S02]  /*35e0*/  IMAD.SHL.U32 R5, R0, 0x10, RZ ;  /* 0x0000001000057824 */ /* 0x001fc400078e00ff */
[----:B------:R-:W0:Y:S01]  /*35f0*/  LDC R0, c[0x0][0x3c4] ;  /* 0x0000f100ff007b82 */ /* 0x000e220000000800 */
[----:B-----5:R-:W-:Y:S01]  /*3600*/  IMAD R7, R2, 0x18, RZ ;  /* 0x0000001802077824 */ /* 0x020fe200078e02ff */
[----:B------:R1:W5:Y:S04]  /*3610*/  @P2 LDG.E.U8 R88, desc[UR20][R22.64] ;  /* 0x0000001416582981 */ /* 0x000368000c1e1100 */
[----:B------:R3:W2:Y:S02]  /*3620*/  @P2 LDG.E.U8 R109, desc[UR20][R12.64] ;  /* 0x000000140c6d2981 */ /* 0x0006a4000c1e1100 */
[----:B----4-:R-:W4:Y:S01]  /*3630*/  LDC R8, c[0x0][0x3c4] ;  /* 0x0000f100ff087b82 */ /* 0x010f220000000800 */
[C---:B------:R-:W-:Y:S01]  /*3640*/  IADD3 RZ, P3, PT, R5.reuse, R132, RZ ;  /* 0x0000008405ff7210 */ /* 0x040fe20007f7e0ff */
[----:B-1----:R-:W-:Y:S01]  /*3650*/  VIADD R22, R132, UR4 ;  /* 0x0000000484167c36 */ /* 0x002fe20008000000 */
[----:B------:R-:W-:Y:S01]  /*3660*/  PRMT R75, RZ, 0x7610, R75 ;  /* 0x00007610ff4b7816 */ /* 0x000fe2000000004b */
[----:B------:R-:W1:Y:S01]  /*3670*/  LDCU UR4, c[0x0][0x3c4] ;  /* 0x00007880ff0477ac */ /* 0x000e620008000800 */
[----:B------:R-:W-:-:S03]  /*3680*/  LEA.HI.X.SX32 R23, R5, R133, 0x1, P3 ;  /* 0x0000008505177211 */ /* 0x000fc600018f0eff */
[----:B------:R-:W0:Y:S01]  /*3690*/  LDC R2, c[0x0][0x3c4] ;  /* 0x0000f100ff027b82 */ /* 0x000e220000000800 */
[CC--:B---3--:R-:W-:Y:S01]  /*36a0*/  IADD3 R12, P4, PT, R7.reuse, R132.reuse, RZ ;  /* 0x00000084070c7210 */ /* 0x0c8fe20007f9e0ff */
[----:B------:R-:W-:Y:S01]  /*36b0*/  IMAD.SHL.U32 R5, R4, 0x20, RZ ;  /* 0x0000002004057824 */ /* 0x000fe200078e00ff */
[----:B------:R3:W-:Y:S02]  /*36c0*/  STL.64 [R1+0x5f0], R22 ;  /* 0x0005f01601007387 */ /* 0x0007e40000100a00 */
[----:B------:R-:W-:Y:S02]  /*36d0*/  LEA.HI.X.SX32 R13, R7, R133, 0x1, P4 ;  /* 0x00000085070d7211 */ /* 0x000fe400020f0eff */
[----:B------:R3:W2:Y:S01]  /*36e0*/  @P2 LDG.E.U8 R81, desc[UR20][R22.64] ;  /* 0x0000001416512981 */ /* 0x0006a2000c1e1100 */
[----:B------:R-:W1:Y:S01]  /*36f0*/  LDC R4, c[0x0][0x3c4] ;  /* 0x0000f100ff047b82 */ /* 0x000e620000000800 */
[----:B------:R-:W-:Y:S02]  /*3700*/  IMAD R7, R6, 0x28, RZ ;  /* 0x0000002806077824 */ /* 0x000fe400078e02ff */
[----:B------:R4:W-:Y:S04]  /*3710*/  STL.64 [R1+0x5a8], R12 ;  /* 0x0005a80c01007387 */ /* 0x0009e80000100a00 */
[----:B------:R4:W2:Y:S01]  /*3720*/  @P2 LDG.E.U8 R75, desc[UR20][R12.64] ;  /* 0x000000140c4b2981 */ /* 0x0008a2000c1e1100 */
[----:B------:R-:W1:Y:S01]  /*3730*/  LDC R6, c[0x0][0x3c4] ;  /* 0x0000f100ff067b82 */ /* 0x000e620000000800 */
[----:B---3--:R-:W-:-:S04]  /*3740*/  IADD3 R22, P3, PT, R5, R132, RZ ;  /* 0x0000008405167210 */ /* 0x008fc80007f7e0ff */
[-C--:B------:R-:W-:Y:S01]  /*3750*/  LEA.HI.X.SX32 R23, R5, R133.reuse, 0x1, P3 ;  /* 0x0000008505177211 */ /* 0x080fe200018f0eff */
[----:B----4-:R-:W-:Y:S02]  /*3760*/  IMAD R5, R8, 0x30, RZ ;  /* 0x0000003008057824 */ /* 0x010fe400078e02ff */
[----:B------:R-:W3:Y:S01]  /*3770*/  LDC R8, c[0x0][0x3c4] ;  /* 0x0000f100ff087b82 */ /* 0x000ee20000000800 */
[C---:B------:R-:W-:Y:S01]  /*3780*/  IADD3 R12, P4, PT, R7.reuse, R132, RZ ;  /* 0x00000084070c7210 */ /* 0x040fe20007f9e0ff */
[----:B------:R4:W-:Y:S01]  /*3790*/  STL.64 [R1+0x568], R22 ;  /* 0x0005681601007387 */ /* 0x0009e20000100a00 */
[----:B------:R-:W-:Y:S02]  /*37a0*/  PRMT R63, RZ, 0x7610, R63 ;  /* 0x00007610ff3f7816 */ /* 0x000fe4000000003f */
[----:B------:R-:W-:Y:S01]  /*37b0*/  LEA.HI.X.SX32 R13, R7, R133, 0x1, P4 ;  /* 0x00000085070d7211 */ /* 0x000fe200020f0eff */
[----:B------:R4:W2:Y:S01]  /*37c0*/  @P2 LDG.E.U8 R69, desc[UR20][R22.64] ;  /* 0x0000001416452981 */ /* 0x0008a2000c1e1100 */
[----:B0-----:R-:W-:Y:S01]  /*37d0*/  IMAD R7, R0, 0x38, RZ ;  /* 0x0000003800077824 */ /* 0x001fe200078e02ff */
[----:B------:R-:W0:Y:S02]  /*37e0*/  LDC R9, c[0x0][0x3c4] ;  /* 0x0000f100ff097b82 */ /* 0x000e240000000800 */
[----:B------:R1:W-:Y:S01]  /*37f0*/  STL.64 [R1+0x528], R12 ;  /* 0x0005280c01007387 */ /* 0x0003e20000100a00 */
[----:B------:R-:W-:-:S03]  /*3800*/  PRMT R57, RZ, 0x7610, R57 ;  /* 0x00007610ff397816 */ /* 0x000fc60000000039 */
[----:B------:R1:W2:Y:S01]  /*3810*/  @P2 LDG.E.U8 R63, desc[UR20][R12.64] ;  /* 0x000000140c3f2981 */ /* 0x0002a2000c1e1100 */
[CC--:B----4-:R-:W-:Y:S01]  /*3820*/  IADD3 R22, P3, PT, R5.reuse, R132.reuse, RZ ;  /* 0x0000008405167210 */ /* 0x0d0fe20007f7e0ff */
[----:B------:R-:W4:Y:S03]  /*3830*/  LDC R0, c[0x0][0x3c4] ;  /* 0x0000f100ff007b82 */ /* 0x000f260000000800 */
[----:B------:R-:W-:Y:S01]  /*3840*/  LEA.HI.X.SX32 R23, R5, R133, 0x1, P3 ;  /* 0x0000008505177211 */ /* 0x000fe200018f0eff */
[----:B------:R-:W-:Y:S01]  /*3850*/  IMAD.SHL.U32 R5, R2, 0x40, RZ ;  /* 0x0000004002057824 */ /* 0x000fe200078e00ff */
[----:B-1----:R-:W-:-:S03]  /*3860*/  IADD3 R12, P3, PT, R7, R132, RZ ;  /* 0x00000084070c7210 */ /* 0x002fc60007f7e0ff */
[----:B------:R-:W1:Y:S01]  /*3870*/  LDC R2, c[0x0][0x3c4] ;  /* 0x0000f100ff027b82 */ /* 0x000e620000000800 */
[----:B------:R-:W-:Y:S01]  /*3880*/  PRMT R51, RZ, 0x7610, R51 ;  /* 0x00007610ff337816 */ /* 0x000fe20000000033 */
[----:B------:R3:W2:Y:S01]  /*3890*/  @P2 LDG.E.U8 R57, desc[UR20][R22.64] ;  /* 0x0000001416392981 */ /* 0x0006a2000c1e1100 */
[----:B------:R-:W-:Y:S01]  /*38a0*/  LEA.HI.X.SX32 R13, R7, R133, 0x1, P3 ;  /* 0x00000085070d7211 */ /* 0x000fe200018f0eff */
[----:B------:R-:W-:Y:S02]  /*38b0*/  IMAD R7, R4, 0x48, RZ ;  /* 0x0000004804077824 */ /* 0x000fe400078e02ff */
[----:B------:R3:W-:Y:S01]  /*38c0*/  STL.64 [R1+0x4e8], R22 ;  /* 0x0004e81601007387 */ /* 0x0007e20000100a00 */
[----:B------:R-:W-:Y:S01]  /*38d0*/  PRMT R91, RZ, 0x7610, R91 ;  /* 0x00007610ff5b7816 */ /* 0x000fe2000000005b */
[----:B------:R-:W1:Y:S02]  /*38e0*/  LDC R4, c[0x0][0x3c4] ;  /* 0x0000f100ff047b82 */ /* 0x000e640000000800 */
[----:B------:R3:W-:Y:S04]  /*38f0*/  STL.64 [R1+0x4a8], R12 ;  /* 0x0004a80c01007387 */ /* 0x0007e80000100a00 */
[----:B------:R3:W2:Y:S02]  /*3900*/  @P2 LDG.E.U8 R51, desc[UR20][R12.64] ;  /* 0x000000140c332981 */ /* 0x0006a4000c1e1100 */
[----:B---3--:R-:W-:-:S02]  /*3910*/  IADD3 R22, P4, PT, R5, R132, RZ ;  /* 0x0000008405167210 */ /* 0x008fc40007f9e0ff */
[----:B------:R3:W2:Y:S01]  /*3920*/  @P2 LDG.E.U8 R91, desc[UR20][R28.64] ;  /* 0x000000141c5b2981 */ /* 0x0006a2000c1e1100 */
[----:B------:R-:W-:Y:S02]  /*3930*/  PRMT R45, RZ, 0x7610, R45 ;  /* 0x00007610ff2d7816 */ /* 0x000fe4000000002d */
[-C--:B------:R-:W-:Y:S02]  /*3940*/  LEA.HI.X.SX32 R23, R5, R133.reuse, 0x1, P4 ;  /* 0x0000008505177211 */ /* 0x080fe400020f0eff */
[-C--:B------:R-:W-:Y:S01]  /*3950*/  IADD3 R12, P3, PT, R7, R132.reuse, RZ ;  /* 0x00000084070c7210 */ /* 0x080fe20007f7e0ff */
[----:B------:R-:W-:Y:S01]  /*3960*/  IMAD R5, R6, 0x50, RZ ;  /* 0x0000005006057824 */ /* 0x000fe200078e02ff */
[----:B------:R-:W-:Y:S01]  /*3970*/  PRMT R39, RZ, 0x7610, R39 ;  /* 0x00007610ff277816 */ /* 0x000fe20000000027 */
[----:B0-----:R-:W-:Y:S01]  /*3980*/  IMAD R9, R9, 0x60, RZ ;  /* 0x0000006009097824 */ /* 0x001fe200078e02ff */
[-C--:B------:R-:W-:Y:S01]  /*3990*/  LEA.HI.X.SX32 R13, R7, R133.reuse, 0x1, P3 ;  /* 0x00000085070d7211 */ /* 0x080fe200018f0eff */
[----:B------:R-:W-:Y:S01]  /*39a0*/  IMAD R7, R8, 0x58, RZ ;  /* 0x0000005808077824 */ /* 0x000fe200078e02ff */
[C---:B---3--:R-:W-:Y:S01]  /*39b0*/  IADD3 R28, P3, PT, R5.reuse, R132, RZ ;  /* 0x00000084051c7210 */ /* 0x048fe20007f7e0ff */
[----:B------:R0:W-:Y:S04]  /*39c0*/  STL.64 [R1+0x468], R22 ;  /* 0x0004681601007387 */ /* 0x0001e80000100a00 */
[----:B------:R0:W3:Y:S01]  /*39d0*/  @P2 LDG.E.U8 R45, desc[UR20][R22.64] ;  /* 0x00000014162d2981 */ /* 0x0000e2000c1e1100 */
[----:B------:R-:W-:-:S02]  /*39e0*/  LEA.HI.X.SX32 R29, R5, R133, 0x1, P3 ;  /* 0x00000085051d7211 */ /* 0x000fc400018f0eff */
[----:B------:R-:W-:Y:S01]  /*39f0*/  PRMT R27, RZ, 0x7610, R27 ;  /* 0x00007610ff1b7816 */ /* 0x000fe2000000001b */
[----:B------:R1:W-:Y:S01]  /*3a00*/  STL.64 [R1+0x428], R12 ;  /* 0x0004280c01007387 */ /* 0x0003e20000100a00 */
[----:B----4-:R-:W-:Y:S02]  /*3a10*/  IMAD R5, R0, 0x68, RZ ;  /* 0x0000006800057824 */ /* 0x010fe400078e02ff */
[----:B------:R-:W4:Y:S01]  /*3a20*/  LDC R0, c[0x0][0x3c4] ;  /* 0x0000f100ff007b82 */ /* 0x000f220000000800 */
[----:B------:R1:W2:Y:S01]  /*3a30*/  @P2 LDG.E.U8 R39, desc[UR20][R12.64] ;  /* 0x000000140c272981 */ /* 0x0002a2000c1e1100 */
[C---:B0-----:R-:W-:Y:S02]  /*3a40*/  IADD3 R22, P4, PT, R7.reuse, R132, RZ ;  /* 0x0000008407167210 */ /* 0x041fe40007f9e0ff */
[----:B------:R-:W-:Y:S01]  /*3a50*/  PRMT R11, RZ, 0x7610, R11 ;  /* 0x00007610ff0b7816 */ /* 0x000fe2000000000b */
[----:B------:R-:W2:Y:S01]  /*3a60*/  @P2 LDG.E.U8 R33, desc[UR20][R28.64] ;  /* 0x000000141c212981 */ /* 0x000ea2000c1e1100 */
[----:B------:R-:W-:Y:S01]  /*3a70*/  LEA.HI.X.SX32 R23, R7, R133, 0x1, P4 ;  /* 0x0000008507177211 */ /* 0x000fe200020f0eff */
[----:B-1----:R-:W-:-:S02]  /*3a80*/  IMAD R7, R2, 0x70, RZ ;  /* 0x0000007002077824 */ /* 0x002fc400078e02ff */
[----:B------:R-:W-:Y:S01]  /*3a90*/  STL.64 [R1+0x3e8], R28 ;  /* 0x0003e81c01007387 */ /* 0x000fe20000100a00 */
[C---:B------:R-:W-:Y:S01]  /*3aa0*/  IADD3 R12, P3, PT, R9.reuse, R132, RZ ;  /* 0x00000084090c7210 */ /* 0x040fe20007f7e0ff */
[----:B------:R-:W0:Y:S02]  /*3ab0*/  LDC R2, c[0x0][0x3c4] ;  /* 0x0000f100ff027b82 */ /* 0x000e240000000800 */
[----:B------:R1:W2:Y:S01]  /*3ac0*/  @P2 LDG.E.U8 R27, desc[UR20][R22.64] ;  /* 0x00000014161b2981 */ /* 0x0002a2000c1e1100 */
[----:B------:R-:W-:-:S03]  /*3ad0*/  LEA.HI.X.SX32 R13, R9, R133, 0x1, P3 ;  /* 0x00000085090d7211 */ /* 0x000fc600018f0eff */
[----:B------:R1:W-:Y:S01]  /*3ae0*/  STL.64 [R1+0x3a8], R22 ;  /* 0x0003a81601007387 */ /* 0x0003e20000100a00 */
[----:B------:R-:W-:-:S03]  /*3af0*/  IADD3 R8, P4, PT, R7, R132, RZ ;  /* 0x0000008407087210 */ /* 0x000fc60007f9e0ff */
[----:B------:R1:W-:Y:S01]  /*3b00*/  STL.64 [R1+0x368], R12 ;  /* 0x0003680c01007387 */ /* 0x0003e20000100a00 */
[----:B------:R-:W-:-:S03]  /*3b10*/  LEA.HI.X.SX32 R9, R7, R133, 0x1, P4 ;  /* 0x0000008507097211 */ /* 0x000fc600020f0eff */
[----:B------:R1:W2:Y:S02]  /*3b20*/  @P2 LDG.E.U8 R21, desc[UR20][R12.64] ;  /* 0x000000140c152981 */ /* 0x0002a4000c1e1100 */
[C---:B-1----:R-:W-:Y:S02]  /*3b30*/  IADD3 R22, P3, PT, R5.reuse, R132, RZ ;  /* 0x0000008405167210 */ /* 0x042fe40007f7e0ff */
[----:B------:R1:W2:Y:S02]  /*3b40*/  @P2 LDG.E.U8 R11, desc[UR20][R8.64] ;  /* 0x00000014080b2981 */ /* 0x0002a4000c1e1100 */
[----:B------:R-:W-:Y:S01]  /*3b50*/  LEA.HI.X.SX32 R23, R5, R133, 0x1, P3 ;  /* 0x0000008505177211 */ /* 0x000fe200018f0eff */
[----:B------:R-:W4:Y:S01]  /*3b60*/  LDC R13, c[0x0][0x3c4] ;  /* 0x0000f100ff0d7b82 */ /* 0x000f220000000800 */
[----:B------:R-:W-:-:S03]  /*3b70*/  IMAD R5, R4, 0x78, RZ ;  /* 0x0000007804057824 */ /* 0x000fc600078e02ff */
[----:B------:R-:W-:Y:S04]  /*3b80*/  STL.64 [R1+0x328], R22 ;  /* 0x0003281601007387 */ /* 0x000fe80000100a00 */
[----:B------:R1:W-:Y:S01]  /*3b90*/  STL.64 [R1+0x2e8], R8 ;  /* 0x0002e80801007387 */ /* 0x0003e20000100a00 */
[----:B------:R-:W4:Y:S01]  /*3ba0*/  LDC R4, c[0x0][0x3c4] ;  /* 0x0000f100ff047b82 */ /* 0x000f220000000800 */
[C---:B------:R-:W-:Y:S02]  /*3bb0*/  IADD3 R28, P4, PT, R5.reuse, R132, RZ ;  /* 0x00000084051c7210 */ /* 0x040fe40007f9e0ff */
[----:B------:R-:W-:Y:S01]  /*3bc0*/  IADD3 RZ, P3, PT, R132, UR5, RZ ;  /* 0x0000000584ff7c10 */ /* 0x000fe2000ff7e0ff */
[----:B0-----:R-:W-:Y:S01]  /*3bd0*/  IMAD R7, R2, 0x19, RZ ;  /* 0x0000001902077824 */ /* 0x001fe200078e02ff */
[----:B------:R0:W2:Y:S03]  /*3be0*/  @P2 LDG.E.U8 R16, desc[UR20][R22.64] ;  /* 0x0000001416102981 */ /* 0x0000a6000c1e1100 */
[----:B-1----:R-:W1:Y:S01]  /*3bf0*/  LDC R8, c[0x0][0x3c4] ;  /* 0x0000f100ff087b82 */ /* 0x002e620000000800 */
[----:B------:R-:W-:-:S07]  /*3c00*/  LEA.HI.X.SX32 R29, R5, R133, 0x1, P4 ;  /* 0x00000085051d7211 */ /* 0x000fce00020f0eff */
[----:B------:R-:W1:Y:S01]  /*3c10*/  LDC R9, c[0x0][0x3c4] ;  /* 0x0000f100ff097b82 */ /* 0x000e620000000800 */
[----:B----4-:R-:W-:Y:S01]  /*3c20*/  IMAD R5, R0, 0x11, RZ ;  /* 0x0000001100057824 */ /* 0x010fe200078e02ff */
[----:B------:R-:W-:Y:S01]  /*3c30*/  PRMT R92, RZ, 0x7610, R92 ;  /* 0x00007610ff5c7816 */ /* 0x000fe2000000005c */
[----:B0-----:R-:W-:Y:S01]  /*3c40*/  VIADD R22, R132, UR8 ;  /* 0x0000000884167c36 */ /* 0x001fe20008000000 */
[----:B------:R-:W-:-:S04]  /*3c50*/  LEA.HI.X.SX32 R23, R13, R133, 0x1, P3 ;  /* 0x000000850d177211 */ /* 0x000fc800018f0eff */
[----:B------:R-:W0:Y:S01]  /*3c60*/  LDC R0, c[0x0][0x3c4] ;  /* 0x0000f100ff007b82 */ /* 0x000e220000000800 */
[-C--:B------:R-:W-:Y:S01]  /*3c70*/  IADD3 RZ, P3, PT, R5, R132.reuse, RZ ;  /* 0x0000008405ff7210 */ /* 0x080fe20007f7e0ff */
[----:B------:R-:W-:Y:S01]  /*3c80*/  STL.64 [R1+0x2a8], R28 ;  /* 0x0002a81c01007387 */ /* 0x000fe20000100a00 */
[----:B------:R-:W-:-:S05]  /*3c90*/  IADD3 R12, P4, PT, R7, R132, RZ ;  /* 0x00000084070c7210 */ /* 0x000fca0007f9e0ff */
[----:B------:R-:W4:Y:S01]  /*3ca0*/  LDC R2, c[0x0][0x3c4] ;  /* 0x0000f100ff027b82 */ /* 0x000f220000000800 */
[----:B------:R-:W-:Y:S01]  /*3cb0*/  UIMAD UR4, UR4, 0x11, URZ ;  /* 0x00000011040478a4 */ /* 0x000fe2000f8e02ff */
[----:B------:R1:W-:Y:S01]  /*3cc0*/  STL.64 [R1+0x668], R22 ;  /* 0x0006681601007387 */ /* 0x0003e20000100a00 */
[----:B------:R-:W-:-:S03]  /*3cd0*/  PRMT R6, RZ, 0x7610, R6 ;  /* 0x00007610ff067816 */ /* 0x000fc60000000006 */
[----:B------:R1:W2:Y:S01]  /*3ce0*/  @P2 LDG.E.U8 R92, desc[UR20][R22.64] ;  /* 0x00000014165c2981 */ /* 0x0002a2000c1e1100 */
[-C--:B------:R-:W-:Y:S01]  /*3cf0*/  LEA.HI.X.SX32 R13, R7, R133.reuse, 0x1, P4 ;  /* 0x00000085070d7211 */ /* 0x080fe200020f0eff */
[----:B-1----:R-:W-:Y:S02]  /*3d00*/  IMAD R7, R8, 0x29, RZ ;  /* 0x0000002908077824 */ /* 0x002fe400078e02ff */
[----:B------:R-:W1:Y:S01]  /*3d10*/  LDC R8, c[0x0][0x3c4] ;  /* 0x0000f100ff087b82 */ /* 0x000e620000000800 */
[----:B------:R-:W-:Y:S01]  /*3d20*/  PRMT R74, RZ, 0x7610, R74 ;  /* 0x00007610ff4a7816 */ /* 0x000fe2000000004a */
[----:B------:R0:W2:Y:S01]  /*3d30*/  @P2 LDG.E.U8 R6, desc[UR20][R28.64] ;  /* 0x000000141c062981 */ /* 0x0000a2000c1e1100 */
[----:B------:R-:W-:Y:S01]  /*3d40*/  LEA.HI.X.SX32 R23, R5, R133, 0x1, P3 ;  /* 0x0000008505177211 */ /* 0x000fe200018f0eff */
[----:B------:R-:W-:-:S03]  /*3d50*/  IMAD R5, R4, 0x21, RZ ;  /* 0x0000002104057824 */ /* 0x000fc600078e02ff */
[----:B------:R-:W2:Y:S01]  /*3d60*/  @P2 LDG.E.U8 R74, desc[UR20][R12.64] ;  /* 0x000000140c4a2981 */ /* 0x000ea2000c1e1100 */
[----:B------:R-:W1:Y:S01]  /*3d70*/  LDC R4, c[0x0][0x3c4] ;  /* 0x0000f100ff047b82 */ /* 0x000e620000000800 */
[----:B------:R-:W-:Y:S01]  /*3d80*/  VIADD R22, R132, UR4 ;  /* 0x0000000484167c36 */ /* 0x000fe20008000000 */
[----:B------:R-:W-:Y:S01]  /*3d90*/  PRMT R62, RZ, 0x7610, R62 ;  /* 0x00007610ff3e7816 */ /* 0x000fe2000000003e */
[----:B------:R-:W-:Y:S01]  /*3da0*/  IMAD R9, R9, 0x31, RZ ;  /* 0x0000003109097824 */ /* 0x000fe200078e02ff */
[C---:B0-----:R-:W-:Y:S01]  /*3db0*/  IADD3 R28, P3, PT, R5.reuse, R132, RZ ;  /* 0x00000084051c7210 */ /* 0x041fe20007f7e0ff */
[----:B------:R-:W0:Y:S01]  /*3dc0*/  LDCU UR4, c[0x0][0x3c4] ;  /* 0x00007880ff0477ac */ /* 0x000e220008000800 */
[----:B------:R4:W-:Y:S02]  /*3dd0*/  STL.64 [R1+0x5e8], R22 ;  /* 0x0005e81601007387 */ /* 0x0009e40000100a00 */
[----:B------:R-:W-:Y:S02]  /*3de0*/  LEA.HI.X.SX32 R29, R5, R133, 0x1, P3 ;  /* 0x00000085051d7211 */ /* 0x000fe400018f0eff */
[----:B------:R4:W2:Y:S04]  /*3df0*/  @P2 LDG.E.U8 R80, desc[UR20][R22.64] ;  /* 0x0000001416502981 */ /* 0x0008a8000c1e1100 */
[----:B------:R0:W-:Y:S01]  /*3e00*/  STL.64 [R1+0x5a0], R12 ;  /* 0x0005a00c01007387 */ /* 0x0001e20000100a00 */
[----:B------:R-:W-:-:S02]  /*3e10*/  IMAD R5, R0, 0x39, RZ ;  /* 0x0000003900057824 */ /* 0x000fc400078e02ff */
[----:B------:R-:W5:Y:S01]  /*3e20*/  LDC R0, c[0x0][0x3c4] ;  /* 0x0000f100ff007b82 */ /* 0x000f620000000800 */
[----:B------:R-:W-:Y:S01]  /*3e30*/  PRMT R38, RZ, 0x7610, R38 ;  /* 0x00007610ff267816 */ /* 0x000fe20000000026 */
[----:B------:R-:W2:Y:S01]  /*3e40*/  @P2 LDG.E.U8 R68, desc[UR20][R28.64] ;  /* 0x000000141c442981 */ /* 0x000ea2000c1e1100 */
[-C--:B----4-:R-:W-:Y:S02]  /*3e50*/  IADD3 R22, P4, PT, R7, R132.reuse, RZ ;  /* 0x0000008407167210 */ /* 0x090fe40007f9e0ff */
[-C--:B0-----:R-:W-:Y:S02]  /*3e60*/  IADD3 R12, P3, PT, R9, R132.reuse, RZ ;  /* 0x00000084090c7210 */ /* 0x081fe40007f7e0ff */
[-C--:B------:R-:W-:Y:S01]  /*3e70*/  LEA.HI.X.SX32 R23, R7, R133.reuse, 0x1, P4 ;  /* 0x0000008507177211 */ /* 0x080fe200020f0eff */
[----:B------:R-:W-:Y:S01]  /*3e80*/  IMAD R7, R2, 0x41, RZ ;  /* 0x0000004102077824 */ /* 0x000fe200078e02ff */
[----:B------:R-:W-:Y:S01]  /*3e90*/  LEA.HI.X.SX32 R13, R9, R133, 0x1, P3 ;  /* 0x00000085090d7211 */ /* 0x000fe200018f0eff */
[----:B------:R-:W-:Y:S01]  /*3ea0*/  STL.64 [R1+0x560], R28 ;  /* 0x0005601c01007387 */ /* 0x000fe20000100a00 */
[----:B------:R-:W0:Y:S03]  /*3eb0*/  LDC R2, c[0x0][0x3c4] ;  /* 0x0000f100ff027b82 */ /* 0x000e260000000800 */
[----:B------:R4:W-:Y:S04]  /*3ec0*/  STL.64 [R1+0x520], R22 ;  /* 0x0005201601007387 */ /* 0x0009e80000100a00 */
[----:B------:R4:W2:Y:S01]  /*3ed0*/  @P2 LDG.E.U8 R62, desc[UR20][R22.64] ;  /* 0x00000014163e2981 */ /* 0x0008a2000c1e1100 */
[----:B------:R-:W0:Y:S03]  /*3ee0*/  LDC R9, c[0x0][0x3c4] ;  /* 0x0000f100ff097b82 */ /* 0x000e260000000800 */
[----:B------:R1:W-:Y:S04]  /*3ef0*/  STL.64 [R1+0x4e0], R12 ;  /* 0x0004e00c01007387 */ /* 0x0003e80000100a00 */
[----:B------:R1:W2:Y:S01]  /*3f00*/  @P2 LDG.E.U8 R56, desc[UR20][R12.64] ;  /* 0x000000140c382981 */ /* 0x0002a2000c1e1100 */
[----:B----4-:R-:W-:-:S04]  /*3f10*/  IADD3 R22, P3, PT, R5, R132, RZ ;  /* 0x0000008405167210 */ /* 0x010fc80007f7e0ff */
[-C--:B------:R-:W-:Y:S02]  /*3f20*/  LEA.HI.X.SX32 R23, R5, R133.reuse, 0x1, P3 ;  /* 0x0000008505177211 */ /* 0x080fe400018f0eff */
[CC--:B-1----:R-:W-:Y:S01]  /*3f30*/  IADD3 R12, P4, PT, R7.reuse, R132.reuse, RZ ;  /* 0x00000084070c7210 */ /* 0x0c2fe20007f9e0ff */
[----:B------:R-:W-:Y:S02]  /*3f40*/  IMAD R5, R4, 0x49, RZ ;  /* 0x0000004904057824 */ /* 0x000fe400078e02ff */
[----:B------:R1:W-:Y:S01]  /*3f50*/  STL.64 [R1+0x4a0], R22 ;  /* 0x0004a01601007387 */ /* 0x0003e20000100a00 */
[----:B------:R-:W4:Y:S01]  /*3f60*/  LDC R4, c[0x0][0x3c4] ;  /* 0x0000f100ff047b82 */ /* 0x000f220000000800 */
[----:B------:R-:W-:Y:S01]  /*3f70*/  LEA.HI.X.SX32 R13, R7, R133, 0x1, P4 ;  /* 0x00000085070d7211 */ /* 0x000fe200020f0eff */
[----:B------:R-:W-:Y:S01]  /*3f80*/  IMAD R7, R8, 0x51, RZ ;  /* 0x0000005108077824 */ /* 0x000fe200078e02ff */
[----:B------:R1:W2:Y:S04]  /*3f90*/  @P2 LDG.E.U8 R50, desc[UR20][R22.64] ;  /* 0x0000001416322981 */ /* 0x0002a8000c1e1100 */
[----:B------:R0:W-:Y:S02]  /*3fa0*/  STL.64 [R1+0x460], R12 ;  /* 0x0004600c01007387 */ /* 0x0001e40000100a00 */
[----:B0-----:R-:W-:Y:S01]  /*3fb0*/  IMAD R9, R9, 0x69, RZ ;  /* 0x0000006909097824 */ /* 0x001fe200078e02ff */
[----:B------:R-:W-:Y:S01]  /*3fc0*/  PRMT R15, RZ, 0x7610, R15 ;  /* 0x00007610ff0f7816 */ /* 0x000fe2000000000f */
[----:B------:R-:W0:Y:S01]  /*3fd0*/  LDC R8, c[0x0][0x3c4] ;  /* 0x0000f100ff087b82 */ /* 0x000e220000000800 */
[----:B------:R5:W2:Y:S01]  /*3fe0*/  @P2 LDG.E.U8 R44, desc[UR20][R12.64] ;  /* 0x000000140c2c2981 */ /* 0x000aa2000c1e1100 */
[----:B-1----:R-:W-:-:S04]  /*3ff0*/  IADD3 R22, P3, PT, R5, R132, RZ ;  /* 0x0000008405167210 */ /* 0x002fc80007f7e0ff */
[-C--:B------:R-:W-:Y:S02]  /*4000*/  LEA.HI.X.SX32 R23, R5, R133.reuse, 0x1, P3 ;  /* 0x0000008505177211 */ /* 0x080fe400018f0eff */
[CC--:B-----5:R-:W-:Y:S01]  /*4010*/  IADD3 R12, P4, PT, R7.reuse, R132.reuse, RZ ;  /* 0x00000084070c7210 */ /* 0x0e0fe20007f9e0ff */
[----:B------:R-:W-:Y:S02]  /*4020*/  IMAD R5, R0, 0x59, RZ ;  /* 0x0000005900057824 */ /* 0x000fe400078e02ff */
[----:B------:R-:W-:Y:S01]  /*4030*/  STL.64 [R1+0x420], R22 ;  /* 0x0004201601007387 */ /* 0x000fe20000100a00 */
[----:B------:R-:W1:Y:S01]  /*4040*/  LDC R0, c[0x0][0x3c4] ;  /* 0x0000f100ff007b82 */ /* 0x000e620000000800 */
[----:B------:R-:W-:Y:S02]  /*4050*/  LEA.HI.X.SX32 R13, R7, R133, 0x1, P4 ;  /* 0x00000085070d7211 */ /* 0x000fe400020f0eff */
[----:B------:R-:W5:Y:S04]  /*4060*/  @P2 LDG.E.U8 R38, desc[UR20][R22.64] ;  /* 0x0000001416262981 */ /* 0x000f68000c1e1100 */
[----:B------:R4:W-:Y:S04]  /*4070*/  STL.64 [R1+0x3e0], R12 ;  /* 0x0003e00c01007387 */ /* 0x0009e80000100a00 */
[----:B------:R4:W2:Y:S01]  /*4080*/  @P2 LDG.E.U8 R32, desc[UR20][R12.64] ;  /* 0x000000140c202981 */ /* 0x0008a2000c1e1100 */
[----:B------:R-:W-:Y:S01]  /*4090*/  IMAD R7, R2, 0x61, RZ ;  /* 0x0000006102077824 */ /* 0x000fe200078e02ff */
[-C--:B------:R-:W-:Y:S01]  /*40a0*/  IADD3 R94, P3, PT, R5, R132.reuse, RZ ;  /* 0x00000084055e7210 */ /* 0x080fe20007f7e0ff */
[----:B------:R-:W0:Y:S08]  /*40b0*/  LDC R2, c[0x0][0x3c4] ;  /* 0x0000f100ff027b82 */ /* 0x000e300000000800 */
[----:B----4-:R-:W4:Y:S01]  /*40c0*/  LDC R12, c[0x0][0x3c4] ;  /* 0x0000f100ff0c7b82 */ /* 0x010f220000000800 */
[----:B------:R-:W-:-:S02]  /*40d0*/  IADD3 R28, P4, PT, R7, R132, RZ ;  /* 0x00000084071c7210 */ /* 0x000fc40007f9e0ff */
[-C--:B------:R-:W-:Y:S01]  /*40e0*/  LEA.HI.X.SX32 R95, R5, R133.reuse, 0x1, P3 ;  /* 0x00000085055f7211 */ /* 0x080fe200018f0eff */
[----:B------:R-:W-:Y:S01]  /*40f0*/  IMAD R5, R4, 0x71, RZ ;  /* 0x0000007104057824 */ /* 0x000fe200078e02ff */
[----:B------:R-:W-:Y:S02]  /*4100*/  IADD3 R22, P3, PT, R9, R132, RZ ;  /* 0x0000008409167210 */ /* 0x000fe40007f7e0ff */
[-C--:B------:R-:W-:Y:S01]  /*4110*/  LEA.HI.X.SX32 R29, R7, R133.reuse, 0x1, P4 ;  /* 0x00000085071d7211 */ /* 0x080fe200020f0eff */
[----:B------:R-:W0:Y:S01]  /*4120*/  LDC R4, c[0x0][0x3c4] ;  /* 0x0000f100ff047b82 */ /* 0x000e220000000800 */
[----:B------:R-:W-:Y:S01]  /*4130*/  LEA.HI.X.SX32 R23, R9, R133, 0x1, P3 ;  /* 0x0000008509177211 */ /* 0x000fe200018f0eff */
[----:B------:R-:W-:Y:S01]  /*4140*/  STL.64 [R1+0x3a0], R94 ;  /* 0x0003a05e01007387 */ /* 0x000fe20000100a00 */
[----:B-1----:R-:W-:-:S03]  /*4150*/  IMAD R7, R0, 0xa, RZ ;  /* 0x0000000a00077824 */ /* 0x002fc600078e02ff */
[----:B------:R-:W-:Y:S01]  /*4160*/  STL.64 [R1+0x360], R28 ;  /* 0x0003601c01007387 */ /* 0x000fe20000100a00 */
[----:B------:R-:W-:Y:S01]  /*4170*/  PRMT R10, RZ, 0x7610, R10 ;  /* 0x00007610ff0a7816 */ /* 0x000fe2000000000a */
[----:B------:R-:W-:Y:S01]  /*4180*/  UIMAD UR4, UR4, 0xa, URZ ;  /* 0x0000000a040478a4 */ /* 0x000fe2000f8e02ff */
[----:B------:R-:W1:Y:S01]  /*4190*/  LDC R0, c[0x0][0x3c4] ;  /* 0x0000f100ff007b82 */ /* 0x000e620000000800 */
[----:B------:R3:W-:Y:S04]  /*41a0*/  STL.64 [R1+0x320], R22 ;  /* 0x0003201601007387 */ /* 0x0007e80000100a00 */
[----:B------:R3:W5:Y:S01]  /*41b0*/  @P2 LDG.E.U8 R15, desc[UR20][R22.64] ;  /* 0x00000014160f2981 */ /* 0x000762000c1e1100 */
[----:B----4-:R-:W-:Y:S02]  /*41c0*/  IMAD R9, R12, 0x79, RZ ;  /* 0x000000790c097824 */ /* 0x010fe400078e02ff */
[----:B------:R-:W4:Y:S01]  /*41d0*/  LDC R13, c[0x0][0x3c4] ;  /* 0x0000f100ff0d7b82 */ /* 0x000f220000000800 */
[----:B------:R0:W5:Y:S01]  /*41e0*/  @P2 LDG.E.U8 R20, desc[UR20][R28.64] ;  /* 0x000000141c142981 */ /* 0x000162000c1e1100 */
[----:B---3--:R-:W-:-:S06]  /*41f0*/  IADD3 R22, P3, PT, R5, R132, RZ ;  /* 0x0000008405167210 */ /* 0x008fcc0007f7e0ff */
[----:B------:R-:W3:Y:S01]  /*4200*/  LDC R12, c[0x0][0x3c4] ;  /* 0x0000f100ff0c7b82 */ /* 0x000ee20000000800 */
[----:B------:R-:W-:Y:S02]  /*4210*/  LEA.HI.X.SX32 R23, R5, R133, 0x1, P3 ;  /* 0x0000008505177211 */ /* 0x000fe400018f0eff */
[-C--:B------:R-:W-:Y:S02]  /*4220*/  IADD3 RZ, P3, PT, R7, R132.reuse, RZ ;  /* 0x0000008407ff7210 */ /* 0x080fe40007f7e0ff */
[----:B0-----:R-:W-:Y:S01]  /*4230*/  IADD3 R28, P4, PT, R9, R132, RZ ;  /* 0x00000084091c7210 */ /* 0x001fe20007f9e0ff */
[----:B------:R0:W-:Y:S04]  /*4240*/  STL.64 [R1+0x2e0], R22 ;  /* 0x0002e01601007387 */ /* 0x0001e80000100a00 */
[----:B------:R0:W5:Y:S01]  /*4250*/  @P2 LDG.E.U8 R10, desc[UR20][R22.64] ;  /* 0x00000014160a2981 */ /* 0x000162000c1e1100 */
[----:B------:R-:W-:-:S02]  /*4260*/  PRMT R5, RZ, 0x7610, R5 ;  /* 0x00007610ff057816 */ /* 0x000fc40000000005 */
[-C--:B------:R-:W-:Y:S01]  /*4270*/  LEA.HI.X.SX32 R29, R9, R133.reuse, 0x1, P4 ;  /* 0x00000085091d7211 */ /* 0x080fe200020f0eff */
[----:B------:R-:W-:Y:S01]  /*4280*/  IMAD R9, R4, 0x1a, RZ ;  /* 0x0000001a04097824 */ /* 0x000fe200078e02ff */
[----:B------:R-:W-:Y:S01]  /*4290*/  PRMT R79, RZ, 0x7610, R79 ;  /* 0x00007610ff4f7816 */ /* 0x000fe2000000004f */
[----:B------:R-:W1:Y:S01]  /*42a0*/  LDC R4, c[0x0][0x3c4] ;  /* 0x0000f100ff047b82 */ /* 0x000e620000000800 */
[----:B0-----:R-:W-:Y:S01]  /*42b0*/  LEA.HI.X.SX32 R23, R7, R133, 0x1, P3 ;  /* 0x0000008507177211 */ /* 0x001fe200018f0eff */
[----:B------:R-:W-:Y:S01]  /*42c0*/  IMAD R7, R2, 0x12, RZ ;  /* 0x0000001202077824 */ /* 0x000fe200078e02ff */
[----:B------:R0:W5:Y:S05]  /*42d0*/  @P2 LDG.E.U8 R5, desc[UR20][R28.64] ;  /* 0x000000141c052981 */ /* 0x00016a000c1e1100 */
[----:B------:R-:W1:Y:S01]  /*42e0*/  LDC R2, c[0x0][0x3c4] ;  /* 0x0000f100ff027b82 */ /* 0x000e620000000800 */
[----:B------:R-:W-:Y:S01]  /*42f0*/  VIADD R22, R132, UR4 ;  /* 0x0000000484167c36 */ /* 0x000fe20008000000 */
[----:B------:R0:W-:Y:S01]  /*4300*/  STL.64 [R1+0x2a0], R28 ;  /* 0x0002a01c01007387 */ /* 0x0001e20000100a00 */
[----:B------:R-:W-:-:S02]  /*4310*/  PRMT R73, RZ, 0x7610, R73 ;  /* 0x00007610ff497816 */ /* 0x000fc40000000049 */
[----:B------:R-:W-:Y:S01]  /*4320*/  PRMT R26, RZ, 0x7610, R26 ;  /* 0x00007610ff1a7816 */ /* 0x000fe2000000001a */
[----:B------:R3:W-:Y:S01]  /*4330*/  STL.64 [R1+0x620], R22 ;  /* 0x0006201601007387 */ /* 0x0007e20000100a00 */
[----:B------:R-:W-:Y:S02]  /*4340*/  PRMT R67, RZ, 0x7610, R67 ;  /* 0x00007610ff437816 */ /* 0x000fe40000000043 */
[----:B------:R-:W-:Y:S01]  /*4350*/  PRMT R61, RZ, 0x7610, R61 ;  /* 0x00007610ff3d7816 */ /* 0x000fe2000000003d */
[----:B------:R3:W5:Y:S01]  /*4360*/  @P2 LDG.E.U8 R85, desc[UR20][R22.64] ;  /* 0x0000001416552981 */ /* 0x000762000c1e1100 */
[----:B----4-:R-:W-:Y:S01]  /*4370*/  IMAD R13, R13, 0x42, RZ ;  /* 0x000000420d0d7824 */ /* 0x010fe200078e02ff */
[----:B------:R-:W-:Y:S01]  /*4380*/  PRMT R43, RZ, 0x7610, R43 ;  /* 0x00007610ff2b7816 */ /* 0x000fe2000000002b */
[----:B------:R-:W4:Y:S01]  /*4390*/  LDCU UR4, c[0x0][0x3c4] ;  /* 0x00007880ff0477ac */ /* 0x000f220008000800 */
[-C--:B0-----:R-:W-:Y:S01]  /*43a0*/  IADD3 R28, P3, PT, R7, R132.reuse, RZ ;  /* 0x00000084071c7210 */ /* 0x081fe20007f7e0ff */
[----:B------:R-:W5:Y:S01]  /*43b0*/  @P2 LDG.E.U8 R26, desc[UR20][R94.64] ;  /* 0x000000145e1a2981 */ /* 0x000f62000c1e1100 */
[----:B---3--:R-:W-:-:S02]  /*43c0*/  IADD3 R22, P4, PT, R9, R132, RZ ;  /* 0x0000008409167210 */ /* 0x008fc40007f9e0ff */
[-C--:B------:R-:W-:Y:S01]  /*43d0*/  LEA.HI.X.SX32 R29, R7, R133.reuse, 0x1, P3 ;  /* 0x00000085071d7211 */ /* 0x080fe200018f0eff */
[----:B------:R-:W-:Y:S01]  /*43e0*/  IMAD R7, R8, 0x22, RZ ;  /* 0x0000002208077824 */ /* 0x000fe200078e02ff */
[----:B------:R-:W-:Y:S01]  /*43f0*/  LEA.HI.X.SX32 R23, R9, R133, 0x1, P4 ;  /* 0x0000008509177211 */ /* 0x000fe200020f0eff */
[----:B------:R-:W-:Y:S01]  /*4400*/  IMAD R9, R12, 0x2a, RZ ;  /* 0x0000002a0c097824 */ /* 0x000fe200078e02ff */
[----:B------:R-:W0:Y:S01]  /*4410*/  LDC R8, c[0x0][0x3c4] ;  /* 0x0000f100ff087b82 */ /* 0x000e220000000800 */
[----:B------:R3:W-:Y:S04]  /*4420*/  STL.64 [R1+0x5d8], R28 ;  /* 0x0005d81c01007387 */ /* 0x0007e80000100a00 */
[----:B------:R3:W5:Y:S03]  /*4430*/  @P2 LDG.E.U8 R79, desc[UR20][R28.64] ;  /* 0x000000141c4f2981 */ /* 0x000766000c1e1100 */
[----:B------:R-:W0:Y:S01]  /*4440*/  LDC R12, c[0x0][0x3c4] ;  /* 0x0000f100ff0c7b82 */ /* 0x000e220000000800 */
[----:B------:R1:W-:Y:S04]  /*4450*/  STL.64 [R1+0x598], R22 ;  /* 0x0005981601007387 */ /* 0x0003e80000100a00 */
[----:B------:R1:W5:Y:S01]  /*4460*/  @P2 LDG.E.U8 R73, desc[UR20][R22.64] ;  /* 0x0000001416492981 */ /* 0x000362000c1e1100 */
[----:B---3--:R-:W-:-:S04]  /*4470*/  IADD3 R28, P3, PT, R7, R132, RZ ;  /* 0x00000084071c7210 */ /* 0x008fc80007f7e0ff */
[-C--:B------:R-:W-:Y:S02]  /*4480*/  LEA.HI.X.SX32 R29, R7, R133.reuse, 0x1, P3 ;  /* 0x00000085071d7211 */ /* 0x080fe400018f0eff */
[CC--:B-1----:R-:W-:Y:S01]  /*4490*/  IADD3 R22, P4, PT, R9.reuse, R132.reuse, RZ ;  /* 0x0000008409167210 */ /* 0x0c2fe20007f9e0ff */
[----:B------:R-:W-:Y:S02]  /*44a0*/  IMAD R7, R0, 0x32, RZ ;  /* 0x0000003200077824 */ /* 0x000fe400078e02ff */
[----:B------:R1:W3:Y:S01]  /*44b0*/  @P2 LDG.E.U8 R67, desc[UR20][R28.64] ;  /* 0x000000141c432981 */ /* 0x0002e2000c1e1100 */
[----:B------:R-:W0:Y:S01]  /*44c0*/  LDC R0, c[0x0][0x3c4] ;  /* 0x0000f100ff007b82 */ /* 0x000e220000000800 */
[-C--:B------:R-:W-:Y:S01]  /*44d0*/  LEA.HI.X.SX32 R23, R9, R133.reuse, 0x1, P4 ;  /* 0x0000008509177211 */ /* 0x080fe200020f0eff */
[----:B------:R-:W-:Y:S01]  /*44e0*/  IMAD R9, R2, 0x3a, RZ ;  /* 0x0000003a02097824 */ /* 0x000fe200078e02ff */
[C---:B------:R-:W-:Y:S01]  /*44f0*/  IADD3 R94, P3, PT, R7.reuse, R132, RZ ;  /* 0x00000084075e7210 */ /* 0x040fe20007f7e0ff */
[----:B------:R1:W-:Y:S04]  /*4500*/  STL.64 [R1+0x558], R28 ;  /* 0x0005581c01007387 */ /* 0x0003e80000100a00 */
[----:B------:R-:W4:Y:S01]  /*4510*/  LDC R2, c[0x0][0x3c4] ;  /* 0x0000f100ff027b82 */ /* 0x000f220000000800 */
[----:B------:R-:W-:Y:S01]  /*4520*/  LEA.HI.X.SX32 R95, R7, R133, 0x1, P3 ;  /* 0x00000085075f7211 */ /* 0x000fe200018f0eff */
[----:B------:R1:W-:Y:S01]  /*4530*/  STL.64 [R1+0x518], R22 ;  /* 0x0005181601007387 */ /* 0x0003e20000100a00 */
[----:B------:R-:W-:-:S03]  /*4540*/  IMAD R7, R4, 0x4a, RZ ;  /* 0x0000004a04077824 */ /* 0x000fc600078e02ff */
[----:B------:R1:W3:Y:S02]  /*4550*/  @P2 LDG.E.U8 R61, desc[UR20][R22.64] ;  /* 0x00000014163d2981 */ /* 0x0002e4000c1e1100 */
[CC--:B-1----:R-:W-:Y:S01]  /*4560*/  IADD3 R28, P3, PT, R9.reuse, R132.reuse, RZ ;  /* 0x00000084091c7210 */ /* 0x0c2fe20007f7e0ff */
[----:B------:R-:W1:Y:S03]  /*4570*/  LDC R4, c[0x0][0x3c4] ;  /* 0x0000f100ff047b82 */ /* 0x000e660000000800 */
[-C--:B------:R-:W-:Y:S02]  /*4580*/  LEA.HI.X.SX32 R29, R9, R133.reuse, 0x1, P3 ;  /* 0x00000085091d7211 */ /* 0x080fe400018f0eff */
[C---:B------:R-:W-:Y:S01]  /*4590*/  IADD3 R22, P4, PT, R13.reuse, R132, RZ ;  /* 0x000000840d167210 */ /* 0x040fe20007f9e0ff */
[----:B------:R-:W-:Y:S03]  /*45a0*/  STL.64 [R1+0x4d8], R94 ;  /* 0x0004d85e01007387 */ /* 0x000fe60000100a00 */
[----:B------:R-:W-:Y:S01]  /*45b0*/  LEA.HI.X.SX32 R23, R13, R133, 0x1, P4 ;  /* 0x000000850d177211 */ /* 0x000fe200020f0eff */
[----:B------:R-:W-:Y:S01]  /*45c0*/  STL.64 [R1+0x498], R28 ;  /* 0x0004981c01007387 */ /* 0x000fe20000100a00 */
[----:B------:R-:W-:Y:S01]  /*45d0*/  PRMT R55, RZ, 0x7610, R55 ;  /* 0x00007610ff377816 */ /* 0x000fe20000000037 */
[----:B0-----:R-:W-:-:S02]  /*45e0*/  IMAD R9, R0, 0x52, RZ ;  /* 0x0000005200097824 */ /* 0x001fc400078e02ff */
[----:B------:R0:W-:Y:S01]  /*45f0*/  STL.64 [R1+0x458], R22 ;  /* 0x0004581601007387 */ /* 0x0001e20000100a00 */
[----:B----4-:R-:W-:Y:S01]  /*4600*/  IMAD R13, R2, 0x62, RZ ;  /* 0x00000062020d7824 */ /* 0x010fe200078e02ff */
[----:B------:R-:W4:Y:S02]  /*4610*/  LDC R0, c[0x0][0x3c4] ;  /* 0x0000f100ff007b82 */ /* 0x000f240000000800 */
[----:B------:R0:W3:Y:S01]  /*4620*/  @P2 LDG.E.U8 R43, desc[UR20][R22.64] ;  /* 0x00000014162b2981 */ /* 0x0000e2000c1e1100 */
[----:B------:R-:W-:-:S03]  /*4630*/  PRMT R49, RZ, 0x7610, R49 ;  /* 0x00007610ff317816 */ /* 0x000fc60000000031 */
[----:B------:R1:W3:Y:S02]  /*4640*/  @P2 LDG.E.U8 R55, desc[UR20][R94.64] ;  /* 0x000000145e372981 */ /* 0x0002e4000c1e1100 */
[----:B------:R-:W4:Y:S02]  /*4650*/  LDC R2, c[0x0][0x3c4] ;  /* 0x0000f100ff027b82 */ /* 0x000f240000000800 */
[----:B------:R1:W3:Y:S01]  /*4660*/  @P2 LDG.E.U8 R49, desc[UR20][R28.64] ;  /* 0x000000141c312981 */ /* 0x0002e2000c1e1100 */
[----:B0-----:R-:W-:-:S04]  /*4670*/  IADD3 R22, P3, PT, R7, R132, RZ ;  /* 0x0000008407167210 */ /* 0x001fc80007f7e0ff */
[-C--:B------:R-:W-:Y:S01]  /*4680*/  LEA.HI.X.SX32 R23, R7, R133.reuse, 0x1, P3 ;  /* 0x0000008507177211 */ /* 0x080fe200018f0eff */
[----:B------:R-:W-:Y:S01]  /*4690*/  IMAD R7, R8, 0x5a, RZ ;  /* 0x0000005a08077824 */ /* 0x000fe200078e02ff */
[CC--:B-1----:R-:W-:Y:S01]  /*46a0*/  IADD3 R94, P3, PT, R9.reuse, R132.reuse, RZ ;  /* 0x00000084095e7210 */ /* 0x0c2fe20007f7e0ff */
[----:B------:R-:W0:Y:S02]  /*46b0*/  LDC R8, c[0x0][0x3c4] ;  /* 0x0000f100ff087b82 */ /* 0x000e240000000800 */
[----:B------:R1:W-:Y:S01]  /*46c0*/  STL.64 [R1+0x418], R22 ;  /* 0x0004181601007387 */ /* 0x0003e20000100a00 */
[----:B------:R-:W-:Y:S02]  /*46d0*/  LEA.HI.X.SX32 R95, R9, R133, 0x1, P3 ;  /* 0x00000085095f7211 */ /* 0x000fe400018f0eff */
[----:B------:R-:W-:Y:S01]  /*46e0*/  IADD3 R28, P4, PT, R7, R132, RZ ;  /* 0x00000084071c7210 */ /* 0x000fe20007f9e0ff */
[----:B------:R1:W3:Y:S01]  /*46f0*/  @P2 LDG.E.U8 R37, desc[UR20][R22.64] ;  /* 0x0000001416252981 */ /* 0x0002e2000c1e1100 */
[----:B------:R-:W-:-:S02]  /*4700*/  PRMT R31, RZ, 0x7610, R31 ;  /* 0x00007610ff1f7816 */ /* 0x000fc4000000001f */
[----:B------:R-:W-:Y:S01]  /*4710*/  LEA.HI.X.SX32 R29, R7, R133, 0x1, P4 ;  /* 0x00000085071d7211 */ /* 0x000fe200020f0eff */
[----:B------:R-:W-:Y:S01]  /*4720*/  IMAD R7, R4, 0x6a, RZ ;  /* 0x0000006a04077824 */ /* 0x000fe200078e02ff */
[----:B------:R4:W-:Y:S01]  /*4730*/  STL.64 [R1+0x3d8], R94 ;  /* 0x0003d85e01007387 */ /* 0x0009e20000100a00 */
[----:B------:R-:W-:-:S03]  /*4740*/  PRMT R19, RZ, 0x7610, R19 ;  /* 0x00007610ff137816 */ /* 0x000fc60000000013 */
[----:B------:R4:W3:Y:S01]  /*4750*/  @P2 LDG.E.U8 R31, desc[UR20][R94.64] ;  /* 0x000000145e1f2981 */ /* 0x0008e2000c1e1100 */
[----:B-1----:R-:W-:-:S03]  /*4760*/  IADD3 R22, P3, PT, R13, R132, RZ ;  /* 0x000000840d167210 */ /* 0x002fc60007f7e0ff */
[----:B------:R1:W3:Y:S01]  /*4770*/  @P2 LDG.E.U8 R25, desc[UR20][R28.64] ;  /* 0x000000141c192981 */ /* 0x0002e2000c1e1100 */
[-C--:B------:R-:W-:Y:S01]  /*4780*/  LEA.HI.X.SX32 R23, R13, R133.reuse, 0x1, P3 ;  /* 0x000000850d177211 */ /* 0x080fe200018f0eff */
[----:B------:R-:W-:Y:S02]  /*4790*/  IMAD R13, R12, 0x72, RZ ;  /* 0x000000720c0d7824 */ /* 0x000fe400078e02ff */
[----:B------:R-:W2:Y:S01]  /*47a0*/  LDC R12, c[0x0][0x3c4] ;  /* 0x0000f100ff0c7b82 */ /* 0x000ea20000000800 */
[----:B------:R1:W-:Y:S01]  /*47b0*/  STL.64 [R1+0x398], R28 ;  /* 0x0003981c01007387 */ /* 0x0003e20000100a00 */
[C---:B----4-:R-:W-:Y:S02]  /*47c0*/  IADD3 R94, P3, PT, R7.reuse, R132, RZ ;  /* 0x00000084075e7210 */ /* 0x050fe40007f7e0ff */
[----:B------:R-:W-:Y:S01]  /*47d0*/  PRMT R9, RZ, 0x7610, R9 ;  /* 0x00007610ff097816 */ /* 0x000fe20000000009 */
[----:B------:R4:W3:Y:S01]  /*47e0*/  @P2 LDG.E.U8 R19, desc[UR20][R22.64] ;  /* 0x0000001416132981 */ /* 0x0008e2000c1e1100 */
[----:B------:R-:W-:Y:S01]  /*47f0*/  LEA.HI.X.SX32 R95, R7, R133, 0x1, P3 ;  /* 0x00000085075f7211 */ /* 0x000fe200018f0eff */
[----:B------:R-:W-:-:S02]  /*4800*/  IMAD R7, R0, 0xb, RZ ;  /* 0x0000000b00077824 */ /* 0x000fc400078e02ff */
[----:B------:R-:W2:Y:S01]  /*4810*/  LDC R0, c[0x0][0x3c4] ;  /* 0x0000f100ff007b82 */ /* 0x000ea20000000800 */
[C---:B-1----:R-:W-:Y:S01]  /*4820*/  IADD3 R28, P4, PT, R13.reuse, R132, RZ ;  /* 0x000000840d1c7210 */ /* 0x042fe20007f9e0ff */
[----:B------:R4:W-:Y:S03]  /*4830*/  STL.64 [R1+0x358], R22 ;  /* 0x0003581601007387 */ /* 0x0009e60000100a00 */
[----:B------:R-:W-:Y:S01]  /*4840*/  LEA.HI.X.SX32 R29, R13, R133, 0x1, P4 ;  /* 0x000000850d1d7211 */ /* 0x000fe200020f0eff */
[----:B------:R-:W-:Y:S02]  /*4850*/  IMAD R13, R2, 0x13, RZ ;  /* 0x00000013020d7824 */ /* 0x000fe400078e02ff */
[----:B------:R-:W1:Y:S01]  /*4860*/  LDC R2, c[0x0][0x3c4] ;  /* 0x0000f100ff027b82 */ /* 0x000e620000000800 */
[----:B------:R-:W-:Y:S01]  /*4870*/  PRMT R14, RZ, 0x7610, R14 ;  /* 0x00007610ff0e7816 */ /* 0x000fe2000000000e */
[----:B------:R-:W-:Y:S01]  /*4880*/  UIMAD UR4, UR4, 0xb, URZ ;  /* 0x0000000b040478a4 */ /* 0x000fe2000f8e02ff */
[----:B------:R-:W-:-:S02]  /*4890*/  PRMT R4, RZ, 0x7610, R4 ;  /* 0x00007610ff047816 */ /* 0x000fc40000000004 */
[CC--:B----4-:R-:W-:Y:S01]  /*48a0*/  IADD3 R22, P3, PT, R17.reuse, R132.reuse, RZ ;  /* 0x0000008411167210 */ /* 0x0d0fe20007f7e0ff */
[----:B------:R-:W-:Y:S03]  /*48b0*/  STL.64 [R1+0x318], R94 ;  /* 0x0003185e01007387 */ /* 0x000fe60000100a00 */
[----:B------:R-:W-:Y:S01]  /*48c0*/  LEA.HI.X.SX32 R23, R17, R133, 0x1, P3 ;  /* 0x0000008511177211 */ /* 0x000fe200018f0eff */
[----:B------:R4:W-:Y:S01]  /*48d0*/  STL.64 [R1+0x2d8], R28 ;  /* 0x0002d81c01007387 */ /* 0x0009e20000100a00 */
[----:B------:R-:W-:Y:S01]  /*48e0*/  IADD3 RZ, P3, PT, R7, R132, RZ ;  /* 0x0000008407ff7210 */ /* 0x000fe20007f7e0ff */
[----:B0-----:R-:W-:Y:S02]  /*48f0*/  IMAD R17, R8, 0x1b, RZ ;  /* 0x0000001b08117824 */ /* 0x001fe400078e02ff */
[----:B------:R4:W3:Y:S01]  /*4900*/  @P2 LDG.E.U8 R9, desc[UR20][R28.64] ;  /* 0x000000141c092981 */ /* 0x0008e2000c1e1100 */
[----:B------:R-:W0:Y:S01]  /*4910*/  LDC R8, c[0x0][0x3c4] ;  /* 0x0000f100ff087b82 */ /* 0x000e220000000800 */
[----:B------:R-:W-:-:S02]  /*4920*/  PRMT R78, RZ, 0x7610, R78 ;  /* 0x00007610ff4e7816 */ /* 0x000fc4000000004e */
[----:B------:R2:W3:Y:S04]  /*4930*/  @P2 LDG.E.U8 R14, desc[UR20][R94.64] ;  /* 0x000000145e0e2981 */ /* 0x0004e8000c1e1100 */
[----:B------:R2:W3:Y:S01]  /*4940*/  @P2 LDG.E.U8 R4, desc[UR20][R22.64] ;  /* 0x0000001416042981 */ /* 0x0004e2000c1e1100 */
[----:B----4-:R-:W-:-:S03]  /*4950*/  IADD3 R28, P4, PT, R13, R132, RZ ;  /* 0x000000840d1c7210 */ /* 0x010fc60007f9e0ff */
[----:B------:R4:W-:Y:S01]  /*4960*/  STL.64 [R1+0x298], R22 ;  /* 0x0002981601007387 */ /* 0x0009e20000100a00 */
[----:B--2---:R-:W-:Y:S01]  /*4970*/  VIADD R94, R132, UR4 ;  /* 0x00000004845e7c36 */ /* 0x004fe20008000000 */
[-C--:B------:R-:W-:Y:S01]  /*4980*/  LEA.HI.X.SX32 R95, R7, R133.reuse, 0x1, P3 ;  /* 0x00000085075f7211 */ /* 0x080fe200018f0eff */
[----:B------:R-:W-:Y:S01]  /*4990*/  IMAD R7, R12, 0x23, RZ ;  /* 0x000000230c077824 */ /* 0x000fe200078e02ff */
[----:B------:R-:W-:Y:S01]  /*49a0*/  LEA.HI.X.SX32 R29, R13, R133, 0x1, P4 ;  /* 0x000000850d1d7211 */ /* 0x000fe200020f0eff */
[----:B------:R-:W2:Y:S02]  /*49b0*/  LDCU UR4, c[0x0][0x3c4] ;  /* 0x00007880ff0477ac */ /* 0x000ea40008000800 */
[----:B------:R-:W-:Y:S01]  /*49c0*/  STL.64 [R1+0x618], R94 ;  /* 0x0006185e01007387 */ /* 0x000fe20000100a00 */
[----:B----4-:R-:W-:-:S03]  /*49d0*/  IADD3 R22, P3, PT, R17, R132, RZ ;  /* 0x0000008411167210 */ /* 0x010fc60007f7e0ff */
[----:B------:R4:W-:Y:S01]  /*49e0*/  STL.64 [R1+0x5d0], R28 ;  /* 0x0005d01c01007387 */ /* 0x0009e20000100a00 */
[----:B------:R-:W2:Y:S01]  /*49f0*/  LDC R12, c[0x0][0x3c4] ;  /* 0x0000f100ff0c7b82 */ /* 0x000ea20000000800 */
[----:B------:R-:W-:Y:S02]  /*4a00*/  LEA.HI.X.SX32 R23, R17, R133, 0x1, P3 ;  /* 0x0000008511177211 */ /* 0x000fe400018f0eff */
[----:B------:R4:W3:Y:S01]  /*4a10*/  @P2 LDG.E.U8 R78, desc[UR20][R28.64] ;  /* 0x000000141c4e2981 */ /* 0x0008e2000c1e1100 */
[----:B------:R-:W-:Y:S01]  /*4a20*/  IMAD R13, R18, 0x2b, RZ ;  /* 0x0000002b120d7824 */ /* 0x000fe200078e02ff */
[----:B------:R-:W-:Y:S02]  /*4a30*/  PRMT R84, RZ, 0x7610, R84 ;  /* 0x00007610ff547816 */ /* 0x000fe40000000054 */
[----:B------:R0:W-:Y:S01]  /*4a40*/  STL.64 [R1+0x590], R22 ;  /* 0x0005901601007387 */ /* 0x0001e20000100a00 */
[----:B------:R-:W2:Y:S01]  /*4a50*/  LDC R18, c[0x0][0x3c4] ;  /* 0x0000f100ff127b82 */ /* 0x000ea20000000800 */
[----:B------:R-:W-:-:S02]  /*4a60*/  PRMT R66, RZ, 0x7610, R66 ;  /* 0x00007610ff427816 */ /* 0x000fc40000000042 */
[----:B------:R0:W3:Y:S01]  /*4a70*/  @P2 LDG.E.U8 R72, desc[UR20][R22.64] ;  /* 0x0000001416482981 */ /* 0x0000e2000c1e1100 */
[-C--:B----4-:R-:W-:Y:S01]  /*4a80*/  IADD3 R28, P3, PT, R7, R132.reuse, RZ ;  /* 0x00000084071c7210 */ /* 0x090fe20007f7e0ff */
[----:B-1----:R-:W-:Y:S01]  /*4a90*/  IMAD R17, R2, 0x3b, RZ ;  /* 0x0000003b02117824 */ /* 0x002fe200078e02ff */
[----:B------:R-:W-:Y:S01]  /*4aa0*/  IADD3 R96, P4, PT, R13, R132, RZ ;  /* 0x000000840d607210 */ /* 0x000fe20007f9e0ff */
[----:B------:R1:W4:Y:S01]  /*4ab0*/  @P2 LDG.E.U8 R84, desc[UR20][R94.64] ;  /* 0x000000145e542981 */ /* 0x000322000c1e1100 */
[-C--:B------:R-:W-:Y:S01]  /*4ac0*/  LEA.HI.X.SX32 R29, R7, R133.reuse, 0x1, P3 ;  /* 0x00000085071d7211 */ /* 0x080fe200018f0eff */
[----:B------:R-:W-:Y:S01]  /*4ad0*/  IMAD R7, R0, 0x33, RZ ;  /* 0x0000003300077824 */ /* 0x000fe200078e02ff */
[----:B0-----:R-:W0:Y:S03]  /*4ae0*/  LDC R22, c[0x0][0x3c4] ;  /* 0x0000f100ff167b82 */ /* 0x001e260000000800 */
[----:B------:R1:W-:Y:S01]  /*4af0*/  STL.64 [R1+0x550], R28 ;  /* 0x0005501c01007387 */ /* 0x0003e20000100a00 */
[----:B------:R-:W-:-:S03]  /*4b00*/  LEA.HI.X.SX32 R97, R13, R133, 0x1, P4 ;  /* 0x000000850d617211 */ /* 0x000fc600020f0eff */
[----:B------:R1:W3:Y:S02]  /*4b10*/  @P2 LDG.E.U8 R66, desc[UR20][R28.64] ;  /* 0x000000141c422981 */ /* 0x0002e4000c1e1100 */
[CC--:B-1----:R-:W-:Y:S02]  /*4b20*/  IADD3 R94, P3, PT, R7.reuse, R132.reuse, RZ ;  /* 0x00000084075e7210 */ /* 0x0c2fe40007f7e0ff */
[----:B------:R-:W-:Y:S01]  /*4b30*/  PRMT R42, RZ, 0x7610, R42 ;  /* 0x00007610ff2a7816 */ /* 0x000fe2000000002a */
[----:B------:R-:W3:Y:S01]  /*4b40*/  @P2 LDG.E.U8 R60, desc[UR20][R96.64] ;  /* 0x00000014603c2981 */ /* 0x000ee2000c1e1100 */
[-C--:B------:R-:W-:Y:S01]  /*4b50*/  LEA.HI.X.SX32 R95, R7, R133.reuse, 0x1, P3 ;  /* 0x00000085075f7211 */ /* 0x080fe200018f0eff */
[----:B------:R-:W1:Y:S01]  /*4b60*/  LDC R2, c[0x0][0x3c4] ;  /* 0x0000f100ff027b82 */ /* 0x000e620000000800 */
[CC--:B------:R-:W-:Y:S01]  /*4b70*/  IADD3 R28, P4, PT, R17.reuse, R132.reuse, RZ ;  /* 0x00000084111c7210 */ /* 0x0c0fe20007f9e0ff */
[----:B------:R-:W-:Y:S01]  /*4b80*/  IMAD R7, R8, 0x43, RZ ;  /* 0x0000004308077824 */ /* 0x000fe200078e02ff */
[----:B------:R-:W-:Y:S02]  /*4b90*/  STL.64 [R1+0x510], R96 ;  /* 0x0005106001007387 */ /* 0x000fe40000100a00 */
[----:B------:R-:W-:Y:S01]  /*4ba0*/  LEA.HI.X.SX32 R29, R17, R133, 0x1, P4 ;  /* 0x00000085111d7211 */ /* 0x000fe200020f0eff */
[----:B--2---:R-:W-:Y:S01]  /*4bb0*/  IMAD R13, R18, 0x53, RZ ;  /* 0x00000053120d7824 */ /* 0x004fe200078e02ff */
[----:B------:R-:W-:Y:S01]  /*4bc0*/  STL.64 [R1+0x4d0], R94 ;  /* 0x0004d05e01007387 */ /* 0x000fe20000100a00 */
[----:B------:R-:W2:Y:S03]  /*4bd0*/  LDC R8, c[0x0][0x3c4] ;  /* 0x0000f100ff087b82 */ /* 0x000ea60000000800 */
[----:B------:R0:W-:Y:S04]  /*4be0*/  STL.64 [R1+0x490], R28 ;  /* 0x0004901c01007387 */ /* 0x0001e80000100a00 */
[----:B------:R0:W3:Y:S02]  /*4bf0*/  @P2 LDG.E.U8 R48, desc[UR20][R28.64] ;  /* 0x000000141c302981 */ /* 0x0000e4000c1e1100 */
[----:B0-----:R-:W-:Y:S01]  /*4c00*/  IMAD R17, R22, 0x5b, RZ ;  /* 0x0000005b16117824 */ /* 0x001fe200078e02ff */
[----:B------:R-:W0:Y:S01]  /*4c10*/  LDC R23, c[0x0][0x3c4] ;  /* 0x0000f100ff177b82 */ /* 0x000e220000000800 */
[----:B------:R1:W3:Y:S01]  /*4c20*/  @P2 LDG.E.U8 R54, desc[UR20][R94.64] ;  /* 0x000000145e362981 */ /* 0x0002e2000c1e1100 */
[----:B------:R-:W-:-:S06]  /*4c30*/  IADD3 R28, P3, PT, R7, R132, RZ ;  /* 0x00000084071c7210 */ /* 0x000fcc0007f7e0ff */
[----:B------:R-:W0:Y:S01]  /*4c40*/  LDC R0, c[0x0][0x3c4] ;  /* 0x0000f100ff007b82 */ /* 0x000e220000000800 */
[----:B------:R-:W-:Y:S01]  /*4c50*/  LEA.HI.X.SX32 R29, R7, R133, 0x1, P3 ;  /* 0x00000085071d7211 */ /* 0x000fe200018f0eff */
[----:B------:R-:W-:Y:S01]  /*4c60*/  IMAD R7, R12, 0x4b, RZ ;  /* 0x0000004b0c077824 */ /* 0x000fe200078e02ff */
[----:B-1----:R-:W-:-:S03]  /*4c70*/  IADD3 R94, P4, PT, R13, R132, RZ ;  /* 0x000000840d5e7210 */ /* 0x002fc60007f9e0ff */
[----:B------:R1:W-:Y:S01]  /*4c80*/  STL.64 [R1+0x450], R28 ;  /* 0x0004501c01007387 */ /* 0x0003e20000100a00 */
[CC--:B------:R-:W-:Y:S01]  /*4c90*/  IADD3 R96, P3, PT, R7.reuse, R132.reuse, RZ ;  /* 0x0000008407607210 */ /* 0x0c0fe20007f7e0ff */
[----:B------:R-:W5:Y:S02]  /*4ca0*/  LDC R12, c[0x0][0x3c4] ;  /* 0x0000f100ff0c7b82 */ /* 0x000f640000000800 */
[----:B------:R1:W3:Y:S01]  /*4cb0*/  @P2 LDG.E.U8 R42, desc[UR20][R28.64] ;  /* 0x000000141c2a2981 */ /* 0x0002e2000c1e1100 */
[-C--:B------:R-:W-:Y:S02]  /*4cc0*/  LEA.HI.X.SX32 R97, R7, R133.reuse, 0x1, P3 ;  /* 0x0000008507617211 */ /* 0x080fe400018f0eff */
[-C--:B------:R-:W-:Y:S02]  /*4cd0*/  LEA.HI.X.SX32 R95, R13, R133.reuse, 0x1, P4 ;  /* 0x000000850d5f7211 */ /* 0x080fe400020f0eff */
[----:B------:R-:W-:Y:S01]  /*4ce0*/  PRMT R24, RZ, 0x7610, R24 ;  /* 0x00007610ff187816 */ /* 0x000fe20000000018 */
[----:B------:R-:W5:Y:S01]  /*4cf0*/  LDC R22, c[0x0][0x3c4] ;  /* 0x0000f100ff167b82 */ /* 0x000f620000000800 */
[C---:B-1----:R-:W-:Y:S01]  /*4d00*/  IADD3 R28, P5, PT, R17.reuse, R132, RZ ;  /* 0x00000084111c7210 */ /* 0x042fe20007fbe0ff */
[----:B------:R-:W-:Y:S03]  /*4d10*/  STL.64 [R1+0x410], R96 ;  /* 0x0004106001007387 */ /* 0x000fe60000100a00 */
[----:B------:R-:W-:Y:S01]  /*4d20*/  LEA.HI.X.SX32 R29, R17, R133, 0x1, P5 ;  /* 0x00000085111d7211 */ /* 0x000fe200028f0eff */
[----:B------:R-:W-:Y:S04]  /*4d30*/  STL.64 [R1+0x3d0], R94 ;  /* 0x0003d05e01007387 */ /* 0x000fe80000100a00 */
[----:B------:R1:W-:Y:S04]  /*4d40*/  STL.64 [R1+0x390], R28 ;  /* 0x0003901c01007387 */ /* 0x0003e80000100a00 */
[----:B------:R1:W3:Y:S02]  /*4d50*/  @P2 LDG.E.U8 R24, desc[UR20][R28.64] ;  /* 0x000000141c182981 */ /* 0x0002e4000c1e1100 */
[----:B-1----:R-:W1:Y:S01]  /*4d60*/  LDC R28, c[0x0][0x3c4] ;  /* 0x0000f100ff1c7b82 */ /* 0x002e620000000800 */
[----:B------:R-:W-:Y:S01]  /*4d70*/  PRMT R36, RZ, 0x7610, R36 ;  /* 0x00007610ff247816 */ /* 0x000fe20000000024 */
[----:B------:R-:W-:Y:S01]  /*4d80*/  IMAD R7, R2, 0x63, RZ ;  /* 0x0000006302077824 */ /* 0x000fe200078e02ff */
[----:B------:R-:W-:Y:S01]  /*4d90*/  PRMT R30, RZ, 0x7610, R30 ;  /* 0x00007610ff1e7816 */ /* 0x000fe2000000001e */
[----:B--2---:R-:W-:-:S02]  /*4da0*/  IMAD R17, R8, 0x6b, RZ ;  /* 0x0000006b08117824 */ /* 0x004fc400078e02ff */
[----:B0-----:R-:W-:Y:S01]  /*4db0*/  IMAD R23, R23, 0x73, RZ ;  /* 0x0000007317177824 */ /* 0x001fe200078e02ff */
[----:B------:R0:W2:Y:S01]  /*4dc0*/  @P2 LDG.E.U8 R36, desc[UR20][R96.64] ;  /* 0x0000001460242981 */ /* 0x0000a2000c1e1100 */
[CC--:B------:R-:W-:Y:S01]  /*4dd0*/  IADD3 R98, P3, PT, R7.reuse, R132.reuse, RZ ;  /* 0x0000008407627210 */ /* 0x0c0fe20007f7e0ff */
[----:B------:R-:W-:Y:S01]  /*4de0*/  UIMAD UR4, UR4, 0xc, URZ ;  /* 0x0000000c040478a4 */ /* 0x000fe2000f8e02ff */
[----:B------:R-:W-:Y:S01]  /*4df0*/  PRMT R13, RZ, 0x7610, R13 ;  /* 0x00007610ff0d7816 */ /* 0x000fe2000000000d */
[----:B------:R5:W2:Y:S01]  /*4e00*/  @P2 LDG.E.U8 R30, desc[UR20][R94.64] ;  /* 0x000000145e1e2981 */ /* 0x000aa2000c1e1100 */
[-C--:B------:R-:W-:Y:S01]  /*4e10*/  LEA.HI.X.SX32 R99, R7, R133.reuse, 0x1, P3 ;  /* 0x0000008507637211 */ /* 0x080fe200018f0eff */
[----:B------:R-:W1:Y:S01]  /*4e20*/  LDC R29, c[0x0][0x3c4] ;  /* 0x0000f100ff1d7b82 */ /* 0x000e620000000800 */
[-C--:B0-----:R-:W-:Y:S02]  /*4e30*/  IADD3 R96, P4, PT, R17, R132.reuse, RZ ;  /* 0x0000008411607210 */ /* 0x081fe40007f9e0ff */
[----:B-----5:R-:W-:Y:S01]  /*4e40*/  IADD3 R94, P5, PT, R23, R132, RZ ;  /* 0x00000084175e7210 */ /* 0x020fe20007fbe0ff */
[----:B------:R-:W-:Y:S01]  /*4e50*/  IMAD R7, R0, 0xc, RZ ;  /* 0x0000000c00077824 */ /* 0x000fe200078e02ff */
[-C--:B------:R-:W-:Y:S01]  /*4e60*/  LEA.HI.X.SX32 R97, R17, R133.reuse, 0x1, P4 ;  /* 0x0000008511617211 */ /* 0x080fe200020f0eff */
[----:B-1----:R-:W-:Y:S01]  /*4e70*/  IMAD R17, R28, 0x7b, RZ ;  /* 0x0000007b1c117824 */ /* 0x002fe200078e02ff */
[----:B------:R-:W-:Y:S01]  /*4e80*/  LEA.HI.X.SX32 R95, R23, R133, 0x1, P5 ;  /* 0x00000085175f7211 */ /* 0x000fe200028f0eff */
[----:B------:R-:W0:Y:S01]  /*4e90*/  LDC R0, c[0x0][0x3c4] ;  /* 0x0000f100ff007b82 */ /* 0x000e220000000800 */
[----:B------:R-:W-:Y:S01]  /*4ea0*/  STL.64 [R1+0x350], R98 ;  /* 0x0003506201007387 */ /* 0x000fe20000100a00 */
[----:B------:R-:W-:-:S03]  /*4eb0*/  PRMT R8, RZ, 0x7610, R8 ;  /* 0x00007610ff087816 */ /* 0x000fc60000000008 */
[----:B------:R1:W5:Y:S03]  /*4ec0*/  @P2 LDG.E.U8 R13, desc[UR20][R96.64] ;  /* 0x00000014600d2981 */ /* 0x000366000c1e1100 */
[----:B------:R-:W0:Y:S01]  /*4ed0*/  LDC R23, c[0x0][0x3c4] ;  /* 0x0000f100ff177b82 */ /* 0x000e220000000800 */
[----:B------:R1:W-:Y:S07]  /*4ee0*/  STL.64 [R1+0x310], R96 ;  /* 0x0003106001007387 */ /* 0x0003ee0000100a00 */
[----:B------:R-:W0:Y:S01]  /*4ef0*/  LDC R28, c[0x0][0x3c4] ;  /* 0x0000f100ff1c7b82 */ /* 0x000e220000000800 */
[-C--:B------:R-:W-:Y:S01]  /*4f00*/  IADD3 RZ, P3, PT, R7, R132.reuse, RZ ;  /* 0x0000008407ff7210 */ /* 0x080fe20007f7e0ff */
[----:B------:R1:W2:Y:S02]  /*4f10*/  @P2 LDG.E.U8 R8, desc[UR20][R94.64] ;  /* 0x000000145e082981 */ /* 0x0002a4000c1e1100 */
[----:B-1----:R-:W-:-:S02]  /*4f20*/  IADD3 R96, P4, PT, R17, R132, RZ ;  /* 0x0000008411607210 */ /* 0x002fc40007f9e0ff */
[----:B------:R1:W-:Y:S02]  /*4f30*/  STL.64 [R1+0x2d0], R94 ;  /* 0x0002d05e01007387 */ /* 0x0003e40000100a00 */
[-C--:B------:R-:W-:Y:S01]  /*4f40*/  LEA.HI.X.SX32 R97, R17, R133.reuse, 0x1, P4 ;  /* 0x0000008511617211 */ /* 0x080fe200020f0eff */
[----:B------:R-:W-:Y:S01]  /*4f50*/  IMAD R17, R12, 0x14, RZ ;  /* 0x000000140c117824 */ /* 0x000fe200078e02ff */
[----:B------:R-:W-:Y:S01]  /*4f60*/  PRMT R83, RZ, 0x7610, R83 ;  /* 0x00007610ff537816 */ /* 0x000fe20000000053 */
[----:B------:R-:W0:Y:S01]  /*4f70*/  LDC R12, c[0x0][0x3c4] ;  /* 0x0000f100ff0c7b82 */ /* 0x000e220000000800 */
[----:B------:R-:W-:Y:S01]  /*4f80*/  PRMT R2, RZ, 0x7610, R2 ;  /* 0x00007610ff027816 */ /* 0x000fe20000000002 */
[----:B------:R1:W-:Y:S02]  /*4f90*/  STL.64 [R1+0x290], R96 ;  /* 0x0002906001007387 */ /* 0x0003e40000100a00 */
[----:B-1----:R-:W-:Y:S01]  /*4fa0*/  VIADD R94, R132, UR4 ;  /* 0x00000004845e7c36 */ /* 0x002fe20008000000 */
[----:B------:R-:W-:Y:S01]  /*4fb0*/  LEA.HI.X.SX32 R95, R7, R133, 0x1, P3 ;  /* 0x00000085075f7211 */ /* 0x000fe200018f0eff */
[----:B------:R-:W-:Y:S01]  /*4fc0*/  IMAD R7, R22, 0x1c, RZ ;  /* 0x0000001c16077824 */ /* 0x000fe200078e02ff */
[----:B------:R1:W2:Y:S01]  /*4fd0*/  @P2 LDG.E.U8 R2, desc[UR20][R96.64] ;  /* 0x0000001460022981 */ /* 0x0002a2000c1e1100 */
[----:B------:R-:W0:Y:S01]  /*4fe0*/  LDC R22, c[0x0][0x3c4] ;  /* 0x0000f100ff167b82 */ /* 0x000e220000000800 */
[----:B------:R-:W-:Y:S01]  /*4ff0*/  PRMT R18, RZ, 0x7610, R18 ;  /* 0x00007610ff127816 */ /* 0x000fe20000000012 */
[----:B------:R-:W0:Y:S01]  /*5000*/  LDCU UR4, c[0x0][0x3c4] ;  /* 0x00007880ff0477ac */ /* 0x000e220008000800 */
[----:B------:R0:W-:Y:S04]  /*5010*/  STL.64 [R1+0x610], R94 ;  /* 0x0006105e01007387 */ /* 0x0001e80000100a00 */
[----:B------:R0:W2:Y:S01]  /*5020*/  @P2 LDG.E.U8 R83, desc[UR20][R94.64] ;  /* 0x000000145e532981 */ /* 0x0000a2000c1e1100 */
[----:B-1----:R-:W-:-:S02]  /*5030*/  IADD3 R96, P3, PT, R17, R132, RZ ;  /* 0x0000008411607210 */ /* 0x002fc40007f7e0ff */
[----:B------:R-:W-:Y:S01]  /*5040*/  PRMT R77, RZ, 0x7610, R77 ;  /* 0x00007610ff4d7816 */ /* 0x000fe2000000004d */
[----:B------:R1:W2:Y:S01]  /*5050*/  @P2 LDG.E.U8 R18, desc[UR20][R98.64] ;  /* 0x0000001462122981 */ /* 0x0002a2000c1e1100 */
[-C--:B0-----:R-:W-:Y:S02]  /*5060*/  IADD3 R94, P4, PT, R7, R132.reuse, RZ ;  /* 0x00000084075e7210 */ /* 0x081fe40007f9e0ff */
[-C--:B------:R-:W-:Y:S02]  /*5070*/  LEA.HI.X.SX32 R97, R17, R133.reuse, 0x1, P3 ;  /* 0x0000008511617211 */ /* 0x080fe400018f0eff */
[----:B------:R-:W-:Y:S01]  /*5080*/  LEA.HI.X.SX32 R95, R7, R133, 0x1, P4 ;  /* 0x00000085075f7211 */ /* 0x000fe200020f0eff */
[----:B------:R-:W-:Y:S02]  /*5090*/  IMAD R7, R23, 0x24, RZ ;  /* 0x0000002417077824 */ /* 0x000fe400078e02ff */
[----:B------:R-:W-:Y:S01]  /*50a0*/  IMAD R17, R0, 0x2c, RZ ;  /* 0x0000002c00117824 */ /* 0x000fe200078e02ff */
[----:B------:R-:W-:Y:S01]  /*50b0*/  PRMT R71, RZ, 0x7610, R71 ;  /* 0x00007610ff477816 */ /* 0x000fe20000000047 */
[----:B------:R-:W-:Y:S01]  /*50c0*/  IMAD R23, R28, 0x34, RZ ;  /* 0x000000341c177824 */ /* 0x000fe200078e02ff */
[----:B------:R0:W-:Y:S01]  /*50d0*/  STL.64 [R1+0x5c8], R96 ;  /* 0x0005c86001007387 */ /* 0x0001e20000100a00 */
[----:B------:R-:W4:Y:S01]  /*50e0*/  LDC R28, c[0x0][0x3c4] ;  /* 0x0000f100ff1c7b82 */ /* 0x000f220000000800 */
[----:B-1----:R-:W-:-:S02]  /*50f0*/  IADD3 R98, P3, PT, R7, R132, RZ ;  /* 0x0000008407627210 */ /* 0x002fc40007f7e0ff */
[----:B------:R0:W2:Y:S01]  /*5100*/  @P2 LDG.E.U8 R77, desc[UR20][R96.64] ;  /* 0x00000014604d2981 */ /* 0x0000a2000c1e1100 */
[----:B------:R-:W-:Y:S02]  /*5110*/  PRMT R59, RZ, 0x7610, R59 ;  /* 0x00007610ff3b7816 */ /* 0x000fe4000000003b */
[----:B------:R-:W-:Y:S01]  /*5120*/  LEA.HI.X.SX32 R99, R7, R133, 0x1, P3 ;  /* 0x0000008507637211 */ /* 0x000fe200018f0eff */
[----:B------:R1:W-:Y:S01]  /*5130*/  STL.64 [R1+0x588], R94 ;  /* 0x0005885e01007387 */ /* 0x0003e20000100a00 */
[----:B------:R-:W-:Y:S01]  /*5140*/  IMAD R7, R12, 0x3c, RZ ;  /* 0x0000003c0c077824 */ /* 0x000fe200078e02ff */
[----:B------:R-:W-:Y:S01]  /*5150*/  PRMT R53, RZ, 0x7610, R53 ;  /* 0x00007610ff357816 */ /* 0x000fe20000000035 */
[----:B------:R-:W4:Y:S01]  /*5160*/  LDC R12, c[0x0][0x3c4] ;  /* 0x0000f100ff0c7b82 */ /* 0x000f220000000800 */
[----:B------:R1:W2:Y:S01]  /*5170*/  @P2 LDG.E.U8 R71, desc[UR20][R94.64] ;  /* 0x000000145e472981 */ /* 0x0002a2000c1e1100 */
[----:B0-----:R-:W-:-:S04]  /*5180*/  IADD3 R96, P4, PT, R17, R132, RZ ;  /* 0x0000008411607210 */ /* 0x001fc80007f9e0ff */
[-C--:B------:R-:W-:Y:S01]  /*5190*/  LEA.HI.X.SX32 R97, R17, R133.reuse, 0x1, P4 ;  /* 0x0000008511617211 */ /* 0x080fe200020f0eff */
[----:B------:R-:W-:Y:S01]  /*51a0*/  STL.64 [R1+0x548], R98 ;  /* 0x0005486201007387 */ /* 0x000fe20000100a00 */
[----:B------:R-:W0:Y:S01]  /*51b0*/  LDC R0, c[0x0][0x3c4] ;  /* 0x0000f100ff007b82 */ /* 0x000e220000000800 */
[CC--:B-1----:R-:W-:Y:S02]  /*51c0*/  IADD3 R94, P3, PT, R23.reuse, R132.reuse, RZ ;  /* 0x00000084175e7210 */ /* 0x0c2fe40007f7e0ff */
[----:B------:R1:W-:Y:S01]  /*51d0*/  STL.64 [R1+0x508], R96 ;  /* 0x0005086001007387 */ /* 0x0003e20000100a00 */
[----:B------:R-:W-:Y:S01]  /*51e0*/  IMAD R17, R22, 0x44, RZ ;  /* 0x0000004416117824 */ /* 0x000fe200078e02ff */
[----:B------:R-:W-:Y:S02]  /*51f0*/  LEA.HI.X.SX32 R95, R23, R133, 0x1, P3 ;  /* 0x00000085175f7211 */ /* 0x000fe400018f0eff */
[----:B------:R1:W2:Y:S01]  /*5200*/  @P2 LDG.E.U8 R59, desc[UR20][R96.64] ;  /* 0x00000014603b2981 */ /* 0x0002a2000c1e1100 */
[----:B------:R-:W-:Y:S01]  /*5210*/  PRMT R47, RZ, 0x7610, R47 ;  /* 0x00007610ff2f7816 */ /* 0x000fe2000000002f */
[----:B------:R-:W4:Y:S02]  /*5220*/  LDC R22, c[0x0][0x3c4] ;  /* 0x0000f100ff167b82 */ /* 0x000f240000000800 */
[----:B------:R4:W-:Y:S04]  /*5230*/  STL.64 [R1+0x4c8], R94 ;  /* 0x0004c85e01007387 */ /* 0x0009e80000100a00 */
[----:B------:R4:W2:Y:S01]  /*5240*/  @P2 LDG.E.U8 R53, desc[UR20][R94.64] ;  /* 0x000000145e352981 */ /* 0x0008a2000c1e1100 */
[----:B-1----:R-:W-:-:S04]  /*5250*/  IADD3 R96, P3, PT, R7, R132, RZ ;  /* 0x0000008407607210 */ /* 0x002fc80007f7e0ff */
[-C--:B------:R-:W-:Y:S02]  /*5260*/  LEA.HI.X.SX32 R97, R7, R133.reuse, 0x1, P3 ;  /* 0x0000008507617211 */ /* 0x080fe400018f0eff */
[----:B------:R-:W1:Y:S01]  /*5270*/  LDC R7, c[0x0][0x3c4] ;  /* 0x0000f100ff077b82 */ /* 0x000e620000000800 */
[----:B----4-:R-:W-:Y:S01]  /*5280*/  IADD3 R94, P4, PT, R17, R132, RZ ;  /* 0x00000084115e7210 */ /* 0x010fe20007f9e0ff */
[----:B------:R-:W-:Y:S01]  /*5290*/  IMAD R23, R29, 0x4c, RZ ;  /* 0x0000004c1d177824 */ /* 0x000fe200078e02ff */
[----:B------:R-:W-:Y:S01]  /*52a0*/  PRMT R41, RZ, 0x7610, R41 ;  /* 0x00007610ff297816 */ /* 0x000fe20000000029 */
[----:B------:R4:W2:Y:S01]  /*52b0*/  @P2 LDG.E.U8 R47, desc[UR20][R96.64] ;  /* 0x00000014602f2981 */ /* 0x0008a2000c1e1100 */
[----:B------:R-:W-:Y:S01]  /*52c0*/  LEA.HI.X.SX32 R95, R17, R133, 0x1, P4 ;  /* 0x00000085115f7211 */ /* 0x000fe200020f0eff */
[----:B------:R-:W-:Y:S02]  /*52d0*/  IMAD R17, R28, 0x54, RZ ;  /* 0x000000541c117824 */ /* 0x000fe400078e02ff */
[----:B------:R-:W1:Y:S01]  /*52e0*/  LDC R28, c[0x0][0x3c4] ;  /* 0x0000f100ff1c7b82 */ /* 0x000e620000000800 */
[----:B------:R4:W-:Y:S01]  /*52f0*/  STL.64 [R1+0x488], R96 ;  /* 0x0004886001007387 */ /* 0x0009e20000100a00 */
[----:B------:R-:W-:Y:S01]  /*5300*/  PRMT R65, RZ, 0x7610, R65 ;  /* 0x00007610ff417816 */ /* 0x000fe20000000041 */
[----:B------:R-:W-:Y:S01]  /*5310*/  IMAD R12, R12, 0x5c, RZ ;  /* 0x0000005c0c0c7824 */ /* 0x000fe200078e02ff */
[----:B------:R-:W-:Y:S01]  /*5320*/  PRMT R35, RZ, 0x7610, R35 ;  /* 0x00007610ff237816 */ /* 0x000fe20000000023 */
[----:B------:R4:W-:Y:S01]  /*5330*/  STL.64 [R1+0x448], R94 ;  /* 0x0004485e01007387 */ /* 0x0009e20000100a00 */
[----:B0-----:R-:W-:-:S03]  /*5340*/  IMAD R0, R0, 0x64, RZ ;  /* 0x0000006400007824 */ /* 0x001fc600078e02ff */
[----:B------:R0:W2:Y:S01]  /*5350*/  @P2 LDG.E.U8 R41, desc[UR20][R94.64] ;  /* 0x000000145e292981 */ /* 0x0000a2000c1e1100 */
[----:B----4-:R-:W-:-:S03]  /*5360*/  IADD3 R96, P3, PT, R23, R132, RZ ;  /* 0x0000008417607210 */ /* 0x010fc60007f7e0ff */
[----:B------:R4:W2:Y:S01]  /*5370*/  @P2 LDG.E.U8 R65, desc[UR20][R98.64] ;  /* 0x0000001462412981 */ /* 0x0008a2000c1e1100 */
[-C--:B------:R-:W-:Y:S02]  /*5380*/  LEA.HI.X.SX32 R97, R23, R133.reuse, 0x1, P3 ;  /* 0x0000008517617211 */ /* 0x080fe400018f0eff */
[CC--:B0-----:R-:W-:Y:S02]  /*5390*/  IADD3 R94, P4, PT, R17.reuse, R132.reuse, RZ ;  /* 0x00000084115e7210 */ /* 0x0c1fe40007f9e0ff */
[----:B------:R-:W-:Y:S01]  /*53a0*/  PRMT R29, RZ, 0x7610, R29 ;  /* 0x00007610ff1d7816 */ /* 0x000fe2000000001d */
[----:B------:R0:W-:Y:S01]  /*53b0*/  STL.64 [R1+0x408], R96 ;  /* 0x0004086001007387 */ /* 0x0001e20000100a00 */
[----:B------:R-:W-:Y:S01]  /*53c0*/  LEA.HI.X.SX32 R95, R17, R133, 0x1, P4 ;  /* 0x00000085115f7211 */ /* 0x000fe200020f0eff */
[----:B-1----:R-:W-:Y:S01]  /*53d0*/  IMAD R7, R7, 0x6c, RZ ;  /* 0x0000006c07077824 */ /* 0x002fe200078e02ff */
[----:B----4-:R-:W-:Y:S01]  /*53e0*/  IADD3 R98, P3, PT, R12, R132, RZ ;  /* 0x000000840c627210 */ /* 0x010fe20007f7e0ff */
[----:B------:R0:W4:Y:S01]  /*53f0*/  @P2 LDG.E.U8 R35, desc[UR20][R96.64] ;  /* 0x0000001460232981 */ /* 0x000122000c1e1100 */
[----:B------:R-:W-:-:S02]  /*5400*/  PRMT R17, RZ, 0x7610, R17 ;  /* 0x00007610ff117816 */ /* 0x000fc40000000011 */
[----:B------:R-:W-:Y:S01]  /*5410*/  LEA.HI.X.SX32 R99, R12, R133, 0x1, P3 ;  /* 0x000000850c637211 */ /* 0x000fe200018f0eff */
[----:B------:R1:W-:Y:S01]  /*5420*/  STL.64 [R1+0x3c8], R94 ;  /* 0x0003c85e01007387 */ /* 0x0003e20000100a00 */
[----:B------:R-:W-:-:S03]  /*5430*/  IMAD R28, R28, 0x74, RZ ;  /* 0x000000741c1c7824 */ /* 0x000fc600078e02ff */
[----:B------:R1:W2:Y:S01]  /*5440*/  @P2 LDG.E.U8 R29, desc[UR20][R94.64] ;  /* 0x000000145e1d2981 */ /* 0x0002a2000c1e1100 */
[----:B0-----:R-:W-:-:S04]  /*5450*/  IADD3 R96, P4, PT, R0, R132, RZ ;  /* 0x0000008400607210 */ /* 0x001fc80007f9e0ff */
[-C--:B------:R-:W-:Y:S02]  /*5460*/  LEA.HI.X.SX32 R97, R0, R133.reuse, 0x1, P4 ;  /* 0x0000008500617211 */ /* 0x080fe400020f0eff */
[CC--:B-1----:R-:W-:Y:S01]  /*5470*/  IADD3 R94, P3, PT, R7.reuse, R132.reuse, RZ ;  /* 0x00000084075e7210 */ /* 0x0c2fe20007f7e0ff */
[----:B------:R-:W-:Y:S01]  /*5480*/  STL.64 [R1+0x388], R98 ;  /* 0x0003886201007387 */ /* 0x000fe20000100a00 */
[----:B------:R-:W-:Y:S01]  /*5490*/  PRMT R12, RZ, 0x7610, R12 ;  /* 0x00007610ff0c7816 */ /* 0x000fe2000000000c */
[----:B------:R-:W-:Y:S01]  /*54a0*/  IMAD R22, R22, 0x7c, RZ ;  /* 0x0000007c16167824 */ /* 0x000fe200078e02ff */
[----:B------:R-:W-:Y:S01]  /*54b0*/  LEA.HI.X.SX32 R95, R7, R133, 0x1, P3 ;  /* 0x00000085075f7211 */ /* 0x000fe200018f0eff */
[----:B------:R0:W-:Y:S04]  /*54c0*/  STL.64 [R1+0x348], R96 ;  /* 0x0003486001007387 */ /* 0x0001e80000100a00 */
[----:B------:R0:W2:Y:S04]  /*54d0*/  @P2 LDG.E.U8 R17, desc[UR20][R96.64] ;  /* 0x0000001460112981 */ /* 0x0000a8000c1e1100 */
[----:B------:R1:W-:Y:S04]  /*54e0*/  STL.64 [R1+0x308], R94 ;  /* 0x0003085e01007387 */ /* 0x0003e80000100a00 */
[----:B------:R1:W2:Y:S01]  /*54f0*/  @P2 LDG.E.U8 R12, desc[UR20][R94.64] ;  /* 0x000000145e0c2981 */ /* 0x0002a2000c1e1100 */
[----:B0-----:R-:W-:-:S04]  /*5500*/  IADD3 R96, P3, PT, R28, R132, RZ ;  /* 0x000000841c607210 */ /* 0x001fc80007f7e0ff */
[-C--:B------:R-:W-:Y:S01]  /*5510*/  LEA.HI.X.SX32 R97, R28, R133.reuse, 0x1, P3 ;  /* 0x000000851c617211 */ /* 0x080fe200018f0eff */
[----:B------:R-:W-:Y:S01]  /*5520*/  IMAD R28, R40, 0xd, RZ ;  /* 0x0000000d281c7824 */ /* 0x000fe200078e02ff */
[----:B------:R-:W-:Y:S01]  /*5530*/  PRMT R0, RZ, 0x7610, R0 ;  /* 0x00007610ff007816 */ /* 0x000fe20000000000 */
[----:B------:R-:W-:Y:S01]  /*5540*/  UIMAD UR4, UR4, 0xd, URZ ;  /* 0x0000000d040478a4 */ /* 0x000fe2000f8e02ff */
[-C--:B-1----:R-:W-:Y:S01]  /*5550*/  IADD3 R94, P4, PT, R22, R132.reuse, RZ ;  /* 0x00000084165e7210 */ /* 0x082fe20007f9e0ff */
[----:B------:R-:W-:Y:S01]  /*5560*/  STL.64 [R1+0x2c8], R96 ;  /* 0x0002c86001007387 */ /* 0x000fe20000100a00 */
[----:B------:R-:W-:Y:S01]  /*5570*/  IADD3 RZ, P3, PT, R28, R132, RZ ;  /* 0x000000841cff7210 */ /* 0x000fe20007f7e0ff */
[----:B------:R-:W0:Y:S01]  /*5580*/  LDC R40, c[0x0][0x3c4] ;  /* 0x0000f100ff287b82 */ /* 0x000e220000000800 */
[----:B------:R-:W-:Y:S02]  /*5590*/  LEA.HI.X.SX32 R95, R22, R133, 0x1, P4 ;  /* 0x00000085165f7211 */ /* 0x000fe400020f0eff */
[----:B------:R-:W-:-:S02]  /*55a0*/  PRMT R7, RZ, 0x7610, R7 ;  /* 0x00007610ff077816 */ /* 0x000fc40000000007 */
[----:B------:R-:W-:Y:S01]  /*55b0*/  PRMT R82, RZ, 0x7610, R82 ;  /* 0x00007610ff527816 */ /* 0x000fe20000000052 */
[----:B------:R1:W-:Y:S01]  /*55c0*/  STL.64 [R1+0x288], R94 ;  /* 0x0002885e01007387 */ /* 0x0003e20000100a00 */
[----:B------:R-:W-:-:S03]  /*55d0*/  IMAD R22, R34, 0x15, RZ ;  /* 0x0000001522167824 */ /* 0x000fc600078e02ff */
[----:B------:R1:W2:Y:S04]  /*55e0*/  @P2 LDG.E.U8 R0, desc[UR20][R94.64] ;  /* 0x000000145e002981 */ /* 0x0002a8000c1e1100 */
[----:B------:R3:W2:Y:S01]  /*55f0*/  @P2 LDG.E.U8 R7, desc[UR20][R96.64] ;  /* 0x0000001460072981 */ /* 0x0006a2000c1e1100 */
[----:B-1----:R-:W-:Y:S01]  /*5600*/  VIADD R94, R132, UR4 ;  /* 0x00000004845e7c36 */ /* 0x002fe20008000000 */
[-C--:B------:R-:W-:Y:S02]  /*5610*/  LEA.HI.X.SX32 R95, R28, R133.reuse, 0x1, P3 ;  /* 0x000000851c5f7211 */ /* 0x080fe400018f0eff */
[----:B------:R-:W-:Y:S02]  /*5620*/  PRMT R76, RZ, 0x7610, R76 ;  /* 0x00007610ff4c7816 */ /* 0x000fe4000000004c */
[----:B------:R-:W-:Y:S01]  /*5630*/  PRMT R23, RZ, 0x7610, R23 ;  /* 0x00007610ff177816 */ /* 0x000fe20000000017 */
[----:B------:R1:W-:Y:S01]  /*5640*/  STL.64 [R1+0x608], R94 ;  /* 0x0006085e01007387 */ /* 0x0003e20000100a00 */
[-C--:B---3--:R-:W-:Y:S01]  /*5650*/  IADD3 R96, P4, PT, R22, R132.reuse, RZ ;  /* 0x0000008416607210 */ /* 0x088fe20007f9e0ff */
[----:B------:R-:W-:Y:S01]  /*5660*/  IMAD R34, R52, 0x25, RZ ;  /* 0x0000002534227824 */ /* 0x000fe200078e02ff */
[----:B------:R-:W-:Y:S01]  /*5670*/  PRMT R70, RZ, 0x7610, R70 ;  /* 0x00007610ff467816 */ /* 0x000fe20000000046 */
[----:B------:R1:W3:Y:S01]  /*5680*/  @P2 LDG.E.U8 R82, desc[UR20][R94.64] ;  /* 0x000000145e522981 */ /* 0x0002e2000c1e1100 */
[-C--:B------:R-:W-:Y:S01]  /*5690*/  LEA.HI.X.SX32 R97, R22, R133.reuse, 0x1, P4 ;  /* 0x0000008516617211 */ /* 0x080fe200020f0eff */
[----:B------:R-:W-:Y:S01]  /*56a0*/  IMAD R22, R46, 0x1d, RZ ;  /* 0x0000001d2e167824 */ /* 0x000fe200078e02ff */
[----:B------:R-:W-:Y:S01]  /*56b0*/  PRMT R64, RZ, 0x7610, R64 ;  /* 0x00007610ff407816 */ /* 0x000fe20000000040 */
[----:B------:R-:W-:Y:S01]  /*56c0*/  IMAD R28, R58, 0x2d, RZ ;  /* 0x0000002d3a1c7824 */ /* 0x000fe200078e02ff */
[----:B------:R-:W2:Y:S01]  /*56d0*/  @P2 LDG.E.U8 R23, desc[UR20][R98.64] ;  /* 0x0000001462172981 */ /* 0x000ea2000c1e1100 */
[----:B------:R-:W0:Y:S01]  /*56e0*/  LDCU UR4, c[0x0][0x3c4] ;  /* 0x00007880ff0477ac */ /* 0x000e220008000800 */
[----:B-1----:R-:W1:Y:S02]  /*56f0*/  LDC R94, c[0x0][0x3c4] ;  /* 0x0000f100ff5e7b82 */ /* 0x002e640000000800 */
[----:B------:R0:W-:Y:S04]  /*5700*/  STL.64 [R1+0x5c0], R96 ;  /* 0x0005c06001007387 */ /* 0x0001e80000100a00 */
[----:B------:R0:W2:Y:S01]  /*5710*/  @P2 LDG.E.U8 R76, desc[UR20][R96.64] ;  /* 0x00000014604c2981 */ /* 0x0000a2000c1e1100 */
[C---:B------:R-:W-:Y:S01]  /*5720*/  IADD3 R102, P3, PT, R22.reuse, R132, RZ ;  /* 0x0000008416667210 */ /* 0x040fe20007f7e0ff */
[----:B------:R-:W5:Y:S08]  /*5730*/  LDC R95, c[0x0][0x3c4] ;  /* 0x0000f100ff5f7b82 */ /* 0x000f700000000800 */
[----:B0-----:R-:W0:Y:S01]  /*5740*/  LDC R96, c[0x0][0x3c4] ;  /* 0x0000f100ff607b82 */ /* 0x001e220000000800 */
[----:B------:R-:W-:-:S02]  /*5750*/  LEA.HI.X.SX32 R103, R22, R133, 0x1, P3 ;  /* 0x0000008516677211 */ /* 0x000fc400018f0eff */
[-C--:B------:R-:W-:Y:S02]  /*5760*/  IADD3 R98, P3, PT, R28, R132.reuse, RZ ;  /* 0x000000841c627210 */ /* 0x080fe40007f7e0ff */
[-C--:B------:R-:W-:Y:S01]  /*5770*/  IADD3 R100, P4, PT, R34, R132.reuse, RZ ;  /* 0x0000008422647210 */ /* 0x080fe20007f9e0ff */
[----:B------:R1:W2:Y:S01]  /*5780*/  @P2 LDG.E.U8 R70, desc[UR20][R102.64] ;  /* 0x0000001466462981 */ /* 0x0002a2000c1e1100 */
[-C--:B------:R-:W-:Y:S01]  /*5790*/  LEA.HI.X.SX32 R99, R28, R133.reuse, 0x1, P3 ;  /* 0x000000851c637211 */ /* 0x080fe200018f0eff */
[----:B------:R-:W-:Y:S01]  /*57a0*/  IMAD R28, R40, 0x35, RZ ;  /* 0x00000035281c7824 */ /* 0x000fe200078e02ff */
[----:B------:R-:W-:Y:S01]  /*57b0*/  LEA.HI.X.SX32 R101, R34, R133, 0x1, P4 ;  /* 0x0000008522657211 */ /* 0x000fe200020f0eff */
[----:B-1----:R-:W-:Y:S01]  /*57c0*/  IMAD R22, R94, 0x3d, RZ ;  /* 0x0000003d5e167824 */ /* 0x002fe200078e02ff */
[----:B------:R1:W-:Y:S01]  /*57d0*/  STL.64 [R1+0x580], R102 ;  /* 0x0005806601007387 */ /* 0x0003e20000100a00 */
[----:B------:R-:W-:Y:S01]  /*57e0*/  PRMT R58, RZ, 0x7610, R58 ;  /* 0x00007610ff3a7816 */ /* 0x000fe2000000003a */
[----:B------:R-:W5:Y:S02]  /*57f0*/  LDC R94, c[0x0][0x3c4] ;  /* 0x0000f100ff5e7b82 */ /* 0x000f640000000800 */
[----:B------:R0:W-:Y:S04]  /*5800*/  STL.64 [R1+0x540], R100 ;  /* 0x0005406401007387 */ /* 0x0001e80000100a00 */
[----:B------:R0:W2:Y:S02]  /*5810*/  @P2 LDG.E.U8 R64, desc[UR20][R100.64] ;  /* 0x0000001464402981 */ /* 0x0000a4000c1e1100 */
[----:B------:R-:W5:Y:S01]  /*5820*/  LDC R97, c[0x0][0x3c4] ;  /* 0x0000f100ff617b82 */ /* 0x000f620000000800 */
[----:B-1----:R-:W-:Y:S01]  /*5830*/  IADD3 R102, P3, PT, R28, R132, RZ ;  /* 0x000000841c667210 */ /* 0x002fe20007f7e0ff */
[----:B------:R1:W-:Y:S01]  /*5840*/  STL.64 [R1+0x500], R98 ;  /* 0x0005006201007387 */ /* 0x0003e20000100a00 */
[----:B------:R-:W-:-:S02]  /*5850*/  PRMT R46, RZ, 0x7610, R46 ;  /* 0x00007610ff2e7816 */ /* 0x000fc4000000002e */
[----:B------:R-:W-:Y:S01]  /*5860*/  PRMT R52, RZ, 0x7610, R52 ;  /* 0x00007610ff347816 */ /* 0x000fe20000000034 */
[----:B------:R1:W2:Y:S01]  /*5870*/  @P2 LDG.E.U8 R58, desc[UR20][R98.64] ;  /* 0x00000014623a2981 */ /* 0x0002a2000c1e1100 */
[-C--:B0-----:R-:W-:Y:S02]  /*5880*/  IADD3 R100, P4, PT, R22, R132.reuse, RZ ;  /* 0x0000008416647210 */ /* 0x081fe40007f9e0ff */
[-C--:B------:R-:W-:Y:S01]  /*5890*/  LEA.HI.X.SX32 R103, R28, R133.reuse, 0x1, P3 ;  /* 0x000000851c677211 */ /* 0x080fe200018f0eff */
[----:B------:R-:W-:Y:S01]  /*58a0*/  IMAD R28, R96, 0x45, RZ ;  /* 0x00000045601c7824 */ /* 0x000fe200078e02ff */
[----:B------:R-:W-:Y:S01]  /*58b0*/  LEA.HI.X.SX32 R101, R22, R133, 0x1, P4 ;  /* 0x0000008516657211 */ /* 0x000fe200020f0eff */
[----:B-----5:R-:W-:Y:S01]  /*58c0*/  IMAD R22, R95, 0x4d, RZ ;  /* 0x0000004d5f167824 */ /* 0x020fe200078e02ff */
[----:B-1----:R-:W0:Y:S01]  /*58d0*/  LDC R98, c[0x0][0x3c4] ;  /* 0x0000f100ff627b82 */ /* 0x002e220000000800 */
[----:B------:R-:W-:Y:S01]  /*58e0*/  STL.64 [R1+0x4c0], R102 ;  /* 0x0004c06601007387 */ /* 0x000fe20000100a00 */
[----:B------:R-:W-:-:S03]  /*58f0*/  IADD3 R110, P3, PT, R28, R132, RZ ;  /* 0x000000841c6e7210 */ /* 0x000fc60007f7e0ff */
[----:B------:R1:W-:Y:S01]  /*5900*/  STL.64 [R1+0x480], R100 ;  /* 0x0004806401007387 */ /* 0x0003e20000100a00 */
[----:B------:R-:W-:Y:S02]  /*5910*/  PRMT R34, RZ, 0x7610, R34 ;  /* 0x00007610ff227816 */ /* 0x000fe40000000022 */
[----:B------:R-:W5:Y:S01]  /*5920*/  LDC R99, c[0x0][0x3c4] ;  /* 0x0000f100ff637b82 */ /* 0x000f620000000800 */
[----:B------:R1:W2:Y:S04]  /*5930*/  @P2 LDG.E.U8 R46, desc[UR20][R100.64] ;  /* 0x00000014642e2981 */ /* 0x0002a8000c1e1100 */
[----:B------:R1:W2:Y:S01]  /*5940*/  @P2 LDG.E.U8 R52, desc[UR20][R102.64] ;  /* 0x0000001466342981 */ /* 0x0002a2000c1e1100 */
[----:B------:R-:W-:Y:S02]  /*5950*/  LEA.HI.X.SX32 R111, R28, R133, 0x1, P3 ;  /* 0x000000851c6f7211 */ /* 0x000fe400018f0eff */
[----:B-1----:R-:W1:Y:S01]  /*5960*/  LDC R100, c[0x0][0x3c4] ;  /* 0x0000f100ff647b82 */ /* 0x002e620000000800 */
[----:B------:R-:W-:-:S04]  /*5970*/  IADD3 R102, P4, PT, R22, R132, RZ ;  /* 0x0000008416667210 */ /* 0x000fc80007f9e0ff */
[----:B------:R-:W-:Y:S01]  /*5980*/  LEA.HI.X.SX32 R103, R22, R133, 0x1, P4 ;  /* 0x0000008516677211 */ /* 0x000fe200020f0eff */
[----:B------:R-:W-:Y:S02]  /*5990*/  STL.64 [R1+0x440], R110 ;  /* 0x0004406e01007387 */ /* 0x000fe40000100a00 */
[----:B------:R-:W5:Y:S02]  /*59a0*/  LDC R101, c[0x0][0x3c4] ;  /* 0x0000f100ff657b82 */ /* 0x000f640000000800 */
[----:B------:R0:W-:Y:S01]  /*59b0*/  STL.64 [R1+0x400], R102 ;  /* 0x0004006601007387 */ /* 0x0001e20000100a00 */
[----:B------:R-:W-:-:S03]  /*59c0*/  IMAD R94, R94, 0x55, RZ ;  /* 0x000000555e5e7824 */ /* 0x000fc600078e02ff */
[----:B------:R0:W2:Y:S01]  /*59d0*/  @P2 LDG.E.U8 R34, desc[UR20][R102.64] ;  /* 0x0000001466222981 */ /* 0x0000a2000c1e1100 */
[----:B------:R-:W-:Y:S01]  /*59e0*/  IMAD R96, R97, 0x5d, RZ ;  /* 0x0000005d61607824 */ /* 0x000fe200078e02ff */
[----:B------:R-:W-:Y:S01]  /*59f0*/  PRMT R40, RZ, 0x7610, R40 ;  /* 0x00007610ff287816 */ /* 0x000fe20000000028 */
[----:B0-----:R-:W0:Y:S01]  /*5a00*/  LDC R102, c[0x0][0x3c4] ;  /* 0x0000f100ff667b82 */ /* 0x001e220000000800 */
[-C--:B------:R-:W-:Y:S01]  /*5a10*/  IADD3 R114, P3, PT, R94, R132.reuse, RZ ;  /* 0x000000845e727210 */ /* 0x080fe20007f7e0ff */
[----:B------:R-:W-:Y:S01]  /*5a20*/  IMAD R95, R98, 0x65, RZ ;  /* 0x00000065625f7824 */ /* 0x000fe200078e02ff */
[----:B------:R-:W-:Y:S02]  /*5a30*/  IADD3 R112, P4, PT, R96, R132, RZ ;  /* 0x0000008460707210 */ /* 0x000fe40007f9e0ff */
[----:B------:R1:W2:Y:S01]  /*5a40*/  @P2 LDG.E.U8 R40, desc[UR20][R110.64] ;  /* 0x000000146e282981 */ /* 0x0002a2000c1e1100 */
[----:B------:R-:W-:Y:S02]  /*5a50*/  PRMT R22, RZ, 0x7610, R22 ;  /* 0x00007610ff167816 */ /* 0x000fe40000000016 */
[-C--:B------:R-:W-:Y:S01]  /*5a60*/  LEA.HI.X.SX32 R115, R94, R133.reuse, 0x1, P3 ;  /* 0x000000855e737211 */ /* 0x080fe200018f0eff */
[----:B-1----:R-:W-:Y:S01]  /*5a70*/  IMAD R98, R100, 0x6d, RZ ;  /* 0x0000006d64627824 */ /* 0x002fe200078e02ff */
[----:B------:R-:W-:Y:S01]  /*5a80*/  LEA.HI.X.SX32 R113, R96, R133, 0x1, P4 ;  /* 0x0000008560717211 */ /* 0x000fe200020f0eff */
[----:B------:R-:W1:Y:S01]  /*5a90*/  LDC R103, c[0x0][0x3c4] ;  /* 0x0000f100ff677b82 */ /* 0x000e620000000800 */
[----:B------:R-:W-:-:S02]  /*5aa0*/  PRMT R97, RZ, 0x7610, R97 ;  /* 0x00007610ff617816 */ /* 0x000fc40000000061 */
[C---:B------:R-:W-:Y:S01]  /*5ab0*/  IADD3 R110, P3, PT, R95.reuse, R132, RZ ;  /* 0x000000845f6e7210 */ /* 0x040fe20007f7e0ff */
[----:B------:R-:W-:Y:S04]  /*5ac0*/  STL.64 [R1+0x3c0], R114 ;  /* 0x0003c07201007387 */ /* 0x000fe80000100a00 */
[----:B------:R-:W1:Y:S01]  /*5ad0*/  LDC R100, c[0x0][0x3c4] ;  /* 0x0000f100ff647b82 */ /* 0x000e620000000800 */
[----:B------:R-:W-:Y:S01]  /*5ae0*/  LEA.HI.X.SX32 R111, R95, R133, 0x1, P3 ;  /* 0x000000855f6f7211 */ /* 0x000fe200018f0eff */
[----:B------:R0:W-:Y:S01]  /*5af0*/  STL.64 [R1+0x380], R112 ;  /* 0x0003807001007387 */ /* 0x0001e20000100a00 */
[----:B-----5:R-:W-:-:S03]  /*5b00*/  IMAD R94, R99, 0x75, RZ ;  /* 0x00000075635e7824 */ /* 0x020fc600078e02ff */
[----:B------:R5:W2:Y:S01]  /*5b10*/  @P2 LDG.E.U8 R22, desc[UR20][R112.64] ;  /* 0x0000001470162981 */ /* 0x000aa2000c1e1100 */
[----:B------:R-:W-:Y:S01]  /*5b20*/  PRMT R96, RZ, 0x7610, R96 ;  /* 0x00007610ff607816 */ /* 0x000fe20000000060 */
[----:B0-----:R-:W-:Y:S02]  /*5b30*/  IMAD R99, R102, 0xe, RZ ;  /* 0x0000000e66637824 */ /* 0x001fe400078e02ff */
[----:B------:R0:W-:Y:S01]  /*5b40*/  STL.64 [R1+0x340], R110 ;  /* 0x0003406e01007387 */ /* 0x0001e20000100a00 */
[----:B------:R-:W-:Y:S01]  /*5b50*/  PRMT R95, RZ, 0x7610, R95 ;  /* 0x00007610ff5f7816 */ /* 0x000fe2000000005f */
[----:B------:R-:W-:Y:S01]  /*5b60*/  UIMAD UR4, UR4, 0xe, URZ ;  /* 0x0000000e040478a4 */ /* 0x000fe2000f8e02ff */
[----:B------:R-:W-:Y:S01]  /*5b70*/  PRMT R108, RZ, 0x7610, R108 ;  /* 0x00007610ff6c7816 */ /* 0x000fe2000000006c */
[----:B------:R0:W2:Y:S01]  /*5b80*/  @P2 LDG.E.U8 R97, desc[UR20][R110.64] ;  /* 0x000000146e612981 */ /* 0x0000a2000c1e1100 */
[----:B------:R-:W4:Y:S01]  /*5b90*/  LDC R102, c[0x0][0x3c4] ;  /* 0x0000f100ff667b82 */ /* 0x000f220000000800 */
[----:B-----5:R-:W-:-:S04]  /*5ba0*/  IADD3 R112, P3, PT, R98, R132, RZ ;  /* 0x0000008462707210 */ /* 0x020fc80007f7e0ff */
[----:B------:R-:W-:Y:S01]  /*5bb0*/  LEA.HI.X.SX32 R113, R98, R133, 0x1, P3 ;  /* 0x0000008562717211 */ /* 0x000fe200018f0eff */
[----:B------:R-:W-:Y:S01]  /*5bc0*/  IMAD R98, R101, 0x7d, RZ ;  /* 0x0000007d65627824 */ /* 0x000fe200078e02ff */
[----:B0-----:R-:W-:-:S03]  /*5bd0*/  IADD3 R110, P4, PT, R94, R132, RZ ;  /* 0x000000845e6e7210 */ /* 0x001fc60007f9e0ff */
[----:B------:R0:W-:Y:S01]  /*5be0*/  STL.64 [R1+0x300], R112 ;  /* 0x0003007001007387 */ /* 0x0001e20000100a00 */
[-C--:B------:R-:W-:Y:S01]  /*5bf0*/  IADD3 RZ, P3, PT, R99, R132.reuse, RZ ;  /* 0x0000008463ff7210 */ /* 0x080fe20007f7e0ff */
[----:B------:R-:W5:Y:S01]  /*5c00*/  LDC R101, c[0x0][0x3c4] ;  /* 0x0000f100ff657b82 */ /* 0x000f620000000800 */
[----:B------:R-:W-:Y:S01]  /*5c10*/  LEA.HI.X.SX32 R111, R94, R133, 0x1, P4 ;  /* 0x000000855e6f7211 */ /* 0x000fe200020f0eff */
[----:B------:R0:W2:Y:S04]  /*5c20*/  @P2 LDG.E.U8 R96, desc[UR20][R112.64] ;  /* 0x0000001470602981 */ /* 0x0000a8000c1e1100 */
[----:B------:R1:W-:Y:S04]  /*5c30*/  STL.64 [R1+0x2c0], R110 ;  /* 0x0002c06e01007387 */ /* 0x0003e80000100a00 */
[----:B------:R1:W2:Y:S01]  /*5c40*/  @P2 LDG.E.U8 R95, desc[UR20][R110.64] ;  /* 0x000000146e5f2981 */ /* 0x0002a2000c1e1100 */
[----:B0-----:R-:W-:-:S04]  /*5c50*/  IADD3 R112, P4, PT, R98, R132, RZ ;  /* 0x0000008462707210 */ /* 0x001fc80007f9e0ff */
[-C--:B------:R-:W-:Y:S01]  /*5c60*/  LEA.HI.X.SX32 R113, R98, R133.reuse, 0x1, P4 ;  /* 0x0000008562717211 */ /* 0x080fe200020f0eff */
[----:B-1----:R-:W-:Y:S01]  /*5c70*/  VIADD R110, R132, UR4 ;  /* 0x00000004846e7c36 */ /* 0x002fe20008000000 */
[----:B------:R-:W-:-:S03]  /*5c80*/  LEA.HI.X.SX32 R111, R99, R133, 0x1, P3 ;  /* 0x00000085636f7211 */ /* 0x000fc600018f0eff */
[----:B------:R-:W-:Y:S01]  /*5c90*/  STL.64 [R1+0x280], R112 ;  /* 0x0002807001007387 */ /* 0x000fe20000100a00 */
[----:B------:R-:W-:Y:S01]  /*5ca0*/  PRMT R94, RZ, 0x7610, R94 ;  /* 0x00007610ff5e7816 */ /* 0x000fe2000000005e */
[----:B------:R-:W-:Y:S01]  /*5cb0*/  IMAD R98, R103, 0x16, RZ ;  /* 0x0000001667627824 */ /* 0x000fe200078e02ff */
[----:B------:R-:W-:Y:S01]  /*5cc0*/  PRMT R28, RZ, 0x7610, R28 ;  /* 0x00007610ff1c7816 */ /* 0x000fe2000000001c */
[----:B------:R0:W-:Y:S01]  /*5cd0*/  STL.64 [R1+0x600], R110 ;  /* 0x0006006e01007387 */ /* 0x0001e20000100a00 */
[----:B------:R-:W-:Y:S01]  /*5ce0*/  IMAD R99, R100, 0x1e, RZ ;  /* 0x0000001e64637824 */ /* 0x000fe200078e02ff */
[----:B------:R-:W-:Y:S01]  /*5cf0*/  PRMT R106, RZ, 0x7610, R106 ;  /* 0x00007610ff6a7816 */ /* 0x000fe2000000006a */
[----:B------:R-:W1:Y:S01]  /*5d00*/  LDCU UR4, c[0x0][0x3c4] ;  /* 0x00007880ff0477ac */ /* 0x000e620008000800 */
[----:B------:R0:W2:Y:S01]  /*5d10*/  @P2 LDG.E.U8 R108, desc[UR20][R110.64] ;  /* 0x000000146e6c2981 */ /* 0x0000a2000c1e1100 */
[----:B------:R-:W-:-:S03]  /*5d20*/  IADD3 R118, P3, PT, R98, R132, RZ ;  /* 0x0000008462767210 */ /* 0x000fc60007f7e0ff */
[----:B------:R4:W2:Y:S01]  /*5d30*/  @P2 LDG.E.U8 R94, desc[UR20][R112.64] ;  /* 0x00000014705e2981 */ /* 0x0008a2000c1e1100 */
[----:B------:R-:W-:-:S03]  /*5d40*/  PRMT R107, RZ, 0x7610, R107 ;  /* 0x00007610ff6b7816 */ /* 0x000fc6000000006b */
[----:B------:R1:W2:Y:S01]  /*5d50*/  @P2 LDG.E.U8 R28, desc[UR20][R114.64] ;  /* 0x00000014721c2981 */ /* 0x0002a2000c1e1100 */
[----:B0-----:R-:W0:Y:S01]  /*5d60*/  LDC R111, c[0x0][0x3c4] ;  /* 0x0000f100ff6f7b82 */ /* 0x001e220000000800 */
[-C--:B------:R-:W-:Y:S02]  /*5d70*/  LEA.HI.X.SX32 R119, R98, R133.reuse, 0x1, P3 ;  /* 0x0000008562777211 */ /* 0x080fe400018f0eff */
[CC--:B----4-:R-:W-:Y:S01]  /*5d80*/  IADD3 R112, P4, PT, R99.reuse, R132.reuse, RZ ;  /* 0x0000008463707210 */ /* 0x0d0fe20007f9e0ff */
[----:B------:R-:W-:Y:S02]  /*5d90*/  IMAD R100, R104, 0x26, RZ ;  /* 0x0000002668647824 */ /* 0x000fe400078e02ff */
[----:B------:R4:W2:Y:S01]  /*5da0*/  @P2 LDG.E.U8 R107, desc[UR20][R118.64] ;  /* 0x00000014766b2981 */ /* 0x0008a2000c1e1100 */
[----:B------:R-:W-:Y:S01]  /*5db0*/  LEA.HI.X.SX32 R113, R99, R133, 0x1, P4 ;  /* 0x0000008563717211 */ /* 0x000fe200020f0eff */
[----:B------:R-:W3:Y:S02]  /*5dc0*/  LDC R110, c[0x0][0x3c4] ;  /* 0x0000f100ff6e7b82 */ /* 0x000ee40000000800 */
[----:B------:R4:W-:Y:S01]  /*5dd0*/  STL.64 [R1+0x5b8], R118 ;  /* 0x0005b87601007387 */ /* 0x0009e20000100a00 */
[----:B-1----:R-:W-:Y:S01]  /*5de0*/  IADD3 R114, P3, PT, R100, R132, RZ ;  /* 0x0000008464727210 */ /* 0x002fe20007f7e0ff */
[----:B-----5:R-:W-:-:S02]  /*5df0*/  IMAD R99, R101, 0x2e, RZ ;  /* 0x0000002e65637824 */ /* 0x020fc400078e02ff */
[----:B------:R1:W-:Y:S04]  /*5e00*/  STL.64 [R1+0x578], R112 ;  /* 0x0005787001007387 */ /* 0x0003e80000100a00 */
[----:B------:R1:W5:Y:S01]  /*5e10*/  @P2 LDG.E.U8 R106, desc[UR20][R112.64] ;  /* 0x00000014706a2981 */ /* 0x000362000c1e1100 */
[----:B------:R-:W-:Y:S02]  /*5e20*/  LEA.HI.X.SX32 R115, R100, R133, 0x1, P3 ;  /* 0x0000008564737211 */ /* 0x000fe400018f0eff */
[----:B----4-:R-:W-:Y:S01]  /*5e30*/  IADD3 R118, P3, PT, R99, R132, RZ ;  /* 0x0000008463767210 */ /* 0x010fe20007f7e0ff */
[----:B-1----:R-:W1:Y:S01]  /*5e40*/  LDC R112, c[0x0][0x3c4] ;  /* 0x0000f100ff707b82 */ /* 0x002e620000000800 */
[----:B------:R-:W-:Y:S01]  /*5e50*/  PRMT R105, RZ, 0x7610, R105 ;  /* 0x00007610ff697816 */ /* 0x000fe20000000069 */
[----:B------:R-:W-:Y:S01]  /*5e60*/  IMAD R98, R102, 0x36, RZ ;  /* 0x0000003666627824 */ /* 0x000fe200078e02ff */
[----:B------:R-:W-:-:S02]  /*5e70*/  PRMT R104, RZ, 0x7610, R104 ;  /* 0x00007610ff687816 */ /* 0x000fc40000000068 */
[-C--:B------:R-:W-:Y:S01]  /*5e80*/  LEA.HI.X.SX32 R119, R99, R133.reuse, 0x1, P3 ;  /* 0x0000008563777211 */ /* 0x080fe200018f0eff */
[----:B0-----:R-:W-:Y:S01]  /*5e90*/  IMAD R99, R111, 0x3e, RZ ;  /* 0x0000003e6f637824 */ /* 0x001fe200078e02ff */
[----:B------:R0:W-:Y:S01]  /*5ea0*/  STL.64 [R1+0x538], R114 ;  /* 0x0005387201007387 */ /* 0x0001e20000100a00 */
[C---:B------:R-:W-:Y:S01]  /*5eb0*/  IADD3 R134, P4, PT, R98.reuse, R132, RZ ;  /* 0x0000008462867210 */ /* 0x040fe20007f9e0ff */
[----:B------:R-:W4:Y:S02]  /*5ec0*/  LDC R113, c[0x0][0x3c4] ;  /* 0x0000f100ff717b82 */ /* 0x000f240000000800 */
[----:B------:R0:W2:Y:S04]  /*5ed0*/  @P2 LDG.E.U8 R105, desc[UR20][R114.64] ;  /* 0x0000001472692981 */ /* 0x0000a8000c1e1100 */
[----:B------:R3:W-:Y:S04]  /*5ee0*/  STL.64 [R1+0x4f8], R118 ;  /* 0x0004f87601007387 */ /* 0x0007e80000100a00 */
[----:B------:R3:W2:Y:S01]  /*5ef0*/  @P2 LDG.E.U8 R104, desc[UR20][R118.64] ;  /* 0x0000001476682981 */ /* 0x0006a2000c1e1100 */
[----:B0-----:R-:W0:Y:S01]  /*5f00*/  LDC R115, c[0x0][0x3c4] ;  /* 0x0000f100ff737b82 */ /* 0x001e220000000800 */
[----:B------:R-:W-:-:S02]  /*5f10*/  LEA.HI.X.SX32 R135, R98, R133, 0x1, P4 ;  /* 0x0000008562877211 */ /* 0x000fc400020f0eff */
[----:B------:R-:W-:-:S05]  /*5f20*/  PRMT R102, RZ, 0x7610, R102 ;  /* 0x00007610ff667816 */ /* 0x000fca0000000066 */
[----:B------:R-:W0:Y:S01]  /*5f30*/  LDC R114, c[0x0][0x3c4] ;  /* 0x0000f100ff727b82 */ /* 0x000e220000000800 */
[----:B---3--:R-:W-:-:S04]  /*5f40*/  IADD3 R118, P3, PT, R99, R132, RZ ;  /* 0x0000008463767210 */ /* 0x008fc80007f7e0ff */
[----:B------:R-:W-:Y:S01]  /*5f50*/  LEA.HI.X.SX32 R119, R99, R133, 0x1, P3 ;  /* 0x0000008563777211 */ /* 0x000fe200018f0eff */
[----:B------:R-:W-:Y:S01]  /*5f60*/  STL.64 [R1+0x4b8], R134 ;  /* 0x0004b88601007387 */ /* 0x000fe20000100a00 */
[----:B------:R-:W-:Y:S02]  /*5f70*/  IMAD R100, R110, 0x46, RZ ;  /* 0x000000466e647824 */ /* 0x000fe400078e02ff */
[----:B-1----:R-:W-:Y:S01]  /*5f80*/  IMAD R98, R112, 0x4e, RZ ;  /* 0x0000004e70627824 */ /* 0x002fe200078e02ff */
[----:B------:R1:W-:Y:S01]  /*5f90*/  STL.64 [R1+0x478], R118 ;  /* 0x0004787601007387 */ /* 0x0003e20000100a00 */
[----:B------:R-:W3:Y:S03]  /*5fa0*/  LDC R112, c[0x0][0x3c4] ;  /* 0x0000f100ff707b82 */ /* 0x000ee60000000800 */
[----:B------:R1:W2:Y:S01]  /*5fb0*/  @P2 LDG.E.U8 R102, desc[UR20][R118.64] ;  /* 0x0000001476662981 */ /* 0x0002a2000c1e1100 */
[----:B------:R-:W-:-:S02]  /*5fc0*/  PRMT R103, RZ, 0x7610, R103 ;  /* 0x00007610ff677816 */ /* 0x000fc40000000067 */
[CC--:B------:R-:W-:Y:S02]  /*5fd0*/  IADD3 R110, P4, PT, R100.reuse, R132.reuse, RZ ;  /* 0x00000084646e7210 */ /* 0x0c0fe40007f9e0ff */
[----:B------:R-:W-:Y:S02]  /*5fe0*/  PRMT R101, RZ, 0x7610, R101 ;  /* 0x00007610ff657816 */ /* 0x000fe40000000065 */
[----:B------:R4:W2:Y:S01]  /*5ff0*/  @P2 LDG.E.U8 R103, desc[UR20][R134.64] ;  /* 0x0000001486672981 */ /* 0x0008a2000c1e1100 */
[----:B-1----:R-:W1:Y:S01]  /*6000*/  LDC R118, c[0x0][0x3c4] ;  /* 0x0000f100ff767b82 */ /* 0x002e620000000800 */
[-C--:B------:R-:W-:Y:S02]  /*6010*/  LEA.HI.X.SX32 R111, R100, R133.reuse, 0x1, P4 ;  /* 0x00000085646f7211 */ /* 0x080fe400020f0eff */
[----:B------:R-:W-:Y:S02]  /*6020*/  PRMT R100, RZ, 0x7610, R100 ;  /* 0x00007610ff647816 */ /* 0x000fe40000000064 */
[C---:B----4-:R-:W-:Y:S01]  /*6030*/  IADD3 R134, P3, PT, R98.reuse, R132, RZ ;  /* 0x0000008462867210 */ /* 0x050fe20007f7e0ff */
[----:B------:R0:W-:Y:S02]  /*6040*/  STL.64 [R1+0x438], R110 ;  /* 0x0004386e01007387 */ /* 0x0001e40000100a00 */
[----:B------:R-:W4:Y:S01]  /*6050*/  LDC R119, c[0x0][0x3c4] ;  /* 0x0000f100ff777b82 */ /* 0x000f220000000800 */
[----:B------:R-:W-:Y:S01]  /*6060*/  LEA.HI.X.SX32 R135, R98, R133, 0x1, P3 ;  /* 0x0000008562877211 */ /* 0x000fe200018f0eff */
[----:B------:R0:W2:Y:S01]  /*6070*/  @P2 LDG.E.U8 R101, desc[UR20][R110.64] ;  /* 0x000000146e652981 */ /* 0x0000a2000c1e1100 */
[----:B------:R-:W-:-:S03]  /*6080*/  IMAD R98, R113, 0x56, RZ ;  /* 0x0000005671627824 */ /* 0x000fc600078e02ff */
[----:B------:R0:W-:Y:S04]  /*6090*/  STL.64 [R1+0x3f8], R134 ;  /* 0x0003f88601007387 */ /* 0x0001e80000100a00 */
[----:B------:R0:W2:Y:S02]  /*60a0*/  @P2 LDG.E.U8 R100, desc[UR20][R134.64] ;  /* 0x0000001486642981 */ /* 0x0000a4000c1e1100 */
[----:B0-----:R-:W-:Y:S02]  /*60b0*/  IMAD R110, R115, 0x5e, RZ ;  /* 0x0000005e736e7824 */ /* 0x001fe400078e02ff */
[----:B------:R-:W-:Y:S02]  /*60c0*/  IMAD R111, R114, 0x66, RZ ;  /* 0x00000066726f7824 */ /* 0x000fe400078e02ff */
[----:B------:R-:W0:Y:S01]  /*60d0*/  LDC R114, c[0x0][0x3c4] ;  /* 0x0000f100ff727b82 */ /* 0x000e220000000800 */
[----:B------:R-:W-:-:S02]  /*60e0*/  IADD3 R136, P4, PT, R110, R132, RZ ;  /* 0x000000846e887210 */ /* 0x000fc40007f9e0ff */
[CC--:B------:R-:W-:Y:S02]  /*60f0*/  IADD3 R134, P5, PT, R111.reuse, R132.reuse, RZ ;  /* 0x000000846f867210 */ /* 0x0c0fe40007fbe0ff */
[----:B------:R-:W-:Y:S02]  /*6100*/  IADD3 R138, P3, PT, R98, R132, RZ ;  /* 0x00000084628a7210 */ /* 0x000fe40007f7e0ff */
[-C--:B------:R-:W-:Y:S01]  /*6110*/  LEA.HI.X.SX32 R137, R110, R133.reuse, 0x1, P4 ;  /* 0x000000856e897211 */ /* 0x080fe200020f0eff */
[----:B-1----:R-:W-:Y:S01]  /*6120*/  IMAD R110, R118, 0x76, RZ ;  /* 0x00000076766e7824 */ /* 0x002fe200078e02ff */
[----:B------:R-:W-:Y:S01]  /*6130*/  LEA.HI.X.SX32 R135, R111, R133, 0x1, P5 ;  /* 0x000000856f877211 */ /* 0x000fe200028f0eff */
[----:B---3--:R-:W-:Y:S01]  /*6140*/  IMAD R111, R112, 0x6e, RZ ;  /* 0x0000006e706f7824 */ /* 0x008fe200078e02ff */
[----:B------:R-:W1:Y:S01]  /*6150*/  LDC R118, c[0x0][0x3c4] ;  /* 0x0000f100ff767b82 */ /* 0x000e620000000800 */
[----:B------:R-:W-:Y:S01]  /*6160*/  IMAD R112, R116, 0x7e, RZ ;  /* 0x0000007e74707824 */ /* 0x000fe200078e02ff */
[----:B------:R-:W-:-:S02]  /*6170*/  PRMT R99, RZ, 0x7610, R99 ;  /* 0x00007610ff637816 */ /* 0x000fc40000000063 */
[----:B------:R-:W-:Y:S02]  /*6180*/  LEA.HI.X.SX32 R139, R98, R133, 0x1, P3 ;  /* 0x00000085628b7211 */ /* 0x000fe400018f0eff */
[----:B------:R-:W-:Y:S02]  /*6190*/  PRMT R98, RZ, 0x7610, R98 ;  /* 0x00007610ff627816 */ /* 0x000fe40000000062 */
[----:B------:R-:W3:Y:S01]  /*61a0*/  LDC R116, c[0x0][0x3c4] ;  /* 0x0000f100ff747b82 */ /* 0x000ee20000000800 */
[----:B------:R-:W-:Y:S01]  /*61b0*/  PRMT R117, RZ, 0x7610, R117 ;  /* 0x00007610ff757816 */ /* 0x000fe20000000075 */
[----:B------:R0:W-:Y:S04]  /*61c0*/  STL.64 [R1+0x3b8], R138 ;  /* 0x0003b88a01007387 */ /* 0x0001e80000100a00 */
[----:B------:R0:W2:Y:S04]  /*61d0*/  @P2 LDG.E.U8 R99, desc[UR20][R138.64] ;  /* 0x000000148a632981 */ /* 0x0000a8000c1e1100 */
[----:B------:R4:W-:Y:S04]  /*61e0*/  STL.64 [R1+0x378], R136 ;  /* 0x0003788801007387 */ /* 0x0009e80000100a00 */
[----:B------:R4:W2:Y:S01]  /*61f0*/  @P2 LDG.E.U8 R98, desc[UR20][R136.64] ;  /* 0x0000001488622981 */ /* 0x0008a2000c1e1100 */
[----:B0-----:R-:W-:-:S03]  /*6200*/  IADD3 R138, P3, PT, R111, R132, RZ ;  /* 0x000000846f8a7210 */ /* 0x001fc60007f7e0ff */
[----:B------:R0:W-:Y:S04]  /*6210*/  STL.64 [R1+0x338], R134 ;  /* 0x0003388601007387 */ /* 0x0001e80000100a00 */
[----:B------:R0:W2:Y:S01]  /*6220*/  @P2 LDG.E.U8 R117, desc[UR20][R134.64] ;  /* 0x0000001486752981 */ /* 0x0000a2000c1e1100 */
[CC--:B----4-:R-:W-:Y:S02]  /*6230*/  IADD3 R136, P4, PT, R110.reuse, R132.reuse, RZ ;  /* 0x000000846e887210 */ /* 0x0d0fe40007f9e0ff */
[-C--:B------:R-:W-:Y:S02]  /*6240*/  LEA.HI.X.SX32 R139, R111, R133.reuse, 0x1, P3 ;  /* 0x000000856f8b7211 */ /* 0x080fe400018f0eff */
[----:B------:R-:W-:Y:S02]  /*6250*/  LEA.HI.X.SX32 R137, R110, R133, 0x1, P4 ;  /* 0x000000856e897211 */ /* 0x000fe400020f0eff */
[----:B0-----:R-:W-:-:S02]  /*6260*/  IADD3 R134, P5, PT, R112, R132, RZ ;  /* 0x0000008470867210 */ /* 0x001fc40007fbe0ff */
[----:B------:R-:W-:Y:S02]  /*6270*/  PRMT R111, RZ, 0x7610, R111 ;  /* 0x00007610ff6f7816 */ /* 0x000fe4000000006f */
[----:B------:R-:W-:Y:S01]  /*6280*/  LEA.HI.X.SX32 R135, R112, R133, 0x1, P5 ;  /* 0x0000008570877211 */ /* 0x000fe200028f0eff */
[----:B------:R-:W-:Y:S01]  /*6290*/  IMAD R112, R114, 0xf, RZ ;  /* 0x0000000f72707824 */ /* 0x000fe200078e02ff */
[----:B------:R-:W-:Y:S01]  /*62a0*/  PRMT R113, RZ, 0x7610, R113 ;  /* 0x00007610ff717816 */ /* 0x000fe20000000071 */
[----:B------:R-:W-:Y:S01]  /*62b0*/  IMAD R110, R119, 0x17, RZ ;  /* 0x00000017776e7824 */ /* 0x000fe200078e02ff */
[----:B------:R-:W0:Y:S01]  /*62c0*/  LDC R114, c[0x0][0x3c4] ;  /* 0x0000f100ff727b82 */ /* 0x000e220000000800 */
[----:B------:R-:W-:Y:S01]  /*62d0*/  STL.64 [R1+0x2f8], R138 ;  /* 0x0002f88a01007387 */ /* 0x000fe20000100a00 */
[----:B------:R-:W-:Y:S01]  /*62e0*/  UIMAD UR4, UR4, 0xf, URZ ;  /* 0x0000000f040478a4 */ /* 0x000fe2000f8e02ff */
[----:B------:R-:W-:Y:S02]  /*62f0*/  IADD3 RZ, P3, PT, R112, R132, RZ ;  /* 0x0000008470ff7210 */ /* 0x000fe40007f7e0ff */
[----:B------:R-:W-:Y:S01]  /*6300*/  STL.64 [R1+0x2b8], R136 ;  /* 0x0002b88801007387 */ /* 0x000fe20000100a00 */
[----:B------:R-:W-:-:S02]  /*6310*/  PRMT R128, RZ, 0x7610, R128 ;  /* 0x00007610ff807816 */ /* 0x000fc40000000080 */
[----:B------:R-:W4:Y:S01]  /*6320*/  LDC R119, c[0x0][0x3c4] ;  /* 0x0000f100ff777b82 */ /* 0x000f220000000800 */
[----:B------:R1:W-:Y:S04]  /*6330*/  STL.64 [R1+0x278], R134 ;  /* 0x0002788601007387 */ /* 0x0003e80000100a00 */
[----:B------:R1:W2:Y:S01]  /*6340*/  @P2 LDG.E.U8 R111, desc[UR20][R134.64] ;  /* 0x00000014866f2981 */ /* 0x0002a2000c1e1100 */
[----:B------:R-:W-:-:S03]  /*6350*/  PRMT R127, RZ, 0x7610, R127 ;  /* 0x00007610ff7f7816 */ /* 0x000fc6000000007f */
[----:B------:R3:W2:Y:S01]  /*6360*/  @P2 LDG.E.U8 R113, desc[UR20][R136.64] ;  /* 0x0000001488712981 */ /* 0x0006a2000c1e1100 */
[----:B-1----:R-:W-:Y:S01]  /*6370*/  IADD3 R134, P4, PT, R110, R132, RZ ;  /* 0x000000846e867210 */ /* 0x002fe20007f9e0ff */
[----:B---3--:R-:W-:Y:S01]  /*6380*/  VIADD R136, R132, UR4 ;  /* 0x0000000484887c36 */ /* 0x008fe20008000000 */
[-C--:B------:R-:W-:Y:S01]  /*6390*/  LEA.HI.X.SX32 R137, R112, R133.reuse, 0x1, P3 ;  /* 0x0000008570897211 */ /* 0x080fe200018f0eff */
[----:B------:R-:W-:Y:S01]  /*63a0*/  IMAD R112, R118, 0x1f, RZ ;  /* 0x0000001f76707824 */ /* 0x000fe200078e02ff */
[----:B------:R-:W-:Y:S01]  /*63b0*/  LEA.HI.X.SX32 R135, R110, R133, 0x1, P4 ;  /* 0x000000856e877211 */ /* 0x000fe200020f0eff */
[----:B------:R-:W-:Y:S01]  /*63c0*/  IMAD R110, R116, 0x27, RZ ;  /* 0x00000027746e7824 */ /* 0x000fe200078e02ff */
[----:B------:R-:W1:Y:S01]  /*63d0*/  LDC R118, c[0x0][0x3c4] ;  /* 0x0000f100ff767b82 */ /* 0x000e620000000800 */
[----:B------:R3:W-:Y:S04]  /*63e0*/  STL.64 [R1+0x5f8], R136 ;  /* 0x0005f88801007387 */ /* 0x0007e80000100a00 */
[----:B------:R3:W2:Y:S01]  /*63f0*/  @P2 LDG.E.U8 R128, desc[UR20][R136.64] ;  /* 0x0000001488802981 */ /* 0x0006a2000c1e1100 */
[----:B------:R-:W-:-:S02]  /*6400*/  PRMT R125, RZ, 0x7610, R125 ;  /* 0x00007610ff7d7816 */ /* 0x000fc4000000007d */
[----:B------:R-:W-:Y:S01]  /*6410*/  PRMT R93, RZ, 0x7610, R93 ;  /* 0x00007610ff5d7816 */ /* 0x000fe2000000005d */
[----:B------:R0:W-:Y:S01]  /*6420*/  STL.64 [R1+0x5b0], R134 ;  /* 0x0005b08601007387 */ /* 0x0001e20000100a00 */
[----:B------:R-:W1:Y:S03]  /*6430*/  LDC R116, c[0x0][0x3c4] ;  /* 0x0000f100ff747b82 */ /* 0x000e660000000800 */
[----:B------:R0:W2:Y:S01]  /*6440*/  @P2 LDG.E.U8 R127, desc[UR20][R134.64] ;  /* 0x00000014867f2981 */ /* 0x0000a2000c1e1100 */
[----:B---3--:R-:W-:-:S03]  /*6450*/  IADD3 R136, P3, PT, R112, R132, RZ ;  /* 0x0000008470887210 */ /* 0x008fc60007f7e0ff */
[----:B------:R-:W3:Y:S01]  /*6460*/  @P2 LDG.E.U8 R93, desc[UR20][R132.64] ;  /* 0x00000014845d2981 */ /* 0x000ee2000c1e1100 */
[----:B------:R-:W-:Y:S02]  /*6470*/  LEA.HI.X.SX32 R137, R112, R133, 0x1, P3 ;  /* 0x0000008570897211 */ /* 0x000fe400018f0eff */
[----:B0-----:R-:W-:-:S04]  /*6480*/  IADD3 R134, P4, PT, R110, R132, RZ ;  /* 0x000000846e867210 */ /* 0x001fc80007f9e0ff */
[----:B------:R-:W-:Y:S01]  /*6490*/  LEA.HI.X.SX32 R135, R110, R133, 0x1, P4 ;  /* 0x000000856e877211 */ /* 0x000fe200020f0eff */
[----:B------:R-:W-:Y:S01]  /*64a0*/  STL.64 [R1+0x570], R136 ;  /* 0x0005708801007387 */ /* 0x000fe20000100a00 */
[----:B------:R-:W-:-:S03]  /*64b0*/  IMAD R110, R114, 0x2f, RZ ;  /* 0x0000002f726e7824 */ /* 0x000fc600078e02ff */
[----:B------:R0:W-:Y:S01]  /*64c0*/  STL.64 [R1+0x530], R134 ;  /* 0x0005308601007387 */ /* 0x0001e20000100a00 */
[----:B------:R-:W-:-:S03]  /*64d0*/  PRMT R115, RZ, 0x7610, R115 ;  /* 0x00007610ff737816 */ /* 0x000fc60000000073 */
[----:B------:R0:W2:Y:S01]  /*64e0*/  @P2 LDG.E.U8 R125, desc[UR20][R134.64] ;  /* 0x00000014867d2981 */ /* 0x0000a2000c1e1100 */
[----:B------:R-:W-:Y:S01]  /*64f0*/  PRMT R126, RZ, 0x7610, R126 ;  /* 0x00007610ff7e7816 */ /* 0x000fe2000000007e */
[----:B----4-:R-:W-:Y:S01]  /*6500*/  IMAD R112, R119, 0x37, RZ ;  /* 0x0000003777707824 */ /* 0x010fe200078e02ff */
[----:B------:R-:W-:Y:S01]  /*6510*/  IADD3 R142, P3, PT, R110, R132, RZ ;  /* 0x000000846e8e7210 */ /* 0x000fe20007f7e0ff */
[----:B------:R-:W-:Y:S01]  /*6520*/  IMAD R114, R120, 0x3f, RZ ;  /* 0x0000003f78727824 */ /* 0x000fe200078e02ff */
[----:B------:R-:W4:Y:S01]  /*6530*/  LDC R119, c[0x0][0x3c4] ;  /* 0x0000f100ff777b82 */ /* 0x000f220000000800 */
[----:B------:R0:W2:Y:S07]  /*6540*/  @P2 LDG.E.U8 R115, desc[UR20][R138.64] ;  /* 0x000000148a732981 */ /* 0x0000ae000c1e1100 */
[----:B0-----:R-:W0:Y:S01]  /*6550*/  LDC R134, c[0x0][0x3c4] ;  /* 0x0000f100ff867b82 */ /* 0x001e220000000800 */
[----:B------:R1:W2:Y:S01]  /*6560*/  @P2 LDG.E.U8 R126, desc[UR20][R136.64] ;  /* 0x00000014887e2981 */ /* 0x0002a2000c1e1100 */
[----:B------:R-:W-:-:S02]  /*6570*/  LEA.HI.X.SX32 R143, R110, R133, 0x1, P3 ;  /* 0x000000856e8f7211 */ /* 0x000fc400018f0eff */
[-C--:B------:R-:W-:Y:S02]  /*6580*/  IADD3 R138, P4, PT, R112, R132.reuse, RZ ;  /* 0x00000084708a7210 */ /* 0x080fe40007f9e0ff */
[----:B------:R-:W-:Y:S02]  /*6590*/  PRMT R123, RZ, 0x7610, R123 ;  /* 0x00007610ff7b7816 */ /* 0x000fe4000000007b */
[----:B------:R-:W4:Y:S01]  /*65a0*/  LDC R135, c[0x0][0x3c4] ;  /* 0x0000f100ff877b82 */ /* 0x000f220000000800 */
[----:B-1----:R-:W-:Y:S02]  /*65b0*/  IADD3 R136, P3, PT, R114, R132, RZ ;  /* 0x0000008472887210 */ /* 0x002fe40007f7e0ff */
[-C--:B------:R-:W-:Y:S01]  /*65c0*/  LEA.HI.X.SX32 R139, R112, R133.reuse, 0x1, P4 ;  /* 0x00000085708b7211 */ /* 0x080fe200020f0eff */
[----:B------:R-:W-:Y:S01]  /*65d0*/  IMAD R112, R118, 0x47, RZ ;  /* 0x0000004776707824 */ /* 0x000fe200078e02ff */
[----:B------:R-:W-:Y:S02]  /*65e0*/  PRMT R122, RZ, 0x7610, R122 ;  /* 0x00007610ff7a7816 */ /* 0x000fe4000000007a */
[----:B------:R-:W-:Y:S01]  /*65f0*/  LEA.HI.X.SX32 R137, R114, R133, 0x1, P3 ;  /* 0x0000008572897211 */ /* 0x000fe200018f0eff */
[----:B------:R-:W-:Y:S01]  /*6600*/  STL.64 [R1+0x4f0], R142 ;  /* 0x0004f08e01007387 */ /* 0x000fe20000100a00 */
[----:B------:R-:W1:Y:S01]  /*6610*/  LDC R114, c[0x0][0x3c4] ;  /* 0x0000f100ff727b82 */ /* 0x000e620000000800 */
[----:B------:R-:W-:-:S02]  /*6620*/  PRMT R124, RZ, 0x7610, R124 ;  /* 0x00007610ff7c7816 */ /* 0x000fc4000000007c */
[----:B------:R5:W-:Y:S01]  /*6630*/  STL.64 [R1+0x4b0], R138 ;  /* 0x0004b08a01007387 */ /* 0x000be20000100a00 */
[----:B------:R-:W-:-:S03]  /*6640*/  IMAD R110, R116, 0x4f, RZ ;  /* 0x0000004f746e7824 */ /* 0x000fc600078e02ff */
[----:B------:R5:W2:Y:S01]  /*6650*/  @P2 LDG.E.U8 R123, desc[UR20][R138.64] ;  /* 0x000000148a7b2981 */ /* 0x000aa2000c1e1100 */
[----:B------:R-:W-:-:S03]  /*6660*/  PRMT R121, RZ, 0x7610, R121 ;  /* 0x00007610ff797816 */ /* 0x000fc60000000079 */
[----:B------:R5:W-:Y:S04]  /*6670*/  STL.64 [R1+0x470], R136 ;  /* 0x0004708801007387 */ /* 0x000be80000100a00 */
[----:B------:R5:W2:Y:S02]  /*6680*/  @P2 LDG.E.U8 R122, desc[UR20][R136.64] ;  /* 0x00000014887a2981 */ /* 0x000aa4000c1e1100 */
[C---:B-----5:R-:W-:Y:S02]  /*6690*/  IADD3 R138, P3, PT, R112.reuse, R132, RZ ;  /* 0x00000084708a7210 */ /* 0x060fe40007f7e0ff */
[----:B------:R5:W2:Y:S02]  /*66a0*/  @P2 LDG.E.U8 R124, desc[UR20][R142.64] ;  /* 0x000000148e7c2981 */ /* 0x000aa4000c1e1100 */
[----:B------:R-:W-:Y:S01]  /*66b0*/  LEA.HI.X.SX32 R139, R112, R133, 0x1, P3 ;  /* 0x00000085708b7211 */ /* 0x000fe200018f0eff */
[----:B------:R-:W1:Y:S01]  /*66c0*/  LDC R137, c[0x0][0x3c4] ;  /* 0x0000f100ff897b82 */ /* 0x000e620000000800 */
[----:B0-----:R-:W-:-:S03]  /*66d0*/  IMAD R112, R134, 0x57, RZ ;  /* 0x0000005786707824 */ /* 0x001fc600078e02ff */
[----:B------:R0:W-:Y:S01]  /*66e0*/  STL.64 [R1+0x430], R138 ;  /* 0x0004308a01007387 */ /* 0x0001e20000100a00 */
[----:B-----5:R-:W-:-:S03]  /*66f0*/  IADD3 R142, P4, PT, R110, R132, RZ ;  /* 0x000000846e8e7210 */ /* 0x020fc60007f9e0ff */
[----:B------:R0:W5:Y:S01]  /*6700*/  @P2 LDG.E.U8 R121, desc[UR20][R138.64] ;  /* 0x000000148a792981 */ /* 0x000162000c1e1100 */
[----:B------:R-:W1:Y:S01]  /*6710*/  LDC R136, c[0x0][0x3c4] ;  /* 0x0000f100ff887b82 */ /* 0x000e620000000800 */
[----:B------:R-:W-:Y:S02]  /*6720*/  PRMT R120, RZ, 0x7610, R120 ;  /* 0x00007610ff787816 */ /* 0x000fe40000000078 */
[-C--:B------:R-:W-:Y:S01]  /*6730*/  LEA.HI.X.SX32 R143, R110, R133.reuse, 0x1, P4 ;  /* 0x000000856e8f7211 */ /* 0x080fe200020f0eff */
[----:B----4-:R-:W-:Y:S01]  /*6740*/  IMAD R110, R119, 0x5f, RZ ;  /* 0x0000005f776e7824 */ /* 0x010fe200078e02ff */
[----:B------:R-:W-:Y:S02]  /*6750*/  PRMT R119, RZ, 0x7610, R119 ;  /* 0x00007610ff777816 */ /* 0x000fe40000000077 */
[C---:B0-----:R-:W-:Y:S01]  /*6760*/  IADD3 R138, P3, PT, R112.reuse, R132, RZ ;  /* 0x00000084708a7210 */ /* 0x041fe20007f7e0ff */
[----:B------:R0:W-:Y:S03]  /*6770*/  STL.64 [R1+0x3f0], R142 ;  /* 0x0003f08e01007387 */ /* 0x0001e60000100a00 */
[----:B------:R-:W-:Y:S01]  /*6780*/  LEA.HI.X.SX32 R139, R112, R133, 0x1, P3 ;  /* 0x00000085708b7211 */ /* 0x000fe200018f0eff */
[----:B------:R-:W-:Y:S01]  /*6790*/  IMAD R112, R135, 0x67, RZ ;  /* 0x0000006787707824 */ /* 0x000fe200078e02ff */
[----:B------:R0:W4:Y:S01]  /*67a0*/  @P2 LDG.E.U8 R120, desc[UR20][R142.64] ;  /* 0x000000148e782981 */ /* 0x000122000c1e1100 */
[----:B------:R-:W-:-:S03]  /*67b0*/  PRMT R118, RZ, 0x7610, R118 ;  /* 0x00007610ff767816 */ /* 0x000fc60000000076 */
[----:B------:R1:W-:Y:S04]  /*67c0*/  STL.64 [R1+0x3b0], R138 ;  /* 0x0003b08a01007387 */ /* 0x0003e80000100a00 */
[----:B------:R1:W2:Y:S01]  /*67d0*/  @P2 LDG.E.U8 R119, desc[UR20][R138.64] ;  /* 0x000000148a772981 */ /* 0x0002a2000c1e1100 */
[CC--:B0-----:R-:W-:Y:S02]  /*67e0*/  IADD3 R142, P4, PT, R110.reuse, R132.reuse, RZ ;  /* 0x000000846e8e7210 */ /* 0x0c1fe40007f9e0ff */
[----:B------:R-:W-:Y:S02]  /*67f0*/  PRMT R116, RZ, 0x7610, R116 ;  /* 0x00007610ff747816 */ /* 0x000fe40000000074 */
[----:B------:R-:W-:Y:S01]  /*6800*/  LEA.HI.X.SX32 R143, R110, R133, 0x1, P4 ;  /* 0x000000856e8f7211 */ /* 0x000fe200020f0eff */
[----:B-1----:R-:W-:Y:S01]  /*6810*/  IMAD R110, R114, 0x6f, RZ ;  /* 0x0000006f726e7824 */ /* 0x002fe200078e02ff */
[----:B------:R-:W-:-:S03]  /*6820*/  IADD3 R138, P3, PT, R112, R132, RZ ;  /* 0x00000084708a7210 */ /* 0x000fc60007f7e0ff */
[----:B------:R0:W-:Y:S01]  /*6830*/  STL.64 [R1+0x370], R142 ;  /* 0x0003708e01007387 */ /* 0x0001e20000100a00 */
[----:B------:R-:W-:Y:S01]  /*6840*/  LEA.HI.X.SX32 R139, R112, R133, 0x1, P3 ;  /* 0x00000085708b7211 */ /* 0x000fe200018f0eff */
[----:B------:R-:W-:Y:S02]  /*6850*/  IMAD R112, R137, 0x77, RZ ;  /* 0x0000007789707824 */ /* 0x000fe400078e02ff */
[----:B------:R0:W2:Y:S01]  /*6860*/  @P2 LDG.E.U8 R118, desc[UR20][R142.64] ;  /* 0x000000148e762981 */ /* 0x0000a2000c1e1100 */
[----:B------:R-:W-:-:S03]  /*6870*/  IMAD R134, R136, 0x7f, RZ ;  /* 0x0000007f88867824 */ /* 0x000fc600078e02ff */
[----:B------:R1:W-:Y:S04]  /*6880*/  STL.64 [R1+0x330], R138 ;  /* 0x0003308a01007387 */ /* 0x0003e80000100a00 */
[----:B------:R1:W2:Y:S01]  /*6890*/  @P2 LDG.E.U8 R116, desc[UR20][R138.64] ;  /* 0x000000148a742981 */ /* 0x0002a2000c1e1100 */
[----:B0-----:R-:W-:-:S04]  /*68a0*/  IADD3 R142, P4, PT, R110, R132, RZ ;  /* 0x000000846e8e7210 */ /* 0x001fc80007f9e0ff */
[-C--:B------:R-:W-:Y:S02]  /*68b0*/  LEA.HI.X.SX32 R143, R110, R133.reuse, 0x1, P4 ;  /* 0x000000856e8f7211 */ /* 0x080fe400020f0eff */
[-C--:B------:R-:W-:Y:S02]  /*68c0*/  IADD3 R136, P4, PT, R134, R132.reuse, RZ ;  /* 0x0000008486887210 */ /* 0x080fe40007f9e0ff */
[C---:B-1----:R-:W-:Y:S02]  /*68d0*/  IADD3 R138, P3, PT, R112.reuse, R132, RZ ;  /* 0x00000084708a7210 */ /* 0x042fe40007f7e0ff */
[----:B------:R-:W-:Y:S02]  /*68e0*/  PRMT R114, RZ, 0x7610, R114 ;  /* 0x00007610ff727816 */ /* 0x000fe40000000072 */
[----:B------:R-:W-:Y:S02]  /*68f0*/  LEA.HI.X.SX32 R139, R112, R133, 0x1, P3 ;  /* 0x00000085708b7211 */ /* 0x000fe400018f0eff */
[----:B------:R-:W-:-:S02]  /*6900*/  PRMT R112, RZ, 0x7610, R112 ;  /* 0x00007610ff707816 */ /* 0x000fc40000000070 */
[----:B------:R-:W-:Y:S01]  /*6910*/  PRMT R110, RZ, 0x7610, R110 ;  /* 0x00007610ff6e7816 */ /* 0x000fe2000000006e */
[----:B------:R-:W2:Y:S01]  /*6920*/  @P2 LDG.E.U8 R114, desc[UR20][R142.64] ;  /* 0x000000148e722981 */ /* 0x000ea2000c1e1100 */
[----:B------:R-:W-:-:S03]  /*6930*/  LEA.HI.X.SX32 R137, R134, R133, 0x1, P4 ;  /* 0x0000008586897211 */ /* 0x000fc600020f0eff */
[----:B------:R-:W2:Y:S04]  /*6940*/  @P2 LDG.E.U8 R112, desc[UR20][R138.64] ;  /* 0x000000148a702981 */ /* 0x000ea8000c1e1100 */
[----:B------:R0:W2:Y:S01]  /*6950*/  @P2 LDG.E.U8 R110, desc[UR20][R136.64] ;  /* 0x00000014886e2981 */ /* 0x0000a2000c1e1100 */
[C---:B------:R-:W-:Y:S02]  /*6960*/  LOP3.LUT R135, R141.reuse, 0x80, RZ, 0xc0, !PT ;  /* 0x000000808d877812 */ /* 0x040fe400078ec0ff */
[----:B------:R-:W-:Y:S01]  /*6970*/  LOP3.LUT R134, R141, 0x7f, RZ, 0xc0, !PT ;  /* 0x0000007f8d867812 */ /* 0x000fe200078ec0ff */
[----:B------:R-:W-:-:S04]  /*6980*/  @!UP0 UIADD3 UR4, UPT, UPT, -UR7, 0x100000, URZ ;  /* 0x0010000007048890 */ /* 0x000fc8000fffe1ff */
[----:B------:R-:W-:Y:S02]  /*6990*/  @!UP0 USHF.L.U32 UR5, UR4, 0xb, URZ ;  /* 0x0000000b04058899 */ /* 0x000fe400080006ff */
[----:B------:R-:W-:Y:S01]  /*69a0*/  @!UP0 USHF.L.U32 UR4, UR4, 0x1, URZ ;  /* 0x0000000104048899 */ /* 0x000fe200080006ff */
[----:B------:R-:W-:Y:S01]  /*69b0*/  STL.64 [R1+0x2f0], R142 ;  /* 0x0002f08e01007387 */ /* 0x000fe20000100a00 */
[----:B------:R-:W-:Y:S01]  /*69c0*/  IMAD R134, R135, 0x80, R134 ;  /* 0x0000008087867824 */ /* 0x000fe200078e0286 */
[----:B------:R-:W-:Y:S02]  /*69d0*/  VOTEU.ALL UP1, P1 ;  /* 0x0000000000ff7886 */ /* 0x000fe40000820000 */
[----:B------:R-:W-:Y:S04]  /*69e0*/  STL.64 [R1+0x2b0], R138 ;  /* 0x0002b08a01007387 */ /* 0x000fe80000100a00 */
[----:B------:R0:W-:Y:S03]  /*69f0*/  STL.64 [R1+0x270], R136 ;  /* 0x0002708801007387 */ /* 0x0001e60000100a00 */
[----:B------:R1:W1:Y:S01]  /*6a00*/  @!UP1 SYNCS.EXCH.64 URZ, [UR68+0x24008], UR4 ;  /* 0x0240080444ff95b2 */ /* 0x0002620008000100 */
[----:B------:R-:W-:Y:S04]  /*6a10*/  STS.U8 [R134+UR68+0x8400], R87 ;  /* 0x0084005786007988 */ /* 0x000fe80008000044 */
[----:B------:R-:W-:Y:S01]  /*6a20*/  STS.U8 [R134+UR68+0x8800], R81 ;  /* 0x0088005186007988 */ /* 0x000fe20008000044 */
[----:B0-----:R-:W-:-:S03]  /*6a30*/  LOP3.LUT R137, R134, 0x10, RZ, 0x3c, !PT ;  /* 0x0000001086897812 */ /* 0x001fc600078e3cff */
        /* <DEDUP_REMOVED lines=13> */
[----:B------:R-:W-:-:S02]  /*6b10*/  LOP3.LUT R136, R134, 0x20, RZ, 0x3c, !PT ;  /* 0x0000002086887812 */ /* 0x000fc400078e3cff */
[----:B0-----:R-:W-:Y:S01]  /*6b20*/  LOP3.LUT R6, R134, 0x30, RZ, 0x3c, !PT ;  /* 0x0000003086067812 */ /* 0x001fe200078e3cff */
[----:B-1----:R-:W-:-:S04]  /*6b30*/  @!UP0 UIADD3 UR4, UPT, UPT, -UR7, 0x100000, URZ ;  /* 0x0010000007048890 */ /* 0x002fc8000fffe1ff */
[----:B------:R-:W-:Y:S02]  /*6b40*/  @!UP0 USHF.L.U32 UR5, UR4, 0xb, URZ ;  /* 0x0000000b04058899 */ /* 0x000fe400080006ff */
[----:B------:R-:W-:Y:S01]  /*6b50*/  @!UP0 USHF.L.U32 UR4, UR4, 0x1, URZ ;  /* 0x0000000104048899 */ /* 0x000fe200080006ff */
[----:B------:R-:W-:Y:S01]  /*6b60*/  ISETP.EQ.U32.AND P3, PT, RZ, UR12, P2 ;  /* 0x0000000cff007c0c */ /* 0x000fe20009762070 */
[----:B---3--:R-:W-:Y:S04]  /*6b70*/  STS.U8 [R134+UR68+0x8000], R93 ;  /* 0x0080005d86007988 */ /* 0x008fe80008000044 */
        /* <DEDUP_REMOVED lines=41> */
[----:B--2---:R-:W-:Y:S04]  /*6e10*/  STS.U8 [R6+UR68+0xa580], R36 ;  /* 0x00a5802406007988 */ /* 0x004fe80008000044 */
[----:B------:R-:W-:Y:S04]  /*6e20*/  STS.U8 [R6+UR68+0xa980], R30 ;  /* 0x00a9801e06007988 */ /* 0x000fe80008000044 */
[----:B------:R-:W-:Y:S01]  /*6e30*/  STS.U8 [R6+UR68+0xad80], R24 ;  /* 0x00ad801806007988 */ /* 0x000fe20008000044 */
[----:B0-----:R-:W-:-:S03]  /*6e40*/  LOP3.LUT R4, R134, 0x40, RZ, 0x3c, !PT ;  /* 0x0000004086047812 */ /* 0x001fc600078e3cff */
[----:B------:R-:W-:Y:S04]  /*6e50*/  STS.U8 [R6+UR68+0xb180], R18 ;  /* 0x00b1801206007988 */ /* 0x000fe80008000044 */
[----:B------:R-:W-:Y:S04]  /*6e60*/  STS.U8 [R6+UR68+0xb580], R13 ;  /* 0x00b5800d06007988 */ /* 0x000fe80008000044 */
[----:B------:R-:W-:Y:S04]  /*6e70*/  STS.U8 [R6+UR68+0xb980], R8 ;  /* 0x00b9800806007988 */ /* 0x000fe80008000044 */
[----:B------:R0:W-:Y:S01]  /*6e80*/  STS.U8 [R6+UR68+0xbd80], R2 ;  /* 0x00bd800206007988 */ /* 0x0001e20008000044 */
[----:B------:R-:W-:-:S03]  /*6e90*/  UIADD3 UR64, UPT, UPT, UR67, 0x100, URZ ;  /* 0x0000010043407890 */ /* 0x000fc6000fffe0ff */
        /* <DEDUP_REMOVED lines=17> */
[----:B------:R-:W-:-:S03]  /*6fb0*/  VOTEU.ALL UP1, P1 ;  /* 0x0000000000ff7886 */ /* 0x000fc60000820000 */
        /* <DEDUP_REMOVED lines=17> */
[----:B------:R-:W-:-:S03]  /*70d0*/  UIADD3 UR6, UPT, UPT, UR6, UR64, URZ ;  /* 0x0000004006067290 */ /* 0x000fc6000fffe0ff */
[----:B------:R1:W-:Y:S01]  /*70e0*/  STS.U8 [R0+UR68+0x8300], R109 ;  /* 0x0083006d00007988 */ /* 0x0003e20008000044 */
[----:B0-----:R-:W-:-:S03]  /*70f0*/  LOP3.LUT R2, R134, 0x70, RZ, 0x3c, !PT ;  /* 0x0000007086027812 */ /* 0x001fc600078e3cff */
[----:B------:R1:W-:Y:S04]  /*7100*/  STS.U8 [R0+UR68+0x8700], R108 ;  /* 0x0087006c00007988 */ /* 0x0003e80008000044 */
        /* <DEDUP_REMOVED lines=13> */
[----:B------:R1:W-:Y:S01]  /*71e0*/  STS.U8 [R0+UR68+0xbf00], R111 ;  /* 0x00bf006f00007988 */ /* 0x0003e20008000044 */
[----:B------:R-:W-:-:S03]  /*71f0*/  ULEA UR19, UR19, UR6, 0x12 ;  /* 0x0000000613137291 */ /* 0x000fc6000f8e90ff */
[----:B------:R1:W-:Y:S01]  /*7200*/  STS.U8 [R2+UR68+0x8380], R129 ;  /* 0x0083808102007988 */ /* 0x0003e20008000044 */
[----:B------:R-:W-:-:S03]  /*7210*/  UIADD3 UR7, UPT, UPT, UR68, 0x10000, URZ ;  /* 0x0001000044077890 */ /* 0x000fc6000fffe0ff */
[----:B------:R1:W-:Y:S04]  /*7220*/  STS.U8 [R2+UR68+0x8780], R128 ;  /* 0x0087808002007988 */ /* 0x0003e80008000044 */
[----:B------:R1:W-:Y:S04]  /*7230*/  STS.U8 [R2+UR68+0x8b80], R127 ;  /* 0x008b807f02007988 */ /* 0x0003e80008000044 */
[----:B------:R1:W-:Y:S04]  /*7240*/  STS.U8 [R2+UR68+0x8f80], R126 ;  /* 0x008f807e02007988 */ /* 0x0003e80008000044 */
[----:B------:R1:W-:Y:S04]  /*7250*/  STS.U8 [R2+UR68+0x9380], R125 ;  /* 0x0093807d02007988 */ /* 0x0003e80008000044 */
[----:B------:R1:W-:Y:S04]  /*7260*/  STS.U8 [R2+UR68+0x9780], R124 ;  /* 0x0097807c02007988 */ /* 0x0003e80008000044 */
[----:B------:R1:W-:Y:S04]  /*7270*/  STS.U8 [R2+UR68+0x9b80], R123 ;  /* 0x009b807b02007988 */ /* 0x0003e80008000044 */
[----:B------:R1:W-:Y:S04]  /*7280*/  STS.U8 [R2+UR68+0x9f80], R122 ;  /* 0x009f807a02007988 */ /* 0x0003e80008000044 */
[----:B-----5:R1:W-:Y:S04]  /*7290*/  STS.U8 [R2+UR68+0xa380], R121 ;  /* 0x00a3807902007988 */ /* 0x0203e80008000044 */
[----:B----4-:R1:W-:Y:S04]  /*72a0*/  STS.U8 [R2+UR68+0xa780], R120 ;  /* 0x00a7807802007988 */ /* 0x0103e80008000044 */
[----:B------:R1:W-:Y:S04]  /*72b0*/  STS.U8 [R2+UR68+0xab80], R119 ;  /* 0x00ab807702007988 */ /* 0x0003e80008000044 */
[----:B------:R1:W-:Y:S04]  /*72c0*/  STS.U8 [R2+UR68+0xaf80], R118 ;  /* 0x00af807602007988 */ /* 0x0003e80008000044 */
[----:B------:R1:W-:Y:S04]  /*72d0*/  STS.U8 [R2+UR68+0xb380], R116 ;  /* 0x00b3807402007988 */ /* 0x0003e80008000044 */
[----:B------:R1:W-:Y:S04]  /*72e0*/  STS.U8 [R2+UR68+0xb780], R114 ;  /* 0x00b7807202007988 */ /* 0x0003e80008000044 */
[----:B------:R1:W-:Y:S04]  /*72f0*/  STS.U8 [R2+UR68+0xbb80], R112 ;  /* 0x00bb807002007988 */ /* 0x0003e80008000044 */
[----:B------:R1:W-:Y:S01]  /*7300*/  STS.U8 [R2+UR68+0xbf80], R110 ;  /* 0x00bf806e02007988 */ /* 0x0003e20008000044 */
[----:B------:R0:W-:Y:S06]  /*7310*/  MEMBAR.ALL.CTA ;  /* 0x0000000000007992 */ /* 0x0001ec0000008000 */
[----:B0-----:R-:W-:Y:S04]  /*7320*/  FENCE.VIEW.ASYNC.S ;  /* 0x00000000000073c6 */ /* 0x001fe80000000000 */
[----:B------:R-:W0:Y:S02]  /*7330*/  FENCE.VIEW.ASYNC.S ;  /* 0x00000000000073c6 */ /* 0x000e240000000000 */
[----:B0-----:R1:W0:Y:S02]  /*7340*/  @!UP1 SYNCS.EXCH.64 URZ, [UR68+0x10000], UR4 ;  /* 0x0100000444ff95b2 */ /* 0x0012240008000100 */
[----:B0-----:R-:W-:Y:S06]  /*7350*/  BAR.SYNC.DEFER_BLOCKING 0x0 ;  /* 0x0000000000007b1d */ /* 0x001fec0000010000 */
[----:B-1----:R-:W-:Y:S05]  /*7360*/  @!P3 BRA `(.L_x_6) ;  /* 0x0000000000d8b947 */ /* 0x002fea0003800000 */
[----:B------:R-:W-:Y:S02]  /*7370*/  USHF.R.U32.HI UR8, URZ, 0x4, UR68 ;  /* 0x00000004ff087899 */ /* 0x000fe40008011644 */
[----:B------:R-:W-:Y:S02]  /*7380*/  UIADD3 UR5, UPT, UPT, UR68, 0x8000, URZ ;  /* 0x0000800044057890 */ /* 0x000fe4000fffe0ff */
[----:B------:R-:W-:Y:S02]  /*7390*/  USGXT.U32 UR8, UR8, 0xe ;  /* 0x0000000e0808789a */ /* 0x000fe40008000000 */
[----:B------:R-:W-:Y:S02]  /*73a0*/  USHF.R.U32.HI UR5, URZ, 0x4, UR5 ;  /* 0x00000004ff057899 */ /* 0x000fe40008011605 */
[----:B------:R-:W-:Y:S02]  /*73b0*/  UIADD3 UR28, UP1, UPT, UR8, 0x100, URZ ;  /* 0x00000100081c7890 */ /* 0x000fe4000ff3e0ff */
[----:B------:R-:W-:Y:S01]  /*73c0*/  USGXT.U32 UR10, UR5, 0xe ;  /* 0x0000000e050a789a */ /* 0x000fe20008000000 */
[----:B------:R-:W-:Y:S01]  /*73d0*/  UMOV UR4, URZ ;  /* 0x000000ff00047c82 */ /* 0x000fe20008000000 */
[----:B------:R-:W-:Y:S01]  /*73e0*/  UMOV UR6, URZ ;  /* 0x000000ff00067c82 */ /* 0x000fe20008000000 */
[----:B------:R-:W-:-:S02]  /*73f0*/  UIADD3.X UR29, UPT, UPT, UR4, 0x40004040, URZ, UP1, !UPT ;  /* 0x40004040041d7890 */ /* 0x000fc40008ffe4ff */
[----:B------:R-:W-:Y:S01]  /*7400*/  UIADD3 UR34, UP1, UPT, UR10, 0x2, URZ ;  /* 0x000000020a227890 */ /* 0x000fe2000ff3e0ff */
[----:B------:R-:W-:Y:S01]  /*7410*/  UMOV UR4, UR7 ;  /* 0x0000000700047c82 */ /* 0x000fe20008000000 */
[----:B------:R-:W-:Y:S02]  /*7420*/  UMOV UR5, URZ ;  /* 0x000000ff00057c82 */ /* 0x000fe40008000000 */
[----:B------:R-:W-:Y:S01]  /*7430*/  UIADD3.X UR35, UPT, UPT, UR6, 0x40004040, URZ, UP1, !UPT ;  /* 0x4000404006237890 */ /* 0x000fe20008ffe4ff */
[----:B------:R-:W-:Y:S01]  /*7440*/  UMOV UR13, UR4 ;  /* 0x00000004000d7c82 */ /* 0x000fe20008000000 */
[----:B------:R-:W-:Y:S02]  /*7450*/  UIADD3.64 UR4, UPT, UPT, UR28, 0x100, URZ ;  /* 0x000001001c047897 */ /* 0x000fe4000fffe0ff */
[----:B------:R-:W-:Y:S02]  /*7460*/  UIADD3.64 UR38, UPT, UPT, UR34, 0x2, URZ ;  /* 0x0000000222267897 */ /* 0x000fe4000fffe0ff */
[----:B------:R-:W-:-:S02]  /*7470*/  UIADD3.64 UR40, UPT, UPT, UR28, 0x200, URZ ;  /* 0x000002001c287897 */ /* 0x000fc4000fffe0ff */
[----:B------:R-:W-:Y:S02]  /*7480*/  UIADD3.64 UR42, UPT, UPT, UR34, 0x4, URZ ;  /* 0x00000004222a7897 */ /* 0x000fe4000fffe0ff */
[----:B------:R-:W-:Y:S02]  /*7490*/  UIADD3.64 UR44, UPT, UPT, UR28, 0x300, URZ ;  /* 0x000003001c2c7897 */ /* 0x000fe4000fffe0ff */
[----:B------:R-:W-:Y:S02]  /*74a0*/  UIADD3.64 UR46, UPT, UPT, UR34, 0x3fe, URZ ;  /* 0x000003fe222e7897 */ /* 0x000fe4000fffe0ff */
[----:B------:R-:W-:Y:S02]  /*74b0*/  UIADD3.64 UR48, UPT, UPT, UR28, 0x400, URZ ;  /* 0x000004001c307897 */ /* 0x000fe4000fffe0ff */
[----:B------:R-:W-:Y:S02]  /*74c0*/  UIADD3.64 UR50, UPT, UPT, UR34, 0x400, URZ ;  /* 0x0000040022327897 */ /* 0x000fe4000fffe0ff */
[----:B------:R-:W-:-:S02]  /*74d0*/  UIADD3.64 UR52, UPT, UPT, UR28, 0x500, URZ ;  /* 0x000005001c347897 */ /* 0x000fc4000fffe0ff */
[----:B------:R-:W-:Y:S01]  /*74e0*/  UIADD3.64 UR54, UPT, UPT, UR34, 0x402, URZ ;  /* 0x0000040222367897 */ /* 0x000fe2000fffe0ff */
[----:B------:R-:W-:Y:S01]  /*74f0*/  UMOV UR16, 0x0 ;  /* 0x0000000000107882 */ /* 0x000fe20000000000 */
[----:B------:R-:W-:Y:S01]  /*7500*/  UMOV UR17, 0x8208010 ;  /* 0x0820801000117882 */ /* 0x000fe20000000000 */
[----:B------:R-:W-:Y:S01]  /*7510*/  UIADD3.64 UR56, UPT, UPT, UR28, 0x600, URZ ;  /* 0x000006001c387897 */ /* 0x000fe2000fffe0ff */
[----:B------:R-:W-:Y:S01]  /*7520*/  UMOV UR9, 0x40004040 ;  /* 0x4000404000097882 */ /* 0x000fe20000000000 */
[----:B------:R-:W-:Y:S01]  /*7530*/  UIADD3.64 UR58, UPT, UPT, UR34, 0x404, URZ ;  /* 0x00000404223a7897 */ /* 0x000fe2000fffe0ff */
[----:B------:R-:W-:Y:S01]  /*7540*/  UMOV UR11, 0x40004040 ;  /* 0x40004040000b7882 */ /* 0x000fe20000000000 */
[----:B------:R-:W-:Y:S01]  /*7550*/  UMOV UR22, 0x0 ;  /* 0x0000000000167882 */ /* 0x000fe20000000000 */
[----:B------:R-:W-:Y:S01]  /*7560*/  UMOV UR23, 0x8208010 ;  /* 0x0820801000177882 */ /* 0x000fe20000000000 */
[----:B------:R-:W-:Y:S01]  /*7570*/  UMOV UR14, 0x0 ;  /* 0x00000000000e7882 */ /* 0x000fe20000000000 */
[----:B------:R-:W-:Y:S01]  /*7580*/  UMOV UR15, 0x8208010 ;  /* 0x08208010000f7882 */ /* 0x000fe20000000000 */
[----:B------:R0:W-:Y:S01]  /*7590*/  UTCQMMA gdesc[UR8], gdesc[UR10], tmem[UR64], tmem[UR16], idesc[UR17], !UPT ;  /* 0x00ff100a080075ea */ /* 0x0001e2000f800340 */
[----:B------:R-:W-:Y:S01]  /*75a0*/  UMOV UR26, 0x0 ;  /* 0x00000000001a7882 */ /* 0x000fe20000000000 */
[----:B------:R-:W-:Y:S01]  /*75b0*/  UMOV UR27, 0x8208010 ;  /* 0x08208010001b7882 */ /* 0x000fe20000000000 */
[----:B------:R0:W-:Y:S01]  /*75c0*/  UTCQMMA gdesc[UR28], gdesc[UR34], tmem[UR64], tmem[UR22], idesc[UR23], UPT ;  /* 0x00ff16221c0075ea */ /* 0x0001e2000b800340 */
        /* <DEDUP_REMOVED lines=12> */
[----:B------:R0:W-:Y:S01]  /*7690*/  UTCQMMA gdesc[UR52], gdesc[UR54], tmem[UR64], tmem[UR30], idesc[UR31], UPT ;  /* 0x00ff1e36340075ea */ /* 0x0001e2000b800340 */
[----:B------:R0:W-:Y:S01]  /*76a0*/  UTCQMMA gdesc[UR56], gdesc[UR58], tmem[UR64], tmem[UR36], idesc[UR37], UPT ;  /* 0x00ff243a380075ea */ /* 0x0001e2000b800340 */
[----:B------:R0:W-:Y:S01]  /*76b0*/  UTCBAR [UR13], URZ ;  /* 0x000000ff0d0073e9 */ /* 0x0001e200080000ff */
[----:B------:R-:W-:Y:S01]  /*76c0*/  NOP ;  /* 0x0000000000007918 */ /* 0x000fe20000000000 */
.L_x_6:
[----:B------:R-:W-:Y:S05]  /*76d0*/  @!P2 BRA `(.L_x_7) ;  /* 0x000000000008a947 */ /* 0x000fea0003800000 */
[----:B------:R-:W1:Y:S02]  /*76e0*/  SYNCS.PHASECHK.TRANS64.TRYWAIT P4, [UR68+0x10000], RZ ;  /* 0x010000ffff0075a7 */ /* 0x000e640008081144 */
[----:B-1----:R-:W-:Y:S05]  /*76f0*/  @!P4 BRA `(.L_x_8) ;  /* 0x000001480044c947 */ /* 0x002fea0003800000 */
.L_x_7:
[----:B------:R-:W-:Y:S06]  /*7700*/  BAR.SYNC.DEFER_BLOCKING 0x0 ;  /* 0x0000000000007b1d */ /* 0x000fec0000010000 */
[----:B0-----:R-:W0:Y:S02]  /*7710*/  LDCU UR5, c[0x0][0x3a8] ;  /* 0x00007500ff0577ac */ /* 0x001e240008000800 */
[----:B------:R-:W1:Y:S01]  /*7720*/  S2UR UR9, SR_CTAID.Y ;  /* 0x00000000000979c3 */ /* 0x000e620000002600 */
[----:B------:R-:W-:Y:S01]  /*7730*/  LDTM.16dp32bit_t0_t15.x64 R4, tmem[UR19] ;  /* 0x00000013000479ee */ /* 0x000fe20008b00000 */
[----:B------:R-:W0:Y:S01]  /*7740*/  LDTM.16dp32bit_t16_t31.x64 R4, tmem[UR19+0x40] ;  /* 0x00004013000479ee */ /* 0x000e220008b20000 */
[----:B------:R-:W2:Y:S01]  /*7750*/  S2R R72, SR_TID.X ;  /* 0x0000000000487919 */ /* 0x000ea20000002100 */
[----:B------:R-:W3:Y:S01]  /*7760*/  LDCU UR4, c[0x0][0x3a8] ;  /* 0x00007500ff0477ac */ /* 0x000ee20008000800 */
[----:B------:R-:W-:Y:S01]  /*7770*/  STL [R1+0x7a8], R134 ;  /* 0x0007a88601007387 */ /* 0x000fe20000100800 */
[----:B------:R-:W4:Y:S02]  /*7780*/  LDCU UR8, c[0x0][0x3a8] ;  /* 0x00007500ff0877ac */ /* 0x000f240008000800 */
[----:B------:R-:W1:Y:S01]  /*7790*/  LDC.64 R138, c[0x0][0x390] ;  /* 0x0000e400ff8a7b82 */ /* 0x000e620000000a00 */
[----:B------:R-:W-:Y:S01]  /*77a0*/  STL [R1+0x7a4], R133 ;  /* 0x0007a48501007387 */ /* 0x000fe20000100800 */
[----:B------:R-:W1:Y:S03]  /*77b0*/  LDCU UR6, c[0x0][0x3d8] ;  /* 0x00007b00ff0677ac */ /* 0x000e660008000800 */
[----:B------:R-:W-:Y:S03]  /*77c0*/  STL [R1+0x7a0], R132 ;  /* 0x0007a08401007387 */ /* 0x000fe60000100800 */
[----:B------:R-:W2:Y:S01]  /*77d0*/  LDC R73, c[0x0][0x3d8] ;  /* 0x0000f600ff497b82 */ /* 0x000ea20000000800 */
[----:B------:R-:W1:Y:S01]  /*77e0*/  @!P1 SYNCS.CCTL.IV [UR68+0x10000] ;  /* 0x01000000ff0099b1 */ /* 0x000e620008000044 */
[----:B0-----:R-:W-:Y:S01]  /*77f0*/  FMUL R68, R4, UR5 ;  /* 0x0000000504447c20 */ /* 0x001fe20008400000 */
[----:B------:R-:W-:Y:S01]  /*7800*/  FMUL R0, R5, UR5 ;  /* 0x0000000505007c20 */ /* 0x000fe20008400000 */
[----:B------:R-:W-:Y:S01]  /*7810*/  FMUL R2, R6, UR5 ;  /* 0x0000000506027c20 */ /* 0x000fe20008400000 */
[----:B------:R-:W-:Y:S01]  /*7820*/  FMUL R70, R7, UR5 ;  /* 0x0000000507467c20 */ /* 0x000fe20008400000 */
[----:B------:R-:W-:Y:S01]  /*7830*/  FMUL R69, R8, UR5 ;  /* 0x0000000508457c20 */ /* 0x000fe20008400000 */
[----:B----4-:R-:W-:Y:S01]  /*7840*/  FMUL R71, R64, UR8 ;  /* 0x0000000840477c20 */ /* 0x010fe20008400000 */
[----:B------:R-:W-:Y:S01]  /*7850*/  NOP ;  /* 0x0000000000007918 */ /* 0x000fe20000000000 */
[----:B------:R-:W-:Y:S01]  /*7860*/  FMNMX3 R2, R68, R0, R2, !PT ;  /* 0x0000000044027276 */ /* 0x000fe20007800002 */
[----:B------:R-:W-:Y:S01]  /*7870*/  FMUL R68, R9, UR5 ;  /* 0x0000000509447c20 */ /* 0x000fe20008400000 */
[----:B------:R-:W-:Y:S01]  /*7880*/  FMUL R0, R10, UR5 ;  /* 0x000000050a007c20 */ /* 0x000fe20008400000 */
[----:B------:R-:W0:Y:S01]  /*7890*/  LDC R74, c[0x0][0x3d8] ;  /* 0x0000f600ff4a7b82 */ /* 0x000e220000000800 */
[----:B------:R-:W-:Y:S01]  /*78a0*/  FMNMX3 R2, R2, R70, R69, !PT ;  /* 0x0000004602027276 */ /* 0x000fe20007800045 */
[----:B---3--:R-:W-:Y:S01]  /*78b0*/  FMUL R70, R12, UR4 ;  /* 0x000000040c467c20 */ /* 0x008fe20008400000 */
[----:B------:R-:W-:Y:S01]  /*78c0*/  FMUL R69, R11, UR5 ;  /* 0x000000050b457c20 */ /* 0x000fe20008400000 */
[----:B------:R-:W1:Y:S01]  /*78d0*/  LDCU UR4, c[0x0][0x3d0] ;  /* 0x00007a00ff0477ac */ /* 0x000e620008000800 */
[----:B------:R-:W-:Y:S01]  /*78e0*/  FMNMX3 R2, R2, R68, R0, !PT ;  /* 0x0000004402027276 */ /* 0x000fe20007800000 */
[----:B------:R-:W-:Y:S01]  /*78f0*/  FMUL R68, R13, UR5 ;  /* 0x000000050d447c20 */ /* 0x000fe20008400000 */
[----:B------:R-:W-:-:S02]  /*7900*/  FMUL R0, R14, UR5 ;  /* 0x000000050e007c20 */ /* 0x000fc40008400000 */
[----:B------:R-:W-:Y:S01]  /*7910*/  FMNMX3 R2, R2, R69, R70, !PT ;  /* 0x0000004502027276 */ /* 0x000fe20007800046 */
[----:B------:R-:W-:Y:S01]  /*7920*/  FMUL R70, R15, UR5 ;  /* 0x000000050f467c20 */ /* 0x000fe20008400000 */
[----:B------:R-:W-:Y:S02]  /*7930*/  FMUL R69, R16, UR5 ;  /* 0x0000000510457c20 */ /* 0x000fe40008400000 */
[----:B------:R-:W-:Y:S01]  /*7940*/  FMNMX3 R2, R2, R68, R0, !PT ;  /* 0x0000004402027276 */ /* 0x000fe20007800000 */
[----:B------:R-:W-:Y:S01]  /*7950*/  FMUL R68, R17, UR5 ;  /* 0x0000000511447c20 */ /* 0x000fe20008400000 */
[----:B------:R-:W-:Y:S02]  /*7960*/  FMUL R0, R18, UR5 ;  /* 0x0000000512007c20 */ /* 0x000fe40008400000 */
[----:B------:R-:W-:Y:S01]  /*7970*/  FMNMX3 R2, R2, R70, R69, !PT ;  /* 0x0000004602027276 */ /* 0x000fe20007800045 */
[----:B------:R-:W-:Y:S01]  /*7980*/  FMUL R70, R19, UR5 ;  /* 0x0000000513467c20 */ /* 0x000fe20008400000 */
[----:B------:R-:W-:-:S02]  /*7990*/  FMUL R69, R20, UR5 ;  /* 0x0000000514457c20 */ /* 0x000fc40008400000 */
[----:B------:R-:W-:Y:S01]  /*79a0*/  FMNMX3 R2, R2, R68, R0, !PT ;  /* 0x0000004402027276 */ /* 0x000fe20007800000 */
[----:B------:R-:W-:Y:S01]  /*79b0*/  FMUL R68, R21, UR5 ;  /* 0x0000000515447c20 */ /* 0x000fe20008400000 */
[----:B------:R-:W-:Y:S01]  /*79c0*/  FMUL R0, R22, UR5 ;  /* 0x0000000516007c20 */ /* 0x000fe20008400000 */
[----:B-1----:R-:W-:Y:S01]  /*79d0*/  UIMAD UR4, UR9, UR4, URZ ;  /* 0x00000004090472a4 */ /* 0x002fe2000f8e02ff */
        /* <DEDUP_REMOVED lines=67> */
[----:B------:R-:W-:Y:S02]  /*7e10*/  FMNMX3 R2, R2, R70, R71, !PT ;  /* 0x0000004602027276 */ /* 0x000fe40007800047 */
[----:B--2---:R-:W-:Y:S01]  /*7e20*/  SHF.R.U32.HI R70, RZ, 0x1, R72 ;  /* 0x00000001ff467819 */ /* 0x004fe20000011648 */
[----:B------:R-:W2:Y:S01]  /*7e30*/  LDC R71, c[0x0][0x3d8] ;  /* 0x0000f600ff477b82 */ /* 0x000ea20000000800 */
[----:B------:R-:W-:Y:S02]  /*7e40*/  FMNMX3 R2, R2, R69, R68, !PT ;  /* 0x0000004502027276 */ /* 0x000fe40007800044 */
[----:B------:R-:W-:-:S02]  /*7e50*/  SHF.R.U32.HI R68, RZ, 0x2, R72 ;  /* 0x00000002ff447819 */ /* 0x000fc40000011648 */
[----:B------:R-:W-:Y:S02]  /*7e60*/  FMNMX R2, R0, R2, !PT ;  /* 0x0000000200027209 */ /* 0x000fe40007800000 */
[----:B------:R-:W-:-:S03]  /*7e70*/  LOP3.LUT R68, R68, 0x38, RZ, 0xc0, !PT ;  /* 0x0000003844447812 */ /* 0x000fc600078ec0ff */
[----:B------:R-:W3:Y:S02]  /*7e80*/  SHFL.BFLY PT, R0, R2, 0x10, 0x1f ;  /* 0x0e001f0002007f89 */ /* 0x000ee400000e0000 */
[----:B---3--:R-:W-:Y:S02]  /*7e90*/  FMNMX3 R2, R2, -INF , R0, !PT ;  /* 0xff80000002027876 */ /* 0x008fe40007800000 */
[----:B------:R-:W-:Y:S02]  /*7ea0*/  LOP3.LUT R0, R68, 0x1f, R72, 0xf8, !PT ;  /* 0x0000001f44007812 */ /* 0x000fe400078ef848 */
[----:B------:R-:W3:Y:S01]  /*7eb0*/  LDC R72, c[0x0][0x3d8] ;  /* 0x0000f600ff487b82 */ /* 0x000ee20000000800 */
[----:B------:R-:W-:Y:S02]  /*7ec0*/  FADD R68, -R2, -INF ;  /* 0xff80000002447421 */ /* 0x000fe40000000100 */
[----:B------:R-:W-:Y:S02]  /*7ed0*/  IMAD.SHL.U32 R210, R0, 0x10, RZ ;  /* 0x0000001000d27824 */ /* 0x000fe400078e00ff */
[----:B------:R-:W-:Y:S01]  /*7ee0*/  FMUL R0, R68, 1.4426950216293334961 ;  /* 0x3fb8aa3b44007820 */ /* 0x000fe20000400000 */
[----:B-1----:R-:W-:Y:S01]  /*7ef0*/  IMAD R68, R131, UR5, RZ ;  /* 0x0000000583447c24 */ /* 0x002fe2000f8e02ff */
[----:B------:R-:W-:Y:S01]  /*7f00*/  USHF.R.S32.HI UR5, URZ, 0x1f, UR4 ;  /* 0x0000001fff057899 */ /* 0x000fe20008011404 */
[----:B------:R-:W-:Y:S01]  /*7f10*/  LOP3.LUT R69, R210, 0x1b0, RZ, 0xc0, !PT ;  /* 0x000001b0d2457812 */ /* 0x000fe200078ec0ff */
[----:B------:R-:W1:Y:S02]  /*7f20*/  MUFU.EX2 R162, R0 ;  /* 0x0000000000a27308 */ /* 0x000e640000000800 */
[----:B------:R-:W-:-:S02]  /*7f30*/  IADD3 R138, P4, P5, R68, UR4, R138 ;  /* 0x00000004448a7c10 */ /* 0x000fc4000fd9e08a */
[----:B------:R-:W-:Y:S02]  /*7f40*/  PRMT R158, RZ, 0x7610, R158 ;  /* 0x00007610ff9e7816 */ /* 0x000fe4000000009e */
[----:B------:R-:W-:Y:S02]  /*7f50*/  PRMT R159, RZ, 0x7610, R159 ;  /* 0x00007610ff9f7816 */ /* 0x000fe4000000009f */
[----:B------:R-:W-:Y:S02]  /*7f60*/  PRMT R75, RZ, 0x7610, R75 ;  /* 0x00007610ff4b7816 */ /* 0x000fe4000000004b */
[----:B------:R-:W-:Y:S02]  /*7f70*/  PRMT R160, RZ, 0x7610, R160 ;  /* 0x00007610ffa07816 */ /* 0x000fe400000000a0 */
[----:B------:R-:W-:Y:S02]  /*7f80*/  PRMT R161, RZ, 0x7610, R161 ;  /* 0x00007610ffa17816 */ /* 0x000fe400000000a1 */
[----:B------:R-:W-:-:S02]  /*7f90*/  PRMT R154, RZ, 0x7610, R154 ;  /* 0x00007610ff9a7816 */ /* 0x000fc4000000009a */
[----:B------:R-:W-:Y:S01]  /*7fa0*/  PRMT R155, RZ, 0x7610, R155 ;  /* 0x00007610ff9b7816 */ /* 0x000fe2000000009b */
[----:B-1----:R-:W-:Y:S01]  /*7fb0*/  STL [R1+0x73c], R162 ;  /* 0x00073ca201007387 */ /* 0x002fe20000100800 */
[----:B------:R-:W-:Y:S01]  /*7fc0*/  LOP3.LUT R69, R69, 0x40, R70, 0xf8, !PT ;  /* 0x0000004045457812 */ /* 0x000fe200078ef846 */
[----:B------:R-:W-:Y:S01]  /*7fd0*/  IMAD R70, R130, UR6, RZ ;  /* 0x0000000682467c24 */ /* 0x000fe2000f8e02ff */
[----:B------:R-:W-:Y:S02]  /*7fe0*/  SHF.R.S32.HI R0, RZ, 0x1f, R68 ;  /* 0x0000001fff007819 */ /* 0x000fe40000011444 */
[----:B------:R-:W-:Y:S01]  /*7ff0*/  PRMT R156, RZ, 0x7610, R156 ;  /* 0x00007610ff9c7816 */ /* 0x000fe2000000009c */
[----:B------:R-:W-:Y:S01]  /*8000*/  VIADD R69, R69, UR68 ;  /* 0x0000004445457c36 */ /* 0x000fe20008000000 */
[----:B------:R-:W-:Y:S01]  /*8010*/  IADD3.X R0, PT, PT, R0, UR5, R139, P4, P5 ;  /* 0x0000000500007c10 */ /* 0x000fe2000a7ea48b */
[----:B------:R-:W-:Y:S01]  /*8020*/  IMAD R68, R73, 0x2, R70 ;  /* 0x0000000249447824 */ /* 0x000fe200078e0246 */
[----:B------:R-:W-:-:S02]  /*8030*/  IADD3 R164, P4, PT, R70, R138, RZ ;  /* 0x0000008a46a47210 */ /* 0x000fc40007f9e0ff */
[----:B------:R-:W-:Y:S01]  /*8040*/  PRMT R157, RZ, 0x7610, R157 ;  /* 0x00007610ff9d7816 */ /* 0x000fe2000000009d */
[----:B------:R1:W-:Y:S01]  /*8050*/  STSM.16.M88 [R69+0x8000], R162 ;  /* 0x008000a245007844 */ /* 0x0003e20000000000 */
[----:B------:R-:W-:Y:S02]  /*8060*/  LEA.HI.X.SX32 R165, R70, R0, 0x1, P4 ;  /* 0x0000000046a57211 */ /* 0x000fe400020f0eff */
[----:B------:R-:W-:Y:S01]  /*8070*/  PRMT R150, RZ, 0x7610, R150 ;  /* 0x00007610ff967816 */ /* 0x000fe20000000096 */
[----:B------:R-:W4:Y:S01]  /*8080*/  LDC R70, c[0x0][0x3d8] ;  /* 0x0000f600ff467b82 */ /* 0x000f220000000800 */
[----:B------:R-:W-:Y:S01]  /*8090*/  PRMT R73, RZ, 0x7610, R73 ;  /* 0x00007610ff497816 */ /* 0x000fe20000000049 */
[----:B------:R-:W-:Y:S01]  /*80a0*/  STL.64 [R1+0x268], R164 ;  /* 0x000268a401007387 */ /* 0x000fe20000100a00 */
[----:B------:R-:W-:Y:S02]  /*80b0*/  PRMT R151, RZ, 0x7610, R151 ;  /* 0x00007610ff977816 */ /* 0x000fe40000000097 */
[----:B------:R-:W-:-:S02]  /*80c0*/  PRMT R152, RZ, 0x7610, R152 ;  /* 0x00007610ff987816 */ /* 0x000fc40000000098 */
[----:B------:R-:W-:Y:S02]  /*80d0*/  PRMT R153, RZ, 0x7610, R153 ;  /* 0x00007610ff997816 */ /* 0x000fe40000000099 */
[----:B------:R-:W-:Y:S02]  /*80e0*/  PRMT R146, RZ, 0x7610, R146 ;  /* 0x00007610ff927816 */ /* 0x000fe40000000092 */
[----:B------:R-:W-:Y:S02]  /*80f0*/  PRMT R147, RZ, 0x7610, R147 ;  /* 0x00007610ff937816 */ /* 0x000fe40000000093 */
[----:B------:R-:W-:Y:S02]  /*8100*/  PRMT R148, RZ, 0x7610, R148 ;  /* 0x00007610ff947816 */ /* 0x000fe40000000094 */
        /* <DEDUP_REMOVED lines=36> */
[----:B------:R-:W-:Y:S01]  /*8350*/  PRMT R118, RZ, 0x7610, R118 ;  /* 0x00007610ff767816 */ /* 0x000fe20000000076 */
[----:B------:R-:W-:Y:S01]  /*8360*/  FFMA R4, R4, UR8, -R2 ;  /* 0x0000000804047c23 */ /* 0x000fe20008000802 */
[----:B-1----:R-:W-:Y:S01]  /*8370*/  PRMT R69, RZ, 0x7610, R69 ;  /* 0x00007610ff457816 */ /* 0x002fe20000000045 */
[----:B------:R-:W-:Y:S01]  /*8380*/  BAR.SYNC.DEFER_BLOCKING 0x0 ;  /* 0x0000000000007b1d */ /* 0x000fe20000010000 */
[----:B------:R-:W-:-:S04]  /*8390*/  IADD3 R162, P4, PT, R68, R138, RZ ;  /* 0x0000008a44a27210 */ /* 0x000fc80007f9e0ff */
[----:B------:R-:W-:Y:S01]  /*83a0*/  LEA.HI.X.SX32 R163, R68, R0, 0x1, P4 ;  /* 0x0000000044a37211 */ /* 0x000fe200020f0eff */
[--C-:B------:R-:W-:Y:S01]  /*83b0*/  FFMA R5, R5, UR8, -R2.reuse ;  /* 0x0000000805057c23 */ /* 0x100fe20008000802 */
[----:B------:R-:W-:Y:S01]  /*83c0*/  PRMT R131, RZ, 0x7610, R131 ;  /* 0x00007610ff837816 */ /* 0x000fe20000000083 */
[----:B------:R-:W-:Y:S01]  /*83d0*/  FFMA R6, R6, UR8, -R2 ;  /* 0x0000000806067c23 */ /* 0x000fe20008000802 */
[----:B------:R-:W-:Y:S02]  /*83e0*/  PRMT R119, RZ, 0x7610, R119 ;  /* 0x00007610ff777816 */ /* 0x000fe40000000077 */
[----:B------:R-:W-:Y:S02]  /*83f0*/  PRMT R112, RZ, 0x7610, R112 ;  /* 0x00007610ff707816 */ /* 0x000fe40000000070 */
[----:B------:R-:W-:Y:S01]  /*8400*/  PRMT R111, RZ, 0x7610, R111 ;  /* 0x00007610ff6f7816 */ /* 0x000fe2000000006f */
[----:B------:R-:W-:Y:S01]  /*8410*/  FFMA R7, R7, UR8, -R2 ;  /* 0x0000000807077c23 */ /* 0x000fe20008000802 */
[----:B------:R-:W-:Y:S01]  /*8420*/  PRMT R126, RZ, 0x7610, R126 ;  /* 0x00007610ff7e7816 */ /* 0x000fe2000000007e */
[----:B------:R-:W-:Y:S01]  /*8430*/  FFMA R8, R8, UR8, -R2 ;  /* 0x0000000808087c23 */ /* 0x000fe20008000802 */
[----:B------:R-:W-:Y:S01]  /*8440*/  PRMT R110, RZ, 0x7610, R110 ;  /* 0x00007610ff6e7816 */ /* 0x000fe2000000006e */
[--C-:B------:R-:W-:Y:S01]  /*8450*/  FFMA R9, R9, UR8, -R2.reuse ;  /* 0x0000000809097c23 */ /* 0x100fe20008000802 */
[--C-:B------:R-:W-:Y:S01]  /*8460*/  FFMA R20, R20, UR8, -R2.reuse ;  /* 0x0000000814147c23 */ /* 0x100fe20008000802 */
[----:B------:R-:W-:Y:S01]  /*8470*/  PRMT R115, RZ, 0x7610, R115 ;  /* 0x00007610ff737816 */ /* 0x000fe20000000073 */
[--C-:B------:R-:W-:Y:S01]  /*8480*/  FFMA R10, R10, UR8, -R2.reuse ;  /* 0x000000080a0a7c23 */ /* 0x100fe20008000802 */
[----:B------:R-:W-:Y:S01]  /*8490*/  FFMA R17, R17, UR8, -R2 ;  /* 0x0000000811117c23 */ /* 0x000fe20008000802 */
[----:B------:R-:W-:Y:S01]  /*84a0*/  PRMT R114, RZ, 0x7610, R114 ;  /* 0x00007610ff727816 */ /* 0x000fe20000000072 */
[----:B------:R-:W3:Y:S01]  /*84b0*/  @P2 LDG.E.U8 R69, desc[UR20][R164.64] ;  /* 0x00000014a4452981 */ /* 0x000ee2000c1e1100 */
[----:B--2---:R-:W-:-:S02]  /*84c0*/  IMAD R68, R71, 0x2, R68 ;  /* 0x0000000247447824 */ /* 0x004fc400078e0244 */
[--C-:B------:R-:W-:Y:S01]  /*84d0*/  FFMA R11, R11, UR8, -R2.reuse ;  /* 0x000000080b0b7c23 */ /* 0x100fe20008000802 */
[----:B------:R-:W1:Y:S01]  /*84e0*/  LDC R71, c[0x0][0x3d8] ;  /* 0x0000f600ff477b82 */ /* 0x000e620000000800 */
[----:B------:R2:W-:Y:S01]  /*84f0*/  STL.64 [R1+0x260], R162 ;  /* 0x000260a201007387 */ /* 0x0005e20000100a00 */
[--C-:B------:R-:W-:Y:S01]  /*8500*/  FFMA R12, R12, UR8, -R2.reuse ;  /* 0x000000080c0c7c23 */ /* 0x100fe20008000802 */
[--C-:B------:R-:W-:Y:S01]  /*8510*/  FFMA R13, R13, UR8, -R2.reuse ;  /* 0x000000080d0d7c23 */ /* 0x100fe20008000802 */
[--C-:B------:R-:W-:Y:S01]  /*8520*/  FFMA R14, R14, UR8, -R2.reuse ;  /* 0x000000080e0e7c23 */ /* 0x100fe20008000802 */
[----:B------:R2:W4:Y:S01]  /*8530*/  @P2 LDG.E.U8 R73, desc[UR20][R162.64] ;  /* 0x00000014a2492981 */ /* 0x000522000c1e1100 */
[----:B------:R-:W-:Y:S01]  /*8540*/  PRMT R113, RZ, 0x7610, R113 ;  /* 0x00007610ff717816 */ /* 0x000fe20000000071 */
[--C-:B------:R-:W-:Y:S01]  /*8550*/  FFMA R15, R15, UR8, -R2.reuse ;  /* 0x000000080f0f7c23 */ /* 0x100fe20008000802 */
[----:B------:R-:W-:Y:S01]  /*8560*/  PRMT R117, RZ, 0x7610, R117 ;  /* 0x00007610ff757816 */ /* 0x000fe20000000075 */
[--C-:B------:R-:W-:Y:S01]  /*8570*/  FFMA R16, R16, UR8, -R2.reuse ;  /* 0x0000000810107c23 */ /* 0x100fe20008000802 */
[--C-:B------:R-:W-:Y:S01]  /*8580*/  FFMA R18, R18, UR8, -R2.reuse ;  /* 0x0000000812127c23 */ /* 0x100fe20008000802 */
[--C-:B------:R-:W-:Y:S01]  /*8590*/  FFMA R19, R19, UR8, -R2.reuse ;  /* 0x0000000813137c23 */ /* 0x100fe20008000802 */
[--C-:B------:R-:W-:Y:S01]  /*85a0*/  FFMA R34, R34, UR8, -R2.reuse ;  /* 0x0000000822227c23 */ /* 0x100fe20008000802 */
[--C-:B------:R-:W-:Y:S01]  /*85b0*/  FFMA R37, R37, UR8, -R2.reuse ;  /* 0x0000000825257c23 */ /* 0x100fe20008000802 */
[--C-:B------:R-:W-:Y:S01]  /*85c0*/  FFMA R24, R24, UR8, -R2.reuse ;  /* 0x0000000818187c23 */ /* 0x100fe20008000802 */
[----:B--2---:R-:W-:Y:S01]  /*85d0*/  IADD3 R162, P4, PT, R68, R138, RZ ;  /* 0x0000008a44a27210 */ /* 0x004fe20007f9e0ff */
[--C-:B------:R-:W-:Y:S01]  /*85e0*/  FFMA R43, R43, UR8, -R2.reuse ;  /* 0x000000082b2b7c23 */ /* 0x100fe20008000802 */
[--C-:B------:R-:W-:Y:S01]  /*85f0*/  FFMA R42, R42, UR8, -R2.reuse ;  /* 0x000000082a2a7c23 */ /* 0x100fe20008000802 */
[--C-:B------:R-:W-:Y:S01]  /*8600*/  FFMA R36, R36, UR8, -R2.reuse ;  /* 0x0000000824247c23 */ /* 0x100fe20008000802 */
[----:B------:R-:W-:Y:S01]  /*8610*/  LEA.HI.X.SX32 R163, R68, R0, 0x1, P4 ;  /* 0x0000000044a37211 */ /* 0x000fe200020f0eff */
[--C-:B------:R-:W-:Y:S01]  /*8620*/  FFMA R41, R41, UR8, -R2.reuse ;  /* 0x0000000829297c23 */ /* 0x100fe20008000802 */
[--C-:B------:R-:W-:Y:S01]  /*8630*/  FFMA R38, R38, UR8, -R2.reuse ;  /* 0x0000000826267c23 */ /* 0x100fe20008000802 */
[--C-:B------:R-:W-:Y:S01]  /*8640*/  FFMA R40, R40, UR8, -R2.reuse ;  /* 0x0000000828287c23 */ /* 0x100fe20008000802 */
[--C-:B------:R-:W-:Y:S01]  /*8650*/  FFMA R39, R39, UR8, -R2.reuse ;  /* 0x0000000827277c23 */ /* 0x100fe20008000802 */
[----:B------:R2:W2:Y:S01]  /*8660*/  @P2 LDG.E.U8 R159, desc[UR20][R162.64] ;  /* 0x00000014a29f2981 */ /* 0x0004a2000c1e1100 */
[--C-:B------:R-:W-:Y:S01]  /*8670*/  FFMA R33, R33, UR8, -R2.reuse ;  /* 0x0000000821217c23 */ /* 0x100fe20008000802 */
        /* <DEDUP_REMOVED lines=8> */
[----:B------:R-:W-:Y:S01]  /*8700*/  FFMA R21, R21, UR8, -R2 ;  /* 0x0000000815157c23 */ /* 0x000fe20008000802 */
[----:B------:R-:W-:Y:S01]  /*8710*/  PRMT R116, RZ, 0x7610, R116 ;  /* 0x00007610ff747816 */ /* 0x000fe20000000074 */
        /* <DEDUP_REMOVED lines=59> */
[----:B------:R-:W-:Y:S01]  /*8ad0*/  PRMT R76, RZ, 0x7610, R76 ;  /* 0x00007610ff4c7816 */ /* 0x000fe2000000004c */
[----:B------:R-:W-:Y:S01]  /*8ae0*/  FFMA R67, R67, UR8, -R2 ;  /* 0x0000000843437c23 */ /* 0x000fe20008000802 */
[----:B------:R-:W0:Y:S01]  /*8af0*/  LDCU UR4, c[0x0][0x3f0] ;  /* 0x00007e00ff0477ac */ /* 0x000e220008000800 */
[----:B---3--:R3:W-:Y:S04]  /*8b00*/  STL [R1+0x728], R69 ;  /* 0x0007284501007387 */ /* 0x0087e80000100800 */
[----:B----4-:R4:W-:Y:S01]  /*8b10*/  STL [R1+0x72c], R73 ;  /* 0x00072c4901007387 */ /* 0x0109e20000100800 */
[----:B---3--:R-:W-:-:S03]  /*8b20*/  IMAD R69, R72, 0x2, R68 ;  /* 0x0000000248457824 */ /* 0x008fc600078e0244 */
[----:B------:R2:W-:Y:S01]  /*8b30*/  STL.64 [R1+0x258], R162 ;  /* 0x000258a201007387 */ /* 0x0005e20000100a00 */
[----:B------:R-:W3:Y:S01]  /*8b40*/  LDC R72, c[0x0][0x3d8] ;  /* 0x0000f600ff487b82 */ /* 0x000ee20000000800 */
[----:B0-----:R-:W-:Y:S01]  /*8b50*/  IMAD R68, R74, 0x2, R69 ;  /* 0x000000024a447824 */ /* 0x001fe200078e0245 */
[----:B------:R-:W-:-:S04]  /*8b60*/  IADD3 R164, P4, PT, R69, R138, RZ ;  /* 0x0000008a45a47210 */ /* 0x000fc80007f9e0ff */
[----:B------:R-:W-:Y:S02]  /*8b70*/  LEA.HI.X.SX32 R165, R69, R0, 0x1, P4 ;  /* 0x0000000045a57211 */ /* 0x000fe400020f0eff */
[----:B----4-:R-:W0:Y:S03]  /*8b80*/  LDC R73, c[0x0][0x3d8] ;  /* 0x0000f600ff497b82 */ /* 0x010e260000000800 */
[----:B------:R-:W4:Y:S01]  /*8b90*/  @P2 LDG.E.U8 R158, desc[UR20][R164.64] ;  /* 0x00000014a49e2981 */ /* 0x000f22000c1e1100 */
[----:B--2---:R-:W-:Y:S01]  /*8ba0*/  IADD3 R162, P4, PT, R68, R138, RZ ;  /* 0x0000008a44a27210 */ /* 0x004fe20007f9e0ff */
[----:B------:R-:W-:Y:S02]  /*8bb0*/  IMAD R69, R70, 0x2, R68 ;  /* 0x0000000246457824 */ /* 0x000fe400078e0244 */
[----:B------:R-:W-:Y:S01]  /*8bc0*/  STL.64 [R1+0x250], R164 ;  /* 0x000250a401007387 */ /* 0x000fe20000100a00 */
[----:B------:R-:W-:Y:S01]  /*8bd0*/  LEA.HI.X.SX32 R163, R68, R0, 0x1, P4 ;  /* 0x0000000044a37211 */ /* 0x000fe200020f0eff */
[----:B------:R-:W2:Y:S01]  /*8be0*/  LDC R74, c[0x0][0x3d8] ;  /* 0x0000f600ff4a7b82 */ /* 0x000ea20000000800 */
[----:B------:R-:W-:-:S03]  /*8bf0*/  PRMT R70, RZ, 0x7610, R70 ;  /* 0x00007610ff467816 */ /* 0x000fc60000000046 */
[----:B------:R-:W2:Y:S04]  /*8c00*/  @P2 LDG.E.U8 R75, desc[UR20][R162.64] ;  /* 0x00000014a24b2981 */ /* 0x000ea8000c1e1100 */
[----:B----4-:R4:W-:Y:S04]  /*8c10*/  STL [R1+0x720], R158 ;  /* 0x0007209e01007387 */ /* 0x0109e80000100800 */
[----:B------:R0:W-:Y:S01]  /*8c20*/  STL [R1+0x724], R159 ;  /* 0x0007249f01007387 */ /* 0x0001e20000100800 */
[----:B----4-:R-:W-:-:S04]  /*8c30*/  IADD3 R158, P4, PT, R69, R138, RZ ;  /* 0x0000008a459e7210 */ /* 0x010fc80007f9e0ff */
[----:B0-----:R-:W-:-:S05]  /*8c40*/  LEA.HI.X.SX32 R159, R69, R0, 0x1, P4 ;  /* 0x00000000459f7211 */ /* 0x001fca00020f0eff */
[----:B------:R-:W4:Y:S01]  /*8c50*/  @P2 LDG.E.U8 R70, desc[UR20][R158.64] ;  /* 0x000000149e462981 */ /* 0x000f22000c1e1100 */
[----:B-1----:R-:W-:Y:S02]  /*8c60*/  IMAD R69, R71, 0x2, R69 ;  /* 0x0000000247457824 */ /* 0x002fe400078e0245 */
[----:B------:R-:W0:Y:S01]  /*8c70*/  LDC R71, c[0x0][0x3d8] ;  /* 0x0000f600ff477b82 */ /* 0x000e220000000800 */
[----:B------:R-:W-:Y:S04]  /*8c80*/  STL.64 [R1+0x248], R162 ;  /* 0x000248a201007387 */ /* 0x000fe80000100a00 */
[----:B------:R-:W-:Y:S01]  /*8c90*/  STL.64 [R1+0x240], R158 ;  /* 0x0002409e01007387 */ /* 0x000fe20000100a00 */
[----:B------:R-:W-:-:S04]  /*8ca0*/  IADD3 R164, P4, PT, R69, R138, RZ ;  /* 0x0000008a45a47210 */ /* 0x000fc80007f9e0ff */
[----:B------:R-:W-:-:S05]  /*8cb0*/  LEA.HI.X.SX32 R165, R69, R0, 0x1, P4 ;  /* 0x0000000045a57211 */ /* 0x000fca00020f0eff */
[----:B------:R-:W2:Y:S04]  /*8cc0*/  @P2 LDG.E.U8 R161, desc[UR20][R164.64] ;  /* 0x00000014a4a12981 */ /* 0x000ea8000c1e1100 */
[----:B----4-:R3:W-:Y:S02]  /*8cd0*/  STL [R1+0x71c], R70 ;  /* 0x00071c4601007387 */ /* 0x0107e40000100800 */
[--C-:B---3--:R-:W-:Y:S02]  /*8ce0*/  IMAD R70, R72, 0x2, R69.reuse ;  /* 0x0000000248467824 */ /* 0x108fe400078e0245 */
[----:B------:R-:W1:Y:S02]  /*8cf0*/  LDC R72, c[0x0][0x3d8] ;  /* 0x0000f600ff487b82 */ /* 0x000e640000000800 */
[----:B------:R-:W-:Y:S01]  /*8d00*/  IMAD R68, R73, 0x2, R70 ;  /* 0x0000000249447824 */ /* 0x000fe200078e0246 */
[----:B------:R-:W-:-:S04]  /*8d10*/  PRMT R69, RZ, 0x7610, R69 ;  /* 0x00007610ff457816 */ /* 0x000fc80000000045 */
[-C--:B------:R-:W-:Y:S01]  /*8d20*/  IADD3 R158, P5, PT, R68, R138.reuse, RZ ;  /* 0x0000008a449e7210 */ /* 0x080fe20007fbe0ff */
[----:B--2---:R2:W-:Y:S01]  /*8d30*/  STL [R1+0x718], R75 ;  /* 0x0007184b01007387 */ /* 0x0045e20000100800 */
[----:B------:R-:W-:Y:S01]  /*8d40*/  IADD3 R162, P4, PT, R70, R138, RZ ;  /* 0x0000008a46a27210 */ /* 0x000fe20007f9e0ff */
[----:B------:R-:W3:Y:S01]  /*8d50*/  LDC R73, c[0x0][0x3d8] ;  /* 0x0000f600ff497b82 */ /* 0x000ee20000000800 */
[-C--:B------:R-:W-:Y:S02]  /*8d60*/  LEA.HI.X.SX32 R159, R68, R0.reuse, 0x1, P5 ;  /* 0x00000000449f7211 */ /* 0x080fe400028f0eff */
[----:B------:R-:W-:-:S03]  /*8d70*/  LEA.HI.X.SX32 R163, R70, R0, 0x1, P4 ;  /* 0x0000000046a37211 */ /* 0x000fc600020f0eff */
[----:B------:R4:W3:Y:S01]  /*8d80*/  @P2 LDG.E.U8 R69, desc[UR20][R158.64] ;  /* 0x000000149e452981 */ /* 0x0008e2000c1e1100 */
[----:B------:R-:W-:Y:S01]  /*8d90*/  IMAD R68, R74, 0x2, R68 ;  /* 0x000000024a447824 */ /* 0x000fe200078e0244 */
[----:B--2---:R-:W2:Y:S02]  /*8da0*/  LDC R75, c[0x0][0x3d8] ;  /* 0x0000f600ff4b7b82 */ /* 0x004ea40000000800 */
[----:B------:R-:W2:Y:S04]  /*8db0*/  @P2 LDG.E.U8 R160, desc[UR20][R162.64] ;  /* 0x00000014a2a02981 */ /* 0x000ea8000c1e1100 */
[----:B------:R-:W-:Y:S02]  /*8dc0*/  STL.64 [R1+0x238], R164 ;  /* 0x000238a401007387 */ /* 0x000fe40000100a00 */
[----:B------:R-:W0:Y:S02]  /*8dd0*/  LDC R70, c[0x0][0x3d8] ;  /* 0x0000f600ff467b82 */ /* 0x000e240000000800 */
[----:B------:R-:W-:Y:S04]  /*8de0*/  STL.64 [R1+0x230], R162 ;  /* 0x000230a201007387 */ /* 0x000fe80000100a00 */
[----:B------:R4:W-:Y:S02]  /*8df0*/  STL.64 [R1+0x228], R158 ;  /* 0x0002289e01007387 */ /* 0x0009e40000100a00 */
[----:B----4-:R-:W-:-:S04]  /*8e00*/  IADD3 R158, P4, PT, R68, R138, RZ ;  /* 0x0000008a449e7210 */ /* 0x010fc80007f9e0ff */
[----:B------:R-:W-:-:S05]  /*8e10*/  LEA.HI.X.SX32 R159, R68, R0, 0x1, P4 ;  /* 0x00000000449f7211 */ /* 0x000fca00020f0eff */
[----:B------:R4:W4:Y:S01]  /*8e20*/  @P2 LDG.E.U8 R155, desc[UR20][R158.64] ;  /* 0x000000149e9b2981 */ /* 0x000922000c1e1100 */
[----:B------:R-:W-:-:S03]  /*8e30*/  PRMT R74, RZ, 0x7610, R74 ;  /* 0x00007610ff4a7816 */ /* 0x000fc6000000004a */
[----:B---3--:R0:W-:Y:S04]  /*8e40*/  STL [R1+0x70c], R69 ;  /* 0x00070c4501007387 */ /* 0x0081e80000100800 */
[----:B--2---:R2:W-:Y:S01]  /*8e50*/  STL [R1+0x710], R160 ;  /* 0x000710a001007387 */ /* 0x0045e20000100800 */
[----:B0-----:R-:W-:-:S03]  /*8e60*/  IMAD R69, R71, 0x2, R68 ;  /* 0x0000000247457824 */ /* 0x001fc600078e0244 */
[----:B------:R0:W-:Y:S01]  /*8e70*/  STL [R1+0x714], R161 ;  /* 0x000714a101007387 */ /* 0x0001e20000100800 */
[----:B------:R-:W3:Y:S01]  /*8e80*/  LDC R71, c[0x0][0x3d8] ;  /* 0x0000f600ff477b82 */ /* 0x000ee20000000800 */
[----:B--2---:R-:W-:-:S04]  /*8e90*/  IADD3 R160, P4, PT, R69, R138, RZ ;  /* 0x0000008a45a07210 */ /* 0x004fc80007f9e0ff */
[----:B0-----:R-:W-:Y:S01]  /*8ea0*/  LEA.HI.X.SX32 R161, R69, R0, 0x1, P4 ;  /* 0x0000000045a17211 */ /* 0x001fe200020f0eff */
[----:B-1----:R-:W-:Y:S01]  /*8eb0*/  IMAD R68, R72, 0x2, R69 ;  /* 0x0000000248447824 */ /* 0x002fe200078e0245 */
[----:B------:R4:W-:Y:S01]  /*8ec0*/  STL.64 [R1+0x220], R158 ;  /* 0x0002209e01007387 */ /* 0x0009e20000100a00 */
[----:B------:R-:W0:Y:S03]  /*8ed0*/  LDC R72, c[0x0][0x3d8] ;  /* 0x0000f600ff487b82 */ /* 0x000e260000000800 */
[----:B------:R-:W2:Y:S01]  /*8ee0*/  @P2 LDG.E.U8 R154, desc[UR20][R160.64] ;  /* 0x00000014a09a2981 */ /* 0x000ea2000c1e1100 */
[----:B----4-:R-:W-:-:S04]  /*8ef0*/  IADD3 R158, P4, PT, R68, R138, RZ ;  /* 0x0000008a449e7210 */ /* 0x010fc80007f9e0ff */
[----:B------:R-:W-:-:S05]  /*8f00*/  LEA.HI.X.SX32 R159, R68, R0, 0x1, P4 ;  /* 0x00000000449f7211 */ /* 0x000fca00020f0eff */
[----:B------:R-:W4:Y:S01]  /*8f10*/  @P2 LDG.E.U8 R74, desc[UR20][R158.64] ;  /* 0x000000149e4a2981 */ /* 0x000f22000c1e1100 */
[----:B------:R-:W-:-:S03]  /*8f20*/  IMAD R69, R75, 0x2, R68 ;  /* 0x000000024b457824 */ /* 0x000fc600078e0244 */
[----:B------:R-:W-:Y:S01]  /*8f30*/  STL.64 [R1+0x218], R160 ;  /* 0x000218a001007387 */ /* 0x000fe20000100a00 */
[----:B------:R-:W-:-:S03]  /*8f40*/  PRMT R75, RZ, 0x7610, R75 ;  /* 0x00007610ff4b7816 */ /* 0x000fc6000000004b */
[----:B--2---:R1:W-:Y:S04]  /*8f50*/  STL [R1+0x704], R154 ;  /* 0x0007049a01007387 */ /* 0x0043e80000100800 */
[----:B------:R2:W-:Y:S01]  /*8f60*/  STL [R1+0x708], R155 ;  /* 0x0007089b01007387 */ /* 0x0005e20000100800 */
[----:B-1----:R-:W-:-:S04]  /*8f70*/  IADD3 R154, P4, PT, R69, R138, RZ ;  /* 0x0000008a459a7210 */ /* 0x002fc80007f9e0ff */
[----:B--2---:R-:W-:Y:S01]  /*8f80*/  LEA.HI.X.SX32 R155, R69, R0, 0x1, P4 ;  /* 0x00000000459b7211 */ /* 0x004fe200020f0eff */
[----:B------:R-:W-:-:S04]  /*8f90*/  IMAD R69, R70, 0x2, R69 ;  /* 0x0000000246457824 */ /* 0x000fc800078e0245 */
[----:B---3--:R-:W-:Y:S01]  /*8fa0*/  IMAD R70, R71, 0x2, R69 ;  /* 0x0000000247467824 */ /* 0x008fe200078e0245 */
[----:B------:R-:W-:Y:S01]  /*8fb0*/  STL.64 [R1+0x210], R158 ;  /* 0x0002109e01007387 */ /* 0x000fe20000100a00 */
[----:B------:R-:W-:Y:S01]  /*8fc0*/  IADD3 R160, P4, PT, R69, R138, RZ ;  /* 0x0000008a45a07210 */ /* 0x000fe20007f9e0ff */
[----:B------:R-:W1:Y:S01]  /*8fd0*/  LDC R71, c[0x0][0x3d8] ;  /* 0x0000f600ff477b82 */ /* 0x000e620000000800 */
[----:B------:R-:W-:Y:S01]  /*8fe0*/  IMAD R68, R73, 0x2, R70 ;  /* 0x0000000249447824 */ /* 0x000fe200078e0246 */
[----:B----4-:R2:W-:Y:S01]  /*8ff0*/  STL [R1+0x700], R74 ;  /* 0x0007004a01007387 */ /* 0x0105e20000100800 */
[----:B------:R-:W-:-:S03]  /*9000*/  LEA.HI.X.SX32 R161, R69, R0, 0x1, P4 ;  /* 0x0000000045a17211 */ /* 0x000fc600020f0eff */
[----:B------:R3:W-:Y:S04]  /*9010*/  STL.64 [R1+0x208], R154 ;  /* 0x0002089a01007387 */ /* 0x0007e80000100a00 */
[----:B------:R3:W4:Y:S01]  /*9020*/  @P2 LDG.E.U8 R75, desc[UR20][R154.64] ;  /* 0x000000149a4b2981 */ /* 0x000722000c1e1100 */
[----:B------:R-:W-:Y:S01]  /*9030*/  PRMT R69, RZ, 0x7610, R69 ;  /* 0x00007610ff457816 */ /* 0x000fe20000000045 */
[----:B--2---:R-:W2:Y:S01]  /*9040*/  LDC R74, c[0x0][0x3d8] ;  /* 0x0000f600ff4a7b82 */ /* 0x004ea20000000800 */
[-C--:B------:R-:W-:Y:S01]  /*9050*/  IADD3 R158, P4, PT, R70, R138.reuse, RZ ;  /* 0x0000008a469e7210 */ /* 0x080fe20007f9e0ff */
[----:B------:R-:W2:Y:S01]  /*9060*/  @P2 LDG.E.U8 R157, desc[UR20][R160.64] ;  /* 0x00000014a09d2981 */ /* 0x000ea2000c1e1100 */
[----:B---3--:R-:W-:-:S05]  /*9070*/  IADD3 R154, P5, PT, R68, R138, RZ ;  /* 0x0000008a449a7210 */ /* 0x008fca0007fbe0ff */
[----:B------:R-:W3:Y:S01]  /*9080*/  LDC R73, c[0x0][0x3d8] ;  /* 0x0000f600ff497b82 */ /* 0x000ee20000000800 */
[-C--:B------:R-:W-:Y:S02]  /*9090*/  LEA.HI.X.SX32 R155, R68, R0.reuse, 0x1, P5 ;  /* 0x00000000449b7211 */ /* 0x080fe400028f0eff */
[----:B------:R-:W-:-:S03]  /*90a0*/  LEA.HI.X.SX32 R159, R70, R0, 0x1, P4 ;  /* 0x00000000469f7211 */ /* 0x000fc600020f0eff */
[----:B------:R-:W2:Y:S01]  /*90b0*/  @P2 LDG.E.U8 R69, desc[UR20][R154.64] ;  /* 0x000000149a452981 */ /* 0x000ea2000c1e1100 */
[----:B0-----:R-:W-:Y:S01]  /*90c0*/  IMAD R68, R72, 0x2, R68 ;  /* 0x0000000248447824 */ /* 0x001fe200078e0244 */
[----:B------:R-:W0:Y:S02]  /*90d0*/  LDC R70, c[0x0][0x3d8] ;  /* 0x0000f600ff467b82 */ /* 0x000e240000000800 */
[----:B------:R-:W3:Y:S06]  /*90e0*/  @P2 LDG.E.U8 R156, desc[UR20][R158.64] ;  /* 0x000000149e9c2981 */ /* 0x000eec000c1e1100 */
[----:B------:R-:W0:Y:S01]  /*90f0*/  LDC R72, c[0x0][0x3d8] ;  /* 0x0000f600ff487b82 */ /* 0x000e220000000800 */
[----:B----4-:R4:W-:Y:S04]  /*9100*/  STL [R1+0x6fc], R75 ;  /* 0x0006fc4b01007387 */ /* 0x0109e80000100800 */
[----:B------:R-:W-:Y:S04]  /*9110*/  STL.64 [R1+0x200], R160 ;  /* 0x000200a001007387 */ /* 0x000fe80000100a00 */
[----:B------:R-:W-:Y:S01]  /*9120*/  STL.64 [R1+0x1f8], R158 ;  /* 0x0001f89e01007387 */ /* 0x000fe20000100a00 */
[----:B----4-:R-:W4:Y:S03]  /*9130*/  LDC R75, c[0x0][0x3d8] ;  /* 0x0000f600ff4b7b82 */ /* 0x010f260000000800 */
[----:B------:R0:W-:Y:S04]  /*9140*/  STL.64 [R1+0x1f0], R154 ;  /* 0x0001f09a01007387 */ /* 0x0001e80000100a00 */
[----:B--2---:R2:W-:Y:S01]  /*9150*/  STL [R1+0x6f0], R69 ;  /* 0x0006f04501007387 */ /* 0x0045e20000100800 */
[----:B0-----:R-:W-:-:S03]  /*9160*/  IADD3 R154, P4, PT, R68, R138, RZ ;  /* 0x0000008a449a7210 */ /* 0x001fc60007f9e0ff */
[----:B---3--:R0:W-:Y:S01]  /*9170*/  STL [R1+0x6f4], R156 ;  /* 0x0006f49c01007387 */ /* 0x0081e20000100800 */
[----:B--2---:R-:W-:Y:S01]  /*9180*/  IMAD R69, R74, 0x2, R68 ;  /* 0x000000024a457824 */ /* 0x004fe200078e0244 */
[----:B------:R-:W-:Y:S02]  /*9190*/  LEA.HI.X.SX32 R155, R68, R0, 0x1, P4 ;  /* 0x00000000449b7211 */ /* 0x000fe400020f0eff */
[----:B------:R2:W-:Y:S02]  /*91a0*/  STL [R1+0x6f8], R157 ;  /* 0x0006f89d01007387 */ /* 0x0005e40000100800 */
[----:B0-----:R-:W-:Y:S01]  /*91b0*/  IADD3 R156, P4, PT, R69, R138, RZ ;  /* 0x0000008a459c7210 */ /* 0x001fe20007f9e0ff */
[----:B-1----:R-:W-:Y:S01]  /*91c0*/  IMAD R68, R71, 0x2, R69 ;  /* 0x0000000247447824 */ /* 0x002fe200078e0245 */
[----:B------:R0:W3:Y:S01]  /*91d0*/  @P2 LDG.E.U8 R151, desc[UR20][R154.64] ;  /* 0x000000149a972981 */ /* 0x0000e2000c1e1100 */
[----:B------:R-:W-:Y:S01]  /*91e0*/  PRMT R74, RZ, 0x7610, R74 ;  /* 0x00007610ff4a7816 */ /* 0x000fe2000000004a */
[----:B------:R-:W1:Y:S01]  /*91f0*/  LDC R71, c[0x0][0x3d8] ;  /* 0x0000f600ff477b82 */ /* 0x000e620000000800 */
[----:B--2---:R-:W-:-:S05]  /*9200*/  LEA.HI.X.SX32 R157, R69, R0, 0x1, P4 ;  /* 0x00000000459d7211 */ /* 0x004fca00020f0eff */
[----:B------:R-:W2:Y:S04]  /*9210*/  @P2 LDG.E.U8 R150, desc[UR20][R156.64] ;  /* 0x000000149c962981 */ /* 0x000ea8000c1e1100 */
[----:B------:R0:W-:Y:S02]  /*9220*/  STL.64 [R1+0x1e8], R154 ;  /* 0x0001e89a01007387 */ /* 0x0001e40000100a00 */
[----:B0-----:R-:W-:-:S04]  /*9230*/  IADD3 R154, P4, PT, R68, R138, RZ ;  /* 0x0000008a449a7210 */ /* 0x001fc80007f9e0ff */
[----:B------:R-:W-:-:S05]  /*9240*/  LEA.HI.X.SX32 R155, R68, R0, 0x1, P4 ;  /* 0x00000000449b7211 */ /* 0x000fca00020f0eff */
[----:B------:R-:W3:Y:S01]  /*9250*/  @P2 LDG.E.U8 R74, desc[UR20][R154.64] ;  /* 0x000000149a4a2981 */ /* 0x000ee2000c1e1100 */
[----:B----4-:R-:W-:-:S03]  /*9260*/  IMAD R69, R75, 0x2, R68 ;  /* 0x000000024b457824 */ /* 0x010fc600078e0244 */
[----:B------:R-:W-:Y:S01]  /*9270*/  STL.64 [R1+0x1e0], R156 ;  /* 0x0001e09c01007387 */ /* 0x000fe20000100a00 */
[----:B------:R-:W-:-:S03]  /*9280*/  PRMT R75, RZ, 0x7610, R75 ;  /* 0x00007610ff4b7816 */ /* 0x000fc6000000004b */
[----:B--2---:R0:W-:Y:S04]  /*9290*/  STL [R1+0x6ec], R150 ;  /* 0x0006ec9601007387 */ /* 0x0041e80000100800 */
[----:B---3--:R2:W-:Y:S01]  /*92a0*/  STL [R1+0x6e8], R151 ;  /* 0x0006e89701007387 */ /* 0x0085e20000100800 */
[----:B0-----:R-:W-:-:S04]  /*92b0*/  IADD3 R150, P4, PT, R69, R138, RZ ;  /* 0x0000008a45967210 */ /* 0x001fc80007f9e0ff */
[----:B--2---:R-:W-:Y:S01]  /*92c0*/  LEA.HI.X.SX32 R151, R69, R0, 0x1, P4 ;  /* 0x0000000045977211 */ /* 0x004fe200020f0eff */
[----:B------:R-:W-:-:S04]  /*92d0*/  IMAD R69, R70, 0x2, R69 ;  /* 0x0000000246457824 */ /* 0x000fc800078e0245 */
[--C-:B------:R-:W-:Y:S01]  /*92e0*/  IMAD R70, R72, 0x2, R69.reuse ;  /* 0x0000000248467824 */ /* 0x100fe200078e0245 */
[----:B------:R0:W-:Y:S01]  /*92f0*/  STL.64 [R1+0x1d8], R154 ;  /* 0x0001d89a01007387 */ /* 0x0001e20000100a00 */
[----:B------:R-:W-:Y:S01]  /*9300*/  IADD3 R156, P4, PT, R69, R138, RZ ;  /* 0x0000008a459c7210 */ /* 0x000fe20007f9e0ff */
[----:B------:R-:W2:Y:S01]  /*9310*/  LDC R72, c[0x0][0x3d8] ;  /* 0x0000f600ff487b82 */ /* 0x000ea20000000800 */
[----:B------:R-:W-:Y:S01]  /*9320*/  IMAD R68, R73, 0x2, R70 ;  /* 0x0000000249447824 */ /* 0x000fe200078e0246 */
[----:B------:R3:W4:Y:S04]  /*9330*/  @P2 LDG.E.U8 R75, desc[UR20][R150.64] ;  /* 0x00000014964b2981 */ /* 0x000728000c1e1100 */
[----:B------:R1:W-:Y:S01]  /*9340*/  STL [R1+0x6e4], R74 ;  /* 0x0006e44a01007387 */ /* 0x0003e20000100800 */
[----:B------:R-:W-:Y:S01]  /*9350*/  LEA.HI.X.SX32 R157, R69, R0, 0x1, P4 ;  /* 0x00000000459d7211 */ /* 0x000fe200020f0eff */
[----:B------:R-:W2:Y:S02]  /*9360*/  LDC R73, c[0x0][0x3d8] ;  /* 0x0000f600ff497b82 */ /* 0x000ea40000000800 */
[----:B------:R3:W-:Y:S01]  /*9370*/  STL.64 [R1+0x1d0], R150 ;  /* 0x0001d09601007387 */ /* 0x0007e20000100a00 */
[----:B------:R-:W-:-:S02]  /*9380*/  PRMT R69, RZ, 0x7610, R69 ;  /* 0x00007610ff457816 */ /* 0x000fc40000000045 */
[-C--:B0-----:R-:W-:Y:S01]  /*9390*/  IADD3 R154, P4, PT, R70, R138.reuse, RZ ;  /* 0x0000008a469a7210 */ /* 0x081fe20007f9e0ff */
[----:B------:R-:W2:Y:S02]  /*93a0*/  @P2 LDG.E.U8 R153, desc[UR20][R156.64] ;  /* 0x000000149c992981 */ /* 0x000ea4000c1e1100 */
[----:B-1----:R-:W0:Y:S01]  /*93b0*/  LDC R74, c[0x0][0x3d8] ;  /* 0x0000f600ff4a7b82 */ /* 0x002e220000000800 */
[----:B---3--:R-:W-:-:S04]  /*93c0*/  IADD3 R150, P5, PT, R68, R138, RZ ;  /* 0x0000008a44967210 */ /* 0x008fc80007fbe0ff */
[-C--:B------:R-:W-:Y:S02]  /*93d0*/  LEA.HI.X.SX32 R151, R68, R0.reuse, 0x1, P5 ;  /* 0x0000000044977211 */ /* 0x080fe400028f0eff */
[----:B------:R-:W-:Y:S01]  /*93e0*/  LEA.HI.X.SX32 R155, R70, R0, 0x1, P4 ;  /* 0x00000000469b7211 */ /* 0x000fe200020f0eff */
[----:B------:R-:W-:Y:S01]  /*93f0*/  IMAD R68, R71, 0x2, R68 ;  /* 0x0000000247447824 */ /* 0x000fe200078e0244 */
[----:B------:R-:W1:Y:S01]  /*9400*/  LDC R70, c[0x0][0x3d8] ;  /* 0x0000f600ff467b82 */ /* 0x000e620000000800 */
[----:B------:R3:W2:Y:S04]  /*9410*/  @P2 LDG.E.U8 R69, desc[UR20][R150.64] ;  /* 0x0000001496452981 */ /* 0x0006a8000c1e1100 */
[----:B------:R-:W2:Y:S03]  /*9420*/  @P2 LDG.E.U8 R152, desc[UR20][R154.64] ;  /* 0x000000149a982981 */ /* 0x000ea6000c1e1100 */
[----:B------:R-:W0:Y:S01]  /*9430*/  LDC R71, c[0x0][0x3d8] ;  /* 0x0000f600ff477b82 */ /* 0x000e220000000800 */
[----:B----4-:R4:W-:Y:S04]  /*9440*/  STL [R1+0x6e0], R75 ;  /* 0x0006e04b01007387 */ /* 0x0109e80000100800 */
[----:B------:R-:W-:Y:S04]  /*9450*/  STL.64 [R1+0x1c8], R156 ;  /* 0x0001c89c01007387 */ /* 0x000fe80000100a00 */
[----:B------:R-:W-:Y:S01]  /*9460*/  STL.64 [R1+0x1c0], R154 ;  /* 0x0001c09a01007387 */ /* 0x000fe20000100a00 */
[----:B----4-:R-:W4:Y:S03]  /*9470*/  LDC R75, c[0x0][0x3d8] ;  /* 0x0000f600ff4b7b82 */ /* 0x010f260000000800 */
[----:B------:R3:W-:Y:S02]  /*9480*/  STL.64 [R1+0x1b8], R150 ;  /* 0x0001b89601007387 */ /* 0x0007e40000100a00 */
[----:B---3--:R-:W-:-:S02]  /*9490*/  IADD3 R150, P4, PT, R68, R138, RZ ;  /* 0x0000008a44967210 */ /* 0x008fc40007f9e0ff */
[----:B--2---:R0:W-:Y:S02]  /*94a0*/  STL [R1+0x6d4], R69 ;  /* 0x0006d44501007387 */ /* 0x0041e40000100800 */
[----:B------:R-:W-:Y:S02]  /*94b0*/  LEA.HI.X.SX32 R151, R68, R0, 0x1, P4 ;  /* 0x0000000044977211 */ /* 0x000fe400020f0eff */
[----:B------:R2:W-:Y:S01]  /*94c0*/  STL [R1+0x6dc], R152 ;  /* 0x0006dc9801007387 */ /* 0x0005e20000100800 */
[----:B0-----:R-:W-:-:S03]  /*94d0*/  IMAD R69, R74, 0x2, R68 ;  /* 0x000000024a457824 */ /* 0x001fc600078e0244 */
[----:B------:R0:W-:Y:S02]  /*94e0*/  STL [R1+0x6d8], R153 ;  /* 0x0006d89901007387 */ /* 0x0001e40000100800 */
[C---:B--2---:R-:W-:Y:S02]  /*94f0*/  IADD3 R152, P4, PT, R69.reuse, R138, RZ ;  /* 0x0000008a45987210 */ /* 0x044fe40007f9e0ff */
[----:B------:R2:W3:Y:S02]  /*9500*/  @P2 LDG.E.U8 R147, desc[UR20][R150.64] ;  /* 0x0000001496932981 */ /* 0x0004e4000c1e1100 */
[----:B0-----:R-:W-:Y:S01]  /*9510*/  LEA.HI.X.SX32 R153, R69, R0, 0x1, P4 ;  /* 0x0000000045997211 */ /* 0x001fe200020f0eff */
[----:B------:R-:W-:Y:S01]  /*9520*/  IMAD R68, R72, 0x2, R69 ;  /* 0x0000000248447824 */ /* 0x000fe200078e0245 */
[----:B------:R2:W-:Y:S01]  /*9530*/  STL.64 [R1+0x1b0], R150 ;  /* 0x0001b09601007387 */ /* 0x0005e20000100a00 */
[----:B------:R-:W-:Y:S01]  /*9540*/  PRMT R74, RZ, 0x7610, R74 ;  /* 0x00007610ff4a7816 */ /* 0x000fe2000000004a */
[----:B------:R-:W0:Y:S02]  /*9550*/  LDC R72, c[0x0][0x3d8] ;  /* 0x0000f600ff487b82 */ /* 0x000e240000000800 */
[----:B------:R-:W3:Y:S01]  /*9560*/  @P2 LDG.E.U8 R146, desc[UR20][R152.64] ;  /* 0x0000001498922981 */ /* 0x000ee2000c1e1100 */
[----:B--2---:R-:W-:-:S04]  /*9570*/  IADD3 R150, P4, PT, R68, R138, RZ ;  /* 0x0000008a44967210 */ /* 0x004fc80007f9e0ff */
[----:B------:R-:W-:-:S05]  /*9580*/  LEA.HI.X.SX32 R151, R68, R0, 0x1, P4 ;  /* 0x0000000044977211 */ /* 0x000fca00020f0eff */
[----:B------:R-:W2:Y:S01]  /*9590*/  @P2 LDG.E.U8 R74, desc[UR20][R150.64] ;  /* 0x00000014964a2981 */ /* 0x000ea2000c1e1100 */
[----:B----4-:R-:W-:-:S03]  /*95a0*/  IMAD R69, R75, 0x2, R68 ;  /* 0x000000024b457824 */ /* 0x010fc600078e0244 */
[----:B------:R-:W-:Y:S01]  /*95b0*/  STL.64 [R1+0x1a8], R152 ;  /* 0x0001a89801007387 */ /* 0x000fe20000100a00 */
[----:B------:R-:W-:-:S03]  /*95c0*/  PRMT R75, RZ, 0x7610, R75 ;  /* 0x00007610ff4b7816 */ /* 0x000fc6000000004b */
[----:B---3--:R3:W-:Y:S04]  /*95d0*/  STL [R1+0x6cc], R146 ;  /* 0x0006cc9201007387 */ /* 0x0087e80000100800 */
[----:B------:R4:W-:Y:S01]  /*95e0*/  STL [R1+0x6d0], R147 ;  /* 0x0006d09301007387 */ /* 0x0009e20000100800 */
[----:B---3--:R-:W-:-:S04]  /*95f0*/  IADD3 R146, P4, PT, R69, R138, RZ ;  /* 0x0000008a45927210 */ /* 0x008fc80007f9e0ff */
[----:B----4-:R-:W-:Y:S01]  /*9600*/  LEA.HI.X.SX32 R147, R69, R0, 0x1, P4 ;  /* 0x0000000045937211 */ /* 0x010fe200020f0eff */
[----:B-1----:R-:W-:-:S04]  /*9610*/  IMAD R69, R70, 0x2, R69 ;  /* 0x0000000246457824 */ /* 0x002fc800078e0245 */
[----:B------:R-:W-:Y:S01]  /*9620*/  IMAD R70, R71, 0x2, R69 ;  /* 0x0000000247467824 */ /* 0x000fe200078e0245 */
[----:B------:R-:W-:Y:S01]  /*9630*/  STL.64 [R1+0x1a0], R150 ;  /* 0x0001a09601007387 */ /* 0x000fe20000100a00 */
[----:B------:R-:W-:Y:S01]  /*9640*/  IADD3 R152, P4, PT, R69, R138, RZ ;  /* 0x0000008a45987210 */ /* 0x000fe20007f9e0ff */
[----:B------:R-:W1:Y:S01]  /*9650*/  LDC R71, c[0x0][0x3d8] ;  /* 0x0000f600ff477b82 */ /* 0x000e620000000800 */
[----:B------:R-:W-:Y:S01]  /*9660*/  IMAD R68, R73, 0x2, R70 ;  /* 0x0000000249447824 */ /* 0x000fe200078e0246 */
[----:B--2---:R2:W-:Y:S01]  /*9670*/  STL [R1+0x6c8], R74 ;  /* 0x0006c84a01007387 */ /* 0x0045e20000100800 */
        /* <DEDUP_REMOVED lines=109> */
[----:B---3--:R-:W-:-:S07]  /*9d50*/  IADD3 R140, P5, PT, R68, R138, RZ ;  /* 0x0000008a448c7210 */ /* 0x008fce0007fbe0ff */
[----:B------:R-:W3:Y:S01]  /*9d60*/  LDC R73, c[0x0][0x3d8] ;  /* 0x0000f600ff497b82 */ /* 0x000ee20000000800 */
[----:B------:R-:W-:-:S05]  /*9d70*/  LEA.HI.X.SX32 R141, R68, R0, 0x1, P5 ;  /* 0x00000000448d7211 */ /* 0x000fca00028f0eff */
[----:B------:R-:W2:Y:S01]  /*9d80*/  @P2 LDG.E.U8 R69, desc[UR20][R140.64] ;  /* 0x000000148c452981 */ /* 0x000ea2000c1e1100 */
[----:B------:R-:W-:Y:S01]  /*9d90*/  IADD3 R142, P4, PT, R70, R138, RZ ;  /* 0x0000008a468e7210 */ /* 0x000fe20007f9e0ff */
[----:B0-----:R-:W-:Y:S01]  /*9da0*/  IMAD R68, R72, 0x2, R68 ;  /* 0x0000000248447824 */ /* 0x001fe200078e0244 */
[----:B------:R-:W-:Y:S01]  /*9db0*/  PRMT R139, RZ, 0x7610, R139 ;  /* 0x00007610ff8b7816 */ /* 0x000fe2000000008b */
[----:B------:R-:W0:Y:S01]  /*9dc0*/  LDC R72, c[0x0][0x3d8] ;  /* 0x0000f600ff487b82 */ /* 0x000e220000000800 */
[----:B------:R-:W-:-:S04]  /*9dd0*/  LEA.HI.X.SX32 R143, R70, R0, 0x1, P4 ;  /* 0x00000000468f7211 */ /* 0x000fc800020f0eff */
[----:B------:R-:W3:Y:S03]  /*9de0*/  @P2 LDG.E.U8 R139, desc[UR20][R144.64] ;  /* 0x00000014908b2981 */ /* 0x000ee6000c1e1100 */
[----:B------:R-:W0:Y:S01]  /*9df0*/  LDC R70, c[0x0][0x3d8] ;  /* 0x0000f600ff467b82 */ /* 0x000e220000000800 */
[----:B------:R0:W3:Y:S04]  /*9e00*/  @P2 LDG.E.U8 R134, desc[UR20][R142.64] ;  /* 0x000000148e862981 */ /* 0x0000e8000c1e1100 */
[----:B----4-:R4:W-:Y:S04]  /*9e10*/  STL [R1+0x68c], R75 ;  /* 0x00068c4b01007387 */ /* 0x0109e80000100800 */
[----:B------:R-:W-:Y:S04]  /*9e20*/  STL.64 [R1+0x120], R144 ;  /* 0x0001209001007387 */ /* 0x000fe80000100a00 */
[----:B------:R-:W-:Y:S01]  /*9e30*/  STL.64 [R1+0x118], R142 ;  /* 0x0001188e01007387 */ /* 0x000fe20000100a00 */
[----:B----4-:R-:W4:Y:S03]  /*9e40*/  LDC R75, c[0x0][0x3d8] ;  /* 0x0000f600ff4b7b82 */ /* 0x010f260000000800 */
[----:B------:R0:W-:Y:S04]  /*9e50*/  STL.64 [R1+0x110], R140 ;  /* 0x0001108c01007387 */ /* 0x0001e80000100a00 */
[----:B--2---:R2:W-:Y:S01]  /*9e60*/  STL [R1+0x680], R69 ;  /* 0x0006804501007387 */ /* 0x0045e20000100800 */
[----:B0-----:R-:W-:Y:S01]  /*9e70*/  IADD3 R140, P4, PT, R68, R138, RZ ;  /* 0x0000008a448c7210 */ /* 0x001fe20007f9e0ff */
[----:B--2---:R-:W-:-:S03]  /*9e80*/  IMAD R69, R74, 0x2, R68 ;  /* 0x000000024a457824 */ /* 0x004fc600078e0244 */
[----:B------:R-:W-:Y:S01]  /*9e90*/  LEA.HI.X.SX32 R141, R68, R0, 0x1, P4 ;  /* 0x00000000448d7211 */ /* 0x000fe200020f0eff */
[----:B-1----:R-:W-:Y:S01]  /*9ea0*/  IMAD R68, R71, 0x2, R69 ;  /* 0x0000000247447824 */ /* 0x002fe200078e0245 */
[----:B------:R-:W-:-:S03]  /*9eb0*/  IADD3 R142, P4, PT, R69, R138, RZ ;  /* 0x0000008a458e7210 */ /* 0x000fc60007f9e0ff */
[----:B------:R0:W-:Y:S01]  /*9ec0*/  STL.64 [R1+0x108], R140 ;  /* 0x0001088c01007387 */ /* 0x0001e20000100a00 */
[----:B------:R-:W-:Y:S01]  /*9ed0*/  PRMT R74, RZ, 0x7610, R74 ;  /* 0x00007610ff4a7816 */ /* 0x000fe2000000004a */
[----:B------:R-:W1:Y:S01]  /*9ee0*/  LDC R71, c[0x0][0x3d8] ;  /* 0x0000f600ff477b82 */ /* 0x000e620000000800 */
[----:B------:R-:W-:Y:S01]  /*9ef0*/  LEA.HI.X.SX32 R143, R69, R0, 0x1, P4 ;  /* 0x00000000458f7211 */ /* 0x000fe200020f0eff */
[----:B------:R0:W2:Y:S04]  /*9f00*/  @P2 LDG.E.U8 R133, desc[UR20][R140.64] ;  /* 0x000000148c852981 */ /* 0x0000a8000c1e1100 */
[----:B------:R-:W2:Y:S01]  /*9f10*/  @P2 LDG.E.U8 R132, desc[UR20][R142.64] ;  /* 0x000000148e842981 */ /* 0x000ea2000c1e1100 */
[----:B0-----:R-:W-:-:S04]  /*9f20*/  IADD3 R140, P4, PT, R68, R138, RZ ;  /* 0x0000008a448c7210 */ /* 0x001fc80007f9e0ff */
[----:B------:R-:W-:-:S05]  /*9f30*/  LEA.HI.X.SX32 R141, R68, R0, 0x1, P4 ;  /* 0x00000000448d7211 */ /* 0x000fca00020f0eff */
[----:B------:R-:W3:Y:S01]  /*9f40*/  @P2 LDG.E.U8 R74, desc[UR20][R140.64] ;  /* 0x000000148c4a2981 */ /* 0x000ee2000c1e1100 */
[----:B----4-:R-:W-:Y:S02]  /*9f50*/  IMAD R69, R75, 0x2, R68 ;  /* 0x000000024b457824 */ /* 0x010fe400078e0244 */
[----:B------:R-:W0:Y:S01]  /*9f60*/  LDC R75, c[0x0][0x3d8] ;  /* 0x0000f600ff4b7b82 */ /* 0x000e220000000800 */
[----:B------:R-:W-:Y:S01]  /*9f70*/  STL.64 [R1+0x100], R142 ;  /* 0x0001008e01007387 */ /* 0x000fe20000100a00 */
[----:B------:R-:W-:-:S03]  /*9f80*/  PRMT R130, RZ, 0x7610, R130 ;  /* 0x00007610ff827816 */ /* 0x000fc60000000082 */
[----:B--2---:R2:W-:Y:S04]  /*9f90*/  STL [R1+0x67c], R132 ;  /* 0x00067c8401007387 */ /* 0x0045e80000100800 */
[----:B------:R4:W-:Y:S04]  /*9fa0*/  STL [R1+0x678], R133 ;  /* 0x0006788501007387 */ /* 0x0009e80000100800 */
[----:B---3--:R3:W-:Y:S01]  /*9fb0*/  STL [R1+0x688], R139 ;  /* 0x0006888b01007387 */ /* 0x0087e20000100800 */
[----:B--2---:R-:W-:-:S03]  /*9fc0*/  IADD3 R132, P4, PT, R69, R138, RZ ;  /* 0x0000008a45847210 */ /* 0x004fc60007f9e0ff */
[----:B------:R-:W-:Y:S01]  /*9fd0*/  STL.64 [R1+0xf8], R140 ;  /* 0x0000f88c01007387 */ /* 0x000fe20000100a00 */
[----:B----4-:R-:W-:-:S03]  /*9fe0*/  LEA.HI.X.SX32 R133, R69, R0, 0x1, P4 ;  /* 0x0000000045857211 */ /* 0x010fc600020f0eff */
[----:B------:R-:W-:Y:S01]  /*9ff0*/  STL [R1+0x684], R134 ;  /* 0x0006848601007387 */ /* 0x000fe20000100800 */
[----:B------:R-:W-:Y:S01]  /*a000*/  IMAD R69, R70, 0x2, R69 ;  /* 0x0000000246457824 */ /* 0x000fe200078e0245 */
[----:B---3--:R-:W2:Y:S02]  /*a010*/  LDC R139, c[0x0][0x3d8] ;  /* 0x0000f600ff8b7b82 */ /* 0x008ea40000000800 */
[----:B------:R3:W-:Y:S01]  /*a020*/  STL [R1+0x5e4], R74 ;  /* 0x0005e44a01007387 */ /* 0x0007e20000100800 */
[----:B------:R-:W-:Y:S01]  /*a030*/  IMAD R70, R72, 0x2, R69 ;  /* 0x0000000248467824 */ /* 0x000fe200078e0245 */
[----:B------:R-:W-:Y:S02]  /*a040*/  IADD3 R142, P4, PT, R69, R138, RZ ;  /* 0x0000008a458e7210 */ /* 0x000fe40007f9e0ff */
[----:B------:R4:W2:Y:S02]  /*a050*/  @P2 LDG.E.U8 R252, desc[UR20][R132.64] ;  /* 0x0000001484fc2981 */ /* 0x0008a4000c1e1100 */
[----:B------:R-:W0:Y:S08]  /*a060*/  LDC R72, c[0x0][0x3d8] ;  /* 0x0000f600ff487b82 */ /* 0x000e300000000800 */
[----:B---3--:R-:W3:Y:S01]  /*a070*/  LDC R74, c[0x0][0x3d8] ;  /* 0x0000f600ff4a7b82 */ /* 0x008ee20000000800 */
[----:B------:R-:W-:Y:S01]  /*a080*/  IMAD R68, R73, 0x2, R70 ;  /* 0x0000000249447824 */ /* 0x000fe200078e0246 */
[----:B------:R4:W-:Y:S01]  /*a090*/  STL.64 [R1+0xf0], R132 ;  /* 0x0000f08401007387 */ /* 0x0009e20000100a00 */
[----:B------:R-:W-:-:S02]  /*a0a0*/  LEA.HI.X.SX32 R143, R69, R0, 0x1, P4 ;  /* 0x00000000458f7211 */ /* 0x000fc400020f0eff */
[----:B------:R-:W-:-:S03]  /*a0b0*/  IADD3 R140, P4, PT, R70, R138, RZ ;  /* 0x0000008a468c7210 */ /* 0x000fc60007f9e0ff */
[----:B------:R-:W0:Y:S01]  /*a0c0*/  LDC R73, c[0x0][0x3d8] ;  /* 0x0000f600ff497b82 */ /* 0x000e220000000800 */
[----:B------:R-:W-:Y:S02]  /*a0d0*/  LEA.HI.X.SX32 R141, R70, R0, 0x1, P4 ;  /* 0x00000000468d7211 */ /* 0x000fe400020f0eff */
[C---:B----4-:R-:W-:Y:S01]  /*a0e0*/  IADD3 R132, P5, PT, R68.reuse, R138, RZ ;  /* 0x0000008a44847210 */ /* 0x050fe20007fbe0ff */
[----:B------:R-:W-:Y:S04]  /*a0f0*/  STL.64 [R1+0xe8], R142 ;  /* 0x0000e88e01007387 */ /* 0x000fe80000100a00 */
[----:B------:R-:W4:Y:S01]  /*a100*/  LDC R70, c[0x0][0x3d8] ;  /* 0x0000f600ff467b82 */ /* 0x000f220000000800 */
[----:B------:R-:W-:Y:S01]  /*a110*/  LEA.HI.X.SX32 R133, R68, R0, 0x1, P5 ;  /* 0x0000000044857211 */ /* 0x000fe200028f0eff */
[----:B-1----:R-:W-:Y:S01]  /*a120*/  IMAD R68, R71, 0x2, R68 ;  /* 0x0000000247447824 */ /* 0x002fe200078e0244 */
[----:B------:R1:W-:Y:S04]  /*a130*/  STL.64 [R1+0xe0], R140 ;  /* 0x0000e08c01007387 */ /* 0x0003e80000100a00 */
[----:B------:R1:W2:Y:S01]  /*a140*/  @P2 LDG.E.U8 R235, desc[UR20][R140.64] ;  /* 0x000000148ceb2981 */ /* 0x0002a2000c1e1100 */
[----:B---3--:R-:W-:Y:S01]  /*a150*/  IMAD R69, R74, 0x2, R68 ;  /* 0x000000024a457824 */ /* 0x008fe200078e0244 */
[----:B------:R-:W3:Y:S02]  /*a160*/  LDC R71, c[0x0][0x3d8] ;  /* 0x0000f600ff477b82 */ /* 0x000ee40000000800 */
[----:B------:R0:W-:Y:S04]  /*a170*/  STL.64 [R1+0xd8], R132 ;  /* 0x0000d88401007387 */ /* 0x0001e80000100a00 */
[----:B------:R0:W2:Y:S01]  /*a180*/  @P2 LDG.E.U8 R233, desc[UR20][R132.64] ;  /* 0x0000001484e92981 */ /* 0x0000a2000c1e1100 */
[C---:B-1----:R-:W-:Y:S01]  /*a190*/  IADD3 R140, P4, PT, R68.reuse, R138, RZ ;  /* 0x0000008a448c7210 */ /* 0x042fe20007f9e0ff */
[----:B------:R-:W1:Y:S02]  /*a1a0*/  LDC R74, c[0x0][0x3d8] ;  /* 0x0000f600ff4a7b82 */ /* 0x000e640000000800 */
[----:B------:R-:W2:Y:S01]  /*a1b0*/  @P2 LDG.E.U8 R234, desc[UR20][R142.64] ;  /* 0x000000148eea2981 */ /* 0x000ea2000c1e1100 */
[----:B------:R-:W-:Y:S01]  /*a1c0*/  LEA.HI.X.SX32 R141, R68, R0, 0x1, P4 ;  /* 0x00000000448d7211 */ /* 0x000fe200020f0eff */
[----:B0-----:R-:W-:Y:S01]  /*a1d0*/  IMAD R68, R72, 0x2, R69 ;  /* 0x0000000248447824 */ /* 0x001fe200078e0245 */
[----:B------:R-:W-:-:S03]  /*a1e0*/  IADD3 R132, P4, PT, R69, R138, RZ ;  /* 0x0000008a45847210 */ /* 0x000fc60007f9e0ff */
[----:B------:R0:W-:Y:S01]  /*a1f0*/  STL.64 [R1+0xd0], R140 ;  /* 0x0000d08c01007387 */ /* 0x0001e20000100a00 */
[----:B------:R-:W1:Y:S01]  /*a200*/  LDC R72, c[0x0][0x3d8] ;  /* 0x0000f600ff487b82 */ /* 0x000e620000000800 */
[----:B------:R-:W-:Y:S02]  /*a210*/  LEA.HI.X.SX32 R133, R69, R0, 0x1, P4 ;  /* 0x0000000045857211 */ /* 0x000fe400020f0eff */
[----:B------:R0:W2:Y:S01]  /*a220*/  @P2 LDG.E.U8 R232, desc[UR20][R140.64] ;  /* 0x000000148ce82981 */ /* 0x0000a2000c1e1100 */
[----:B------:R-:W-:-:S03]  /*a230*/  IMAD R69, R75, 0x2, R68 ;  /* 0x000000024b457824 */ /* 0x000fc600078e0244 */
[----:B------:R4:W-:Y:S01]  /*a240*/  STL.64 [R1+0xc8], R132 ;  /* 0x0000c88401007387 */ /* 0x0009e20000100a00 */
[----:B------:R-:W1:Y:S03]  /*a250*/  LDC R75, c[0x0][0x3d8] ;  /* 0x0000f600ff4b7b82 */ /* 0x000e660000000800 */
[----:B------:R4:W2:Y:S01]  /*a260*/  @P2 LDG.E.U8 R211, desc[UR20][R132.64] ;  /* 0x0000001484d32981 */ /* 0x0008a2000c1e1100 */
[----:B0-----:R-:W-:-:S04]  /*a270*/  IADD3 R140, P4, PT, R68, R138, RZ ;  /* 0x0000008a448c7210 */ /* 0x001fc80007f9e0ff */
[----:B------:R-:W-:Y:S02]  /*a280*/  LEA.HI.X.SX32 R141, R68, R0, 0x1, P4 ;  /* 0x00000000448d7211 */ /* 0x000fe400020f0eff */
[----:B----4-:R-:W-:-:S03]  /*a290*/  IADD3 R132, P4, PT, R69, R138, RZ ;  /* 0x0000008a45847210 */ /* 0x010fc60007f9e0ff */
[----:B------:R0:W4:Y:S01]  /*a2a0*/  @P2 LDG.E.U8 R209, desc[UR20][R140.64] ;  /* 0x000000148cd12981 */ /* 0x000122000c1e1100 */
[----:B------:R-:W-:Y:S01]  /*a2b0*/  LEA.HI.X.SX32 R133, R69, R0, 0x1, P4 ;  /* 0x0000000045857211 */ /* 0x000fe200020f0eff */
[----:B------:R-:W-:-:S04]  /*a2c0*/  IMAD R69, R70, 0x2, R69 ;  /* 0x0000000246457824 */ /* 0x000fc800078e0245 */
[----:B---3--:R-:W-:Y:S01]  /*a2d0*/  IMAD R70, R71, 0x2, R69 ;  /* 0x0000000247467824 */ /* 0x008fe200078e0245 */
[----:B------:R0:W-:Y:S01]  /*a2e0*/  STL.64 [R1+0xc0], R140 ;  /* 0x0000c08c01007387 */ /* 0x0001e20000100a00 */
[----:B------:R-:W3:Y:S01]  /*a2f0*/  LDC R71, c[0x0][0x3d8] ;  /* 0x0000f600ff477b82 */ /* 0x000ee20000000800 */
[----:B------:R-:W-:Y:S01]  /*a300*/  IADD3 R142, P4, PT, R69, R138, RZ ;  /* 0x0000008a458e7210 */ /* 0x000fe20007f9e0ff */
[----:B------:R-:W-:Y:S01]  /*a310*/  IMAD R68, R73, 0x2, R70 ;  /* 0x0000000249447824 */ /* 0x000fe200078e0246 */
[----:B------:R0:W-:Y:S02]  /*a320*/  STL.64 [R1+0xb8], R132 ;  /* 0x0000b88401007387 */ /* 0x0001e40000100a00 */
[----:B------:R-:W-:Y:S02]  /*a330*/  LEA.HI.X.SX32 R143, R69, R0, 0x1, P4 ;  /* 0x00000000458f7211 */ /* 0x000fe400020f0eff */
[----:B------:R0:W2:Y:S01]  /*a340*/  @P2 LDG.E.U8 R208, desc[UR20][R132.64] ;  /* 0x0000001484d02981 */ /* 0x0000a2000c1e1100 */
[----:B------:R-:W3:Y:S01]  /*a350*/  LDC R73, c[0x0][0x3d8] ;  /* 0x0000f600ff497b82 */ /* 0x000ee20000000800 */
[----:B0-----:R-:W-:-:S02]  /*a360*/  IADD3 R140, P4, PT, R70, R138, RZ ;  /* 0x0000008a468c7210 */ /* 0x001fc40007f9e0ff */
[----:B------:R-:W2:Y:S01]  /*a370*/  @P2 LDG.E.U8 R183, desc[UR20][R142.64] ;  /* 0x000000148eb72981 */ /* 0x000ea2000c1e1100 */
[----:B------:R-:W-:Y:S02]  /*a380*/  IADD3 R132, P5, PT, R68, R138, RZ ;  /* 0x0000008a44847210 */ /* 0x000fe40007fbe0ff */
[-C--:B------:R-:W-:Y:S02]  /*a390*/  LEA.HI.X.SX32 R141, R70, R0.reuse, 0x1, P4 ;  /* 0x00000000468d7211 */ /* 0x080fe400020f0eff */
[----:B------:R-:W-:Y:S01]  /*a3a0*/  LEA.HI.X.SX32 R133, R68, R0, 0x1, P5 ;  /* 0x0000000044857211 */ /* 0x000fe200028f0eff */
[----:B-1----:R-:W-:Y:S01]  /*a3b0*/  IMAD R68, R72, 0x2, R68 ;  /* 0x0000000248447824 */ /* 0x002fe200078e0244 */
[----:B------:R-:W0:Y:S01]  /*a3c0*/  LDC R70, c[0x0][0x3d8] ;  /* 0x0000f600ff467b82 */ /* 0x000e220000000800 */
[----:B------:R-:W-:Y:S02]  /*a3d0*/  STL.64 [R1+0xb0], R142 ;  /* 0x0000b08e01007387 */ /* 0x000fe40000100a00 */
[----:B------:R-:W-:-:S02]  /*a3e0*/  IMAD R69, R74, 0x2, R68 ;  /* 0x000000024a457824 */ /* 0x000fc400078e0244 */
[----:B------:R1:W-:Y:S03]  /*a3f0*/  STL.64 [R1+0xa8], R140 ;  /* 0x0000a88c01007387 */ /* 0x0003e60000100a00 */
[----:B------:R-:W0:Y:S01]  /*a400*/  LDC R72, c[0x0][0x3d8] ;  /* 0x0000f600ff487b82 */ /* 0x000e220000000800 */
[----:B------:R1:W2:Y:S04]  /*a410*/  @P2 LDG.E.U8 R182, desc[UR20][R140.64] ;  /* 0x000000148cb62981 */ /* 0x0002a8000c1e1100 */
[----:B------:R3:W-:Y:S03]  /*a420*/  STL.64 [R1+0xa0], R132 ;  /* 0x0000a08401007387 */ /* 0x0007e60000100a00 */
[----:B------:R-:W0:Y:S01]  /*a430*/  LDC R74, c[0x0][0x3d8] ;  /* 0x0000f600ff4a7b82 */ /* 0x000e220000000800 */
[----:B------:R3:W2:Y:S01]  /*a440*/  @P2 LDG.E.U8 R181, desc[UR20][R132.64] ;  /* 0x0000001484b52981 */ /* 0x0006a2000c1e1100 */
[----:B-1----:R-:W-:-:S04]  /*a450*/  IADD3 R140, P4, PT, R68, R138, RZ ;  /* 0x0000008a448c7210 */ /* 0x002fc80007f9e0ff */
[----:B------:R-:W-:Y:S01]  /*a460*/  LEA.HI.X.SX32 R141, R68, R0, 0x1, P4 ;  /* 0x00000000448d7211 */ /* 0x000fe200020f0eff */
[----:B---3--:R-:W-:Y:S02]  /*a470*/  IMAD R68, R71, 0x2, R69 ;  /* 0x0000000247447824 */ /* 0x008fe400078e0245 */
[----:B------:R-:W1:Y:S01]  /*a480*/  LDC R71, c[0x0][0x3d8] ;  /* 0x0000f600ff477b82 */ /* 0x000e620000000800 */
[C---:B------:R-:W-:Y:S01]  /*a490*/  IADD3 R132, P4, PT, R69.reuse, R138, RZ ;  /* 0x0000008a45847210 */ /* 0x040fe20007f9e0ff */
[----:B------:R3:W-:Y:S03]  /*a4a0*/  STL.64 [R1+0x98], R140 ;  /* 0x0000988c01007387 */ /* 0x0007e60000100a00 */
[----:B------:R-:W-:Y:S01]  /*a4b0*/  LEA.HI.X.SX32 R133, R69, R0, 0x1, P4 ;  /* 0x0000000045857211 */ /* 0x000fe200020f0eff */
[----:B------:R3:W2:Y:S01]  /*a4c0*/  @P2 LDG.E.U8 R180, desc[UR20][R140.64] ;  /* 0x000000148cb42981 */ /* 0x0006a2000c1e1100 */
[----:B------:R-:W-:-:S02]  /*a4d0*/  IMAD R69, R75, 0x2, R68 ;  /* 0x000000024b457824 */ /* 0x000fc400078e0244 */
[----:B------:R-:W1:Y:S01]  /*a4e0*/  LDC R75, c[0x0][0x3d8] ;  /* 0x0000f600ff4b7b82 */ /* 0x000e620000000800 */
[----:B------:R0:W-:Y:S04]  /*a4f0*/  STL.64 [R1+0x90], R132 ;  /* 0x0000908401007387 */ /* 0x0001e80000100a00 */
[----:B------:R0:W2:Y:S01]  /*a500*/  @P2 LDG.E.U8 R179, desc[UR20][R132.64] ;  /* 0x0000001484b32981 */ /* 0x0000a2000c1e1100 */
[----:B---3--:R-:W-:-:S04]  /*a510*/  IADD3 R140, P4, PT, R68, R138, RZ ;  /* 0x0000008a448c7210 */ /* 0x008fc80007f9e0ff */
[----:B------:R-:W-:Y:S02]  /*a520*/  LEA.HI.X.SX32 R141, R68, R0, 0x1, P4 ;  /* 0x00000000448d7211 */ /* 0x000fe400020f0eff */
[----:B0-----:R-:W-:-:S03]  /*a530*/  IADD3 R132, P4, PT, R69, R138, RZ ;  /* 0x0000008a45847210 */ /* 0x001fc60007f9e0ff */
[----:B------:R0:W3:Y:S01]  /*a540*/  @P2 LDG.E.U8 R137, desc[UR20][R140.64] ;  /* 0x000000148c892981 */ /* 0x0000e2000c1e1100 */
[----:B------:R-:W-:Y:S01]  /*a550*/  LEA.HI.X.SX32 R133, R69, R0, 0x1, P4 ;  /* 0x0000000045857211 */ /* 0x000fe200020f0eff */
[----:B------:R-:W-:-:S04]  /*a560*/  IMAD R69, R70, 0x2, R69 ;  /* 0x0000000246457824 */ /* 0x000fc800078e0245 */
[----:B------:R-:W-:Y:S01]  /*a570*/  IMAD R70, R72, 0x2, R69 ;  /* 0x0000000248467824 */ /* 0x000fe200078e0245 */
[----:B------:R0:W-:Y:S01]  /*a580*/  STL.64 [R1+0x88], R140 ;  /* 0x0000888c01007387 */ /* 0x0001e20000100a00 */
[----:B------:R-:W1:Y:S01]  /*a590*/  LDC R72, c[0x0][0x3d8] ;  /* 0x0000f600ff487b82 */ /* 0x000e620000000800 */
[----:B------:R-:W-:Y:S01]  /*a5a0*/  IADD3 R142, P4, PT, R69, R138, RZ ;  /* 0x0000008a458e7210 */ /* 0x000fe20007f9e0ff */
[----:B------:R-:W-:Y:S01]  /*a5b0*/  IMAD R68, R73, 0x2, R70 ;  /* 0x0000000249447824 */ /* 0x000fe200078e0246 */
[----:B------:R0:W-:Y:S02]  /*a5c0*/  STL.64 [R1+0x80], R132 ;  /* 0x0000808401007387 */ /* 0x0001e40000100a00 */
[----:B------:R-:W-:Y:S02]  /*a5d0*/  LEA.HI.X.SX32 R143, R69, R0, 0x1, P4 ;  /* 0x00000000458f7211 */ /* 0x000fe400020f0eff */
[----:B------:R0:W2:Y:S01]  /*a5e0*/  @P2 LDG.E.U8 R178, desc[UR20][R132.64] ;  /* 0x0000001484b22981 */ /* 0x0000a2000c1e1100 */
[----:B------:R-:W1:Y:S01]  /*a5f0*/  LDC R73, c[0x0][0x3d8] ;  /* 0x0000f600ff497b82 */ /* 0x000e620000000800 */
        /* <DEDUP_REMOVED lines=14> */
[----:B------:R1:W2:Y:S02]  /*a6e0*/  @P2 LDG.E.U8 R131, desc[UR20][R132.64] ;  /* 0x0000001484832981 */ /* 0x0002a4000c1e1100 */
[----:B-1----:R-:W-:-:S04]  /*a6f0*/  IADD3 R140, P4, PT, R68, R138, RZ ;  /* 0x0000008a448c7210 */ /* 0x002fc80007f9e0ff */
[----:B------:R-:W-:Y:S01]  /*a700*/  LEA.HI.X.SX32 R141, R68, R0, 0x1, P4 ;  /* 0x00000000448d7211 */ /* 0x000fe200020f0eff */
[----:B------:R-:W-:Y:S02]  /*a710*/  IMAD R68, R72, 0x2, R69 ;  /* 0x0000000248447824 */ /* 0x000fe400078e0245 */
        /* <DEDUP_REMOVED lines=8> */
[----:B------:R0:W2:Y:S02]  /*a7a0*/  @P2 LDG.E.U8 R129, desc[UR20][R132.64] ;  /* 0x0000001484812981 */ /* 0x0000a4000c1e1100 */
[----:B0-----:R-:W-:-:S04]  /*a7b0*/  IADD3 R140, P4, PT, R68, R138, RZ ;  /* 0x0000008a448c7210 */ /* 0x001fc80007f9e0ff */
[----:B------:R-:W-:Y:S02]  /*a7c0*/  LEA.HI.X.SX32 R141, R68, R0, 0x1, P4 ;  /* 0x00000000448d7211 */ /* 0x000fe400020f0eff */
[----:B------:R-:W-:-:S03]  /*a7d0*/  IADD3 R132, P4, PT, R69, R138, RZ ;  /* 0x0000008a45847210 */ /* 0x000fc60007f9e0ff */
[----:B------:R0:W2:Y:S01]  /*a7e0*/  @P2 LDG.E.U8 R128, desc[UR20][R140.64] ;  /* 0x000000148c802981 */ /* 0x0000a2000c1e1100 */
        /* <DEDUP_REMOVED lines=11> */
[-C--:B0-----:R-:W-:Y:S01]  /*a8a0*/  IADD3 R140, P4, PT, R70, R138.reuse, RZ ;  /* 0x0000008a468c7210 */ /* 0x081fe20007f9e0ff */
[----:B------:R-:W-:Y:S01]  /*a8b0*/  FMUL R4, R4, 1.4426950216293334961 ;  /* 0x3fb8aa3b04047820 */ /* 0x000fe20000400000 */
[----:B------:R-:W-:Y:S01]  /*a8c0*/  FMUL R5, R5, 1.4426950216293334961 ;  /* 0x3fb8aa3b05057820 */ /* 0x000fe20000400000 */
[----:B------:R-:W-:Y:S01]  /*a8d0*/  FMUL R6, R6, 1.4426950216293334961 ;  /* 0x3fb8aa3b06067820 */ /* 0x000fe20000400000 */
[----:B------:R-:W-:Y:S01]  /*a8e0*/  FMUL R7, R7, 1.4426950216293334961 ;  /* 0x3fb8aa3b07077820 */ /* 0x000fe20000400000 */
[----:B------:R-:W2:Y:S01]  /*a8f0*/  @P2 LDG.E.U8 R126, desc[UR20][R142.64] ;  /* 0x000000148e7e2981 */ /* 0x000ea2000c1e1100 */
[----:B------:R-:W-:-:S02]  /*a900*/  IADD3 R132, P5, PT, R68, R138, RZ ;  /* 0x0000008a44847210 */ /* 0x000fc40007fbe0ff */
[-C--:B------:R-:W-:Y:S02]  /*a910*/  LEA.HI.X.SX32 R141, R70, R0.reuse, 0x1, P4 ;  /* 0x00000000468d7211 */ /* 0x080fe400020f0eff */
[----:B------:R-:W-:Y:S01]  /*a920*/  LEA.HI.X.SX32 R133, R68, R0, 0x1, P5 ;  /* 0x0000000044857211 */ /* 0x000fe200028f0eff */
[----:B-1----:R-:W-:Y:S01]  /*a930*/  IMAD R68, R72, 0x2, R68 ;  /* 0x0000000248447824 */ /* 0x002fe200078e0244 */
[----:B------:R-:W0:Y:S01]  /*a940*/  LDC R70, c[0x0][0x3d8] ;  /* 0x0000f600ff467b82 */ /* 0x000e220000000800 */
[----:B------:R-:W-:Y:S02]  /*a950*/  STL.64 [R1+0x40], R142 ;  /* 0x0000408e01007387 */ /* 0x000fe40000100a00 */
[----:B------:R-:W-:Y:S02]  /*a960*/  IMAD R69, R74, 0x2, R68 ;  /* 0x000000024a457824 */ /* 0x000fe400078e0244 */
        /* <DEDUP_REMOVED lines=15> */
[----:B------:R-:W4:Y:S01]  /*aa60*/  LDC R75, c[0x0][0x3d8] ;  /* 0x0000f600ff4b7b82 */ /* 0x000f220000000800 */
        /* <DEDUP_REMOVED lines=10> */
[----:B------:R-:W4:Y:S02]  /*ab10*/  LDC R72, c[0x0][0x3d8] ;  /* 0x0000f600ff487b82 */ /* 0x000f240000000800 */
[----:B------:R-:W-:Y:S01]  /*ab20*/  IMAD R68, R73, 0x2, R70 ;  /* 0x0000000249447824 */ /* 0x000fe200078e0246 */
[----:B------:R1:W-:Y:S04]  /*ab30*/  STL.64 [R1+0x10], R132 ;  /* 0x0000108401007387 */ /* 0x0003e80000100a00 */
[----:B------:R1:W2:Y:S01]  /*ab40*/  @P2 LDG.E.U8 R120, desc[UR20][R132.64] ;  /* 0x0000001484782981 */ /* 0x0002a2000c1e1100 */
[-C--:B0-----:R-:W-:Y:S01]  /*ab50*/  IADD3 R140, P4, PT, R69, R138.reuse, RZ ;  /* 0x0000008a458c7210 */ /* 0x081fe20007f9e0ff */
[----:B------:R-:W0:Y:S01]  /*ab60*/  LDC R73, c[0x0][0x3d8] ;  /* 0x0000f600ff497b82 */ /* 0x000e220000000800 */
[----:B------:R-:W-:-:S02]  /*ab70*/  IADD3 R250, P5, PT, R68, R138, RZ ;  /* 0x0000008a44fa7210 */ /* 0x000fc40007fbe0ff */
[----:B------:R-:W-:Y:S02]  /*ab80*/  LEA.HI.X.SX32 R141, R69, R0, 0x1, P4 ;  /* 0x00000000458d7211 */ /* 0x000fe400020f0eff */
[----:B-1----:R-:W-:Y:S02]  /*ab90*/  IADD3 R132, P4, PT, R70, R138, RZ ;  /* 0x0000008a46847210 */ /* 0x002fe40007f9e0ff */
[-C--:B------:R-:W-:Y:S01]  /*aba0*/  LEA.HI.X.SX32 R251, R68, R0.reuse, 0x1, P5 ;  /* 0x0000000044fb7211 */ /* 0x080fe200028f0eff */
[----:B------:R-:W-:Y:S01]  /*abb0*/  IMAD R68, R71, 0x2, R68 ;  /* 0x0000000247447824 */ /* 0x000fe200078e0244 */
[----:B------:R-:W-:Y:S01]  /*abc0*/  LEA.HI.X.SX32 R133, R70, R0, 0x1, P4 ;  /* 0x0000000046857211 */ /* 0x000fe200020f0eff */
[----:B------:R-:W1:Y:S01]  /*abd0*/  LDC R71, c[0x0][0x3d8] ;  /* 0x0000f600ff477b82 */ /* 0x000e620000000800 */
[----:B------:R0:W2:Y:S01]  /*abe0*/  @P2 LDG.E.U8 R118, desc[UR20][R140.64] ;  /* 0x000000148c762981 */ /* 0x0000a2000c1e1100 */
[----:B------:R-:W-:Y:S01]  /*abf0*/  IMAD R69, R74, 0x2, R68 ;  /* 0x000000024a457824 */ /* 0x000fe200078e0244 */
[----:B------:R-:W-:-:S02]  /*ac00*/  IADD3 R248, P4, PT, R68, R138, RZ ;  /* 0x0000008a44f87210 */ /* 0x000fc40007f9e0ff */
[----:B------:R0:W-:Y:S03]  /*ac10*/  STL.64 [R1+0x8], R140 ;  /* 0x0000088c01007387 */ /* 0x0001e60000100a00 */
[----:B------:R-:W0:Y:S01]  /*ac20*/  LDC R70, c[0x0][0x3d8] ;  /* 0x0000f600ff467b82 */ /* 0x000e220000000800 */
[----:B------:R-:W-:Y:S01]  /*ac30*/  LEA.HI.X.SX32 R249, R68, R0, 0x1, P4 ;  /* 0x0000000044f97211 */ /* 0x000fe200020f0eff */
[----:B----4-:R-:W-:Y:S01]  /*ac40*/  IMAD R68, R72, 0x2, R69 ;  /* 0x0000000248447824 */ /* 0x010fe200078e0245 */
[C---:B------:R-:W-:Y:S01]  /*ac50*/  IADD3 R246, P4, PT, R69.reuse, R138, RZ ;  /* 0x0000008a45f67210 */ /* 0x040fe20007f9e0ff */
[----:B------:R4:W2:Y:S03]  /*ac60*/  @P2 LDG.E.U8 R119, desc[UR20][R132.64] ;  /* 0x0000001484772981 */ /* 0x0008a6000c1e1100 */
[----:B------:R-:W-:Y:S01]  /*ac70*/  LEA.HI.X.SX32 R247, R69, R0, 0x1, P4 ;  /* 0x0000000045f77211 */ /* 0x000fe200020f0eff */
[----:B------:R-:W-:Y:S01]  /*ac80*/  IMAD R69, R75, 0x2, R68 ;  /* 0x000000024b457824 */ /* 0x000fe200078e0244 */
[----:B------:R-:W-:Y:S01]  /*ac90*/  IADD3 R244, P4, PT, R68, R138, RZ ;  /* 0x0000008a44f47210 */ /* 0x000fe20007f9e0ff */
[----:B------:R-:W4:Y:S01]  /*aca0*/  LDC R72, c[0x0][0x3d8] ;  /* 0x0000f600ff487b82 */ /* 0x000f220000000800 */
[----:B------:R-:W-:Y:S01]  /*acb0*/  FMUL R8, R8, 1.4426950216293334961 ;  /* 0x3fb8aa3b08087820 */ /* 0x000fe20000400000 */
[----:B------:R-:W-:Y:S01]  /*acc0*/  FMUL R9, R9, 1.4426950216293334961 ;  /* 0x3fb8aa3b09097820 */ /* 0x000fe20000400000 */
[----:B------:R-:W-:Y:S01]  /*acd0*/  LEA.HI.X.SX32 R245, R68, R0, 0x1, P4 ;  /* 0x0000000044f57211 */ /* 0x000fe200020f0eff */
[----:B------:R-:W-:Y:S01]  /*ace0*/  FMUL R20, R20, 1.4426950216293334961 ;  /* 0x3fb8aa3b14147820 */ /* 0x000fe20000400000 */
[----:B------:R-:W-:Y:S01]  /*acf0*/  IADD3 R242, P4, PT, R69, R138, RZ ;  /* 0x0000008a45f27210 */ /* 0x000fe20007f9e0ff */
[----:B------:R-:W-:Y:S01]  /*ad00*/  FMUL R17, R17, 1.4426950216293334961 ;  /* 0x3fb8aa3b11117820 */ /* 0x000fe20000400000 */
[----:B------:R-:W-:Y:S01]  /*ad10*/  FMUL R12, R12, 1.4426950216293334961 ;  /* 0x3fb8aa3b0c0c7820 */ /* 0x000fe20000400000 */
[----:B------:R-:W3:Y:S01]  /*ad20*/  LDC R74, c[0x0][0x3d8] ;  /* 0x0000f600ff4a7b82 */ /* 0x000ee20000000800 */
[----:B------:R-:W-:Y:S01]  /*ad30*/  LEA.HI.X.SX32 R243, R69, R0, 0x1, P4 ;  /* 0x0000000045f37211 */ /* 0x000fe200020f0eff */
[----:B------:R0:W-:Y:S02]  /*ad40*/  STL.64 [R1], R132 ;  /* 0x0000008401007387 */ /* 0x0001e40000100a00 */
[----:B0-----:R-:W-:-:S02]  /*ad50*/  IMAD R69, R70, 0x2, R69 ;  /* 0x0000000246457824 */ /* 0x001fc400078e0245 */
[----:B------:R-:W2:Y:S02]  /*ad60*/  @P2 LDG.E.U8 R115, desc[UR20][R246.64] ;  /* 0x00000014f6732981 */ /* 0x000ea4000c1e1100 */
[----:B------:R-:W0:Y:S01]  /*ad70*/  LDC R75, c[0x0][0x3d8] ;  /* 0x0000f600ff4b7b82 */ /* 0x000e220000000800 */
[----:B-1----:R-:W-:Y:S01]  /*ad80*/  IMAD R70, R71, 0x2, R69 ;  /* 0x0000000247467824 */ /* 0x002fe200078e0245 */
[----:B------:R-:W-:Y:S01]  /*ad90*/  IADD3 R240, P4, PT, R69, R138, RZ ;  /* 0x0000008a45f07210 */ /* 0x000fe20007f9e0ff */
[----:B------:R-:W2:Y:S05]  /*ada0*/  @P2 LDG.E.U8 R114, desc[UR20][R244.64] ;  /* 0x00000014f4722981 */ /* 0x000eaa000c1e1100 */
[----:B------:R-:W1:Y:S01]  /*adb0*/  LDC R71, c[0x0][0x3d8] ;  /* 0x0000f600ff477b82 */ /* 0x000e620000000800 */
[----:B------:R-:W-:Y:S01]  /*adc0*/  IMAD R68, R73, 0x2, R70 ;  /* 0x0000000249447824 */ /* 0x000fe200078e0246 */
[----:B------:R-:W-:Y:S01]  /*add0*/  LEA.HI.X.SX32 R241, R69, R0, 0x1, P4 ;  /* 0x0000000045f17211 */ /* 0x000fe200020f0eff */
[----:B------:R-:W-:Y:S01]  /*ade0*/  FMUL R13, R13, 1.4426950216293334961 ;  /* 0x3fb8aa3b0d0d7820 */ /* 0x000fe20000400000 */
[-C--:B------:R-:W-:Y:S01]  /*adf0*/  IADD3 R238, P4, PT, R70, R138.reuse, RZ ;  /* 0x0000008a46ee7210 */ /* 0x080fe20007f9e0ff */
[----:B------:R-:W-:Y:S01]  /*ae00*/  FMUL R14, R14, 1.4426950216293334961 ;  /* 0x3fb8aa3b0e0e7820 */ /* 0x000fe20000400000 */
[----:B------:R-:W-:Y:S01]  /*ae10*/  IADD3 R236, P5, PT, R68, R138, RZ ;  /* 0x0000008a44ec7210 */ /* 0x000fe20007fbe0ff */
[----:B------:R-:W-:Y:S01]  /*ae20*/  FMUL R15, R15, 1.4426950216293334961 ;  /* 0x3fb8aa3b0f0f7820 */ /* 0x000fe20000400000 */
[-C--:B------:R-:W-:Y:S01]  /*ae30*/  LEA.HI.X.SX32 R239, R70, R0.reuse, 0x1, P4 ;  /* 0x0000000046ef7211 */ /* 0x080fe200020f0eff */
[----:B------:R-:W0:Y:S01]  /*ae40*/  LDC R73, c[0x0][0x3d8] ;  /* 0x0000f600ff497b82 */ /* 0x000e220000000800 */
[----:B------:R-:W-:Y:S01]  /*ae50*/  LEA.HI.X.SX32 R237, R68, R0, 0x1, P5 ;  /* 0x0000000044ed7211 */ /* 0x000fe200028f0eff */
[----:B----4-:R-:W-:Y:S01]  /*ae60*/  IMAD R68, R72, 0x2, R68 ;  /* 0x0000000248447824 */ /* 0x010fe200078e0244 */
[----:B------:R4:W-:Y:S04]  /*ae70*/  STL [R1+0x7b0], R250 ;  /* 0x0007b0fa01007387 */ /* 0x0009e80000100800 */
[----:B------:R4:W2:Y:S01]  /*ae80*/  @P2 LDG.E.U8 R117, desc[UR20][R250.64] ;  /* 0x00000014fa752981 */ /* 0x0008a2000c1e1100 */
[----:B------:R-:W4:Y:S01]  /*ae90*/  LDC R70, c[0x0][0x3d8] ;  /* 0x0000f600ff467b82 */ /* 0x000f220000000800 */
[----:B------:R-:W-:Y:S01]  /*aea0*/  IADD3 R230, P4, PT, R68, R138, RZ ;  /* 0x0000008a44e67210 */ /* 0x000fe20007f9e0ff */
[----:B---3--:R-:W-:Y:S01]  /*aeb0*/  IMAD R69, R74, 0x2, R68 ;  /* 0x000000024a457824 */ /* 0x008fe200078e0244 */
[----:B------:R-:W3:Y:S05]  /*aec0*/  @P2 LDG.E.U8 R112, desc[UR20][R240.64] ;  /* 0x00000014f0702981 */ /* 0x000eea000c1e1100 */
[----:B------:R-:W2:Y:S01]  /*aed0*/  LDC R141, c[0x0][0x3d8] ;  /* 0x0000f600ff8d7b82 */ /* 0x000ea20000000800 */
[----:B------:R-:W-:Y:S01]  /*aee0*/  LEA.HI.X.SX32 R231, R68, R0, 0x1, P4 ;  /* 0x0000000044e77211 */ /* 0x000fe200020f0eff */
[----:B-1----:R-:W-:Y:S01]  /*aef0*/  IMAD R68, R71, 0x2, R69 ;  /* 0x0000000247447824 */ /* 0x002fe200078e0245 */
[C---:B------:R-:W-:Y:S01]  /*af00*/  IADD3 R228, P4, PT, R69.reuse, R138, RZ ;  /* 0x0000008a45e47210 */ /* 0x040fe20007f9e0ff */
[----:B------:R-:W2:Y:S04]  /*af10*/  @P2 LDG.E.U8 R111, desc[UR20][R238.64] ;  /* 0x00000014ee6f2981 */ /* 0x000ea8000c1e1100 */
[----:B------:R-:W1:Y:S01]  /*af20*/  LDC R72, c[0x0][0x3d8] ;  /* 0x0000f600ff487b82 */ /* 0x000e620000000800 */
[----:B------:R-:W-:Y:S01]  /*af30*/  LEA.HI.X.SX32 R229, R69, R0, 0x1, P4 ;  /* 0x0000000045e57211 */ /* 0x000fe200020f0eff */
[----:B0-----:R-:W-:Y:S01]  /*af40*/  IMAD R69, R75, 0x2, R68 ;  /* 0x000000024b457824 */ /* 0x001fe200078e0244 */
[C---:B------:R-:W-:Y:S01]  /*af50*/  IADD3 R226, P4, PT, R68.reuse, R138, RZ ;  /* 0x0000008a44e27210 */ /* 0x040fe20007f9e0ff */
[----:B------:R0:W-:Y:S03]  /*af60*/  STL [R1+0x7ac], R251 ;  /* 0x0007acfb01007387 */ /* 0x0001e60000100800 */
[----:B------:R-:W-:Y:S01]  /*af70*/  LEA.HI.X.SX32 R227, R68, R0, 0x1, P4 ;  /* 0x0000000044e37211 */ /* 0x000fe200020f0eff */
[----:B------:R-:W0:Y:S01]  /*af80*/  LDC R71, c[0x0][0x3d8] ;  /* 0x0000f600ff477b82 */ /* 0x000e220000000800 */
[C---:B------:R-:W-:Y:S01]  /*af90*/  IADD3 R224, P4, PT, R69.reuse, R138, RZ ;  /* 0x0000008a45e07210 */ /* 0x040fe20007f9e0ff */
[----:B------:R0:W-:Y:S01]  /*afa0*/  MUFU.EX2 R132, R6 ;  /* 0x0000000600847308 */ /* 0x0001e20000000800 */
[----:B------:R-:W2:Y:S02]  /*afb0*/  @P2 LDG.E.U8 R110, desc[UR20][R236.64] ;  /* 0x00000014ec6e2981 */ /* 0x000ea4000c1e1100 */
[----:B------:R-:W-:Y:S01]  /*afc0*/  LEA.HI.X.SX32 R225, R69, R0, 0x1, P4 ;  /* 0x0000000045e17211 */ /* 0x000fe200020f0eff */
[----:B----4-:R-:W-:Y:S01]  /*afd0*/  IMAD R69, R70, 0x2, R69 ;  /* 0x0000000246457824 */ /* 0x010fe200078e0245 */
[----:B------:R-:W4:Y:S01]  /*afe0*/  @P2 LDG.E.U8 R113, desc[UR20][R242.64] ;  /* 0x00000014f2712981 */ /* 0x000f22000c1e1100 */
[----:B------:R-:W0:Y:S02]  /*aff0*/  LDC R74, c[0x0][0x3d8] ;  /* 0x0000f600ff4a7b82 */ /* 0x000e240000000800 */
[----:B------:R-:W-:Y:S01]  /*b000*/  MUFU.EX2 R133, R7 ;  /* 0x0000000700857308 */ /* 0x000fe20000000800 */
[----:B------:R-:W-:Y:S01]  /*b010*/  FMUL R16, R16, 1.4426950216293334961 ;  /* 0x3fb8aa3b10107820 */ /* 0x000fe20000400000 */
[----:B------:R-:W-:Y:S01]  /*b020*/  FMUL R37, R37, 1.4426950216293334961 ;  /* 0x3fb8aa3b25257820 */ /* 0x000fe20000400000 */
[----:B------:R-:W-:Y:S01]  /*b030*/  FMUL R24, R24, 1.4426950216293334961 ;  /* 0x3fb8aa3b18187820 */ /* 0x000fe20000400000 */
[----:B------:R-:W-:Y:S01]  /*b040*/  FMUL R36, R36, 1.4426950216293334961 ;  /* 0x3fb8aa3b24247820 */ /* 0x000fe20000400000 */
[----:B------:R-:W-:Y:S01]  /*b050*/  FMUL R33, R33, 1.4426950216293334961 ;  /* 0x3fb8aa3b21217820 */ /* 0x000fe20000400000 */
[----:B-1----:R-:W-:Y:S01]  /*b060*/  IMAD R70, R72, 0x2, R69 ;  /* 0x0000000248467824 */ /* 0x002fe200078e0245 */
[----:B------:R-:W1:Y:S01]  /*b070*/  LDC R75, c[0x0][0x3d8] ;  /* 0x0000f600ff4b7b82 */ /* 0x000e620000000800 */
[----:B------:R-:W-:Y:S01]  /*b080*/  IADD3 R222, P4, PT, R69, R138, RZ ;  /* 0x0000008a45de7210 */ /* 0x000fe20007f9e0ff */
[----:B------:R-:W-:Y:S01]  /*b090*/  STL [R1+0x7b8], R248 ;  /* 0x0007b8f801007387 */ /* 0x000fe20000100800 */
[----:B------:R-:W-:Y:S01]  /*b0a0*/  IMAD R68, R73, 0x2, R70 ;  /* 0x0000000249447824 */ /* 0x000fe200078e0246 */
[----:B------:R-:W1:Y:S01]  /*b0b0*/  MUFU.EX2 R134, R14 ;  /* 0x0000000e00867308 */ /* 0x000e620000000800 */
[----:B------:R-:W-:Y:S01]  /*b0c0*/  FMUL R32, R32, 1.4426950216293334961 ;  /* 0x3fb8aa3b20207820 */ /* 0x000fe20000400000 */
[----:B------:R-:W-:Y:S01]  /*b0d0*/  FMUL R21, R21, 1.4426950216293334961 ;  /* 0x3fb8aa3b15157820 */ /* 0x000fe20000400000 */
[----:B------:R1:W2:Y:S01]  /*b0e0*/  @P2 LDG.E.U8 R116, desc[UR20][R248.64] ;  /* 0x00000014f8742981 */ /* 0x0002a2000c1e1100 */
[----:B------:R-:W1:Y:S01]  /*b0f0*/  LDC R72, c[0x0][0x3d8] ;  /* 0x0000f600ff487b82 */ /* 0x000e620000000800 */
[----:B------:R-:W-:-:S02]  /*b100*/  LEA.HI.X.SX32 R223, R69, R0, 0x1, P4 ;  /* 0x0000000045df7211 */ /* 0x000fc400020f0eff */
[-C--:B------:R-:W-:Y:S01]  /*b110*/  IADD3 R218, P5, PT, R68, R138.reuse, RZ ;  /* 0x0000008a44da7210 */ /* 0x080fe20007fbe0ff */
[----:B------:R1:W1:Y:S01]  /*b120*/  MUFU.EX2 R250, R15 ;  /* 0x0000000f00fa7308 */ /* 0x0002620000000800 */
[----:B------:R-:W-:Y:S01]  /*b130*/  IADD3 R220, P4, PT, R70, R138, RZ ;  /* 0x0000008a46dc7210 */ /* 0x000fe20007f9e0ff */
[----:B0-----:R-:W-:Y:S01]  /*b140*/  FMUL R6, R19, 1.4426950216293334961 ;  /* 0x3fb8aa3b13067820 */ /* 0x001fe20000400000 */
[-C--:B------:R-:W-:Y:S01]  /*b150*/  LEA.HI.X.SX32 R219, R68, R0.reuse, 0x1, P5 ;  /* 0x0000000044db7211 */ /* 0x080fe200028f0eff */
[----:B------:R-:W-:Y:S01]  /*b160*/  IMAD R68, R71, 0x2, R68 ;  /* 0x0000000247447824 */ /* 0x000fe200078e0244 */
[----:B------:R-:W-:Y:S01]  /*b170*/  LEA.HI.X.SX32 R221, R70, R0, 0x1, P4 ;  /* 0x0000000046dd7211 */ /* 0x000fe200020f0eff */
[----:B------:R-:W0:Y:S01]  /*b180*/  LDC R71, c[0x0][0x3d8] ;  /* 0x0000f600ff477b82 */ /* 0x000e220000000800 */
[----:B------:R-:W-:Y:S01]  /*b190*/  FMUL R25, R25, 1.4426950216293334961 ;  /* 0x3fb8aa3b19197820 */ /* 0x000fe20000400000 */
[----:B------:R-:W-:Y:S01]  /*b1a0*/  IMAD R69, R74, 0x2, R68 ;  /* 0x000000024a457824 */ /* 0x000fe200078e0244 */
[----:B------:R-:W-:Y:S01]  /*b1b0*/  IADD3 R216, P4, PT, R68, R138, RZ ;  /* 0x0000008a44d87210 */ /* 0x000fe20007f9e0ff */
[----:B------:R-:W-:Y:S01]  /*b1c0*/  FMUL R28, R28, 1.4426950216293334961 ;  /* 0x3fb8aa3b1c1c7820 */ /* 0x000fe20000400000 */
[----:B------:R-:W-:Y:S01]  /*b1d0*/  FMUL R29, R29, 1.4426950216293334961 ;  /* 0x3fb8aa3b1d1d7820 */ /* 0x000fe20000400000 */
[----:B------:R-:W2:Y:S02]  /*b1e0*/  @P2 LDG.E.U8 R109, desc[UR20][R230.64] ;  /* 0x00000014e66d2981 */ /* 0x000ea4000c1e1100 */
[----:B------:R-:W0:Y:S01]  /*b1f0*/  LDC R70, c[0x0][0x3d8] ;  /* 0x0000f600ff467b82 */ /* 0x000e220000000800 */
[----:B------:R-:W-:Y:S01]  /*b200*/  LEA.HI.X.SX32 R217, R68, R0, 0x1, P4 ;  /* 0x0000000044d97211 */ /* 0x000fe200020f0eff */
[----:B------:R-:W2:Y:S01]  /*b210*/  @P2 LDG.E.U8 R108, desc[UR20][R228.64] ;  /* 0x00000014e46c2981 */ /* 0x000ea2000c1e1100 */
[----:B------:R-:W-:Y:S01]  /*b220*/  IADD3 R214, P4, PT, R69, R138, RZ ;  /* 0x0000008a45d67210 */ /* 0x000fe20007f9e0ff */
[----:B-1----:R-:W-:-:S02]  /*b230*/  IMAD R68, R72, 0x2, R69 ;  /* 0x0000000248447824 */ /* 0x002fc400078e0245 */
[----:B------:R-:W2:Y:S02]  /*b240*/  @P2 LDG.E.U8 R106, desc[UR20][R226.64] ;  /* 0x00000014e26a2981 */ /* 0x000ea4000c1e1100 */
[----:B------:R-:W1:Y:S01]  /*b250*/  LDC R73, c[0x0][0x3d8] ;  /* 0x0000f600ff497b82 */ /* 0x000e620000000800 */
[----:B------:R-:W-:Y:S01]  /*b260*/  LEA.HI.X.SX32 R215, R69, R0, 0x1, P4 ;  /* 0x0000000045d77211 */ /* 0x000fe200020f0eff */
[----:B------:R-:W-:Y:S01]  /*b270*/  IMAD R69, R75, 0x2, R68 ;  /* 0x000000024b457824 */ /* 0x000fe200078e0244 */
[C---:B------:R-:W-:Y:S01]  /*b280*/  IADD3 R212, P4, PT, R68.reuse, R138, RZ ;  /* 0x0000008a44d47210 */ /* 0x040fe20007f9e0ff */
[----:B------:R-:W-:Y:S03]  /*b290*/  STL [R1+0x7b4], R249 ;  /* 0x0007b4f901007387 */ /* 0x000fe60000100800 */
[----:B------:R-:W-:Y:S01]  /*b2a0*/  LEA.HI.X.SX32 R213, R68, R0, 0x1, P4 ;  /* 0x0000000044d57211 */ /* 0x000fe200020f0eff */
[----:B------:R-:W1:Y:S01]  /*b2b0*/  LDC R72, c[0x0][0x3d8] ;  /* 0x0000f600ff487b82 */ /* 0x000e620000000800 */
[C---:B------:R-:W-:Y:S01]  /*b2c0*/  IADD3 R206, P4, PT, R69.reuse, R138, RZ ;  /* 0x0000008a45ce7210 */ /* 0x040fe20007f9e0ff */
[----:B------:R-:W-:Y:S01]  /*b2d0*/  IMAD.MOV.U32 R19, RZ, RZ, R134 ;  /* 0x000000ffff137224 */ /* 0x000fe200078e0086 */
[----:B------:R-:W-:Y:S01]  /*b2e0*/  MUFU.EX2 R6, R6 ;  /* 0x0000000600067308 */ /* 0x000fe20000000800 */
[----:B------:R-:W-:Y:S01]  /*b2f0*/  FMUL R7, R34, 1.4426950216293334961 ;  /* 0x3fb8aa3b22077820 */ /* 0x000fe20000400000 */
[----:B------:R-:W-:Y:S01]  /*b300*/  LEA.HI.X.SX32 R207, R69, R0, 0x1, P4 ;  /* 0x0000000045cf7211 */ /* 0x000fe200020f0eff */
[----:B------:R-:W-:Y:S01]  /*b310*/  FMUL R15, R35, 1.4426950216293334961 ;  /* 0x3fb8aa3b230f7820 */ /* 0x000fe20000400000 */
[----:B------:R-:W-:Y:S01]  /*b320*/  FMUL R14, R31, 1.4426950216293334961 ;  /* 0x3fb8aa3b1f0e7820 */ /* 0x000fe20000400000 */
[----:B0-----:R-:W-:Y:S01]  /*b330*/  IMAD R69, R70, 0x2, R69 ;  /* 0x0000000246457824 */ /* 0x001fe200078e0245 */
[----:B------:R-:W0:Y:S01]  /*b340*/  LDC R74, c[0x0][0x3d8] ;  /* 0x0000f600ff4a7b82 */ /* 0x000e220000000800 */
[----:B------:R-:W-:Y:S02]  /*b350*/  STL [R1+0x7c0], R246 ;  /* 0x0007c0f601007387 */ /* 0x000fe40000100800 */
[----:B------:R-:W-:Y:S01]  /*b360*/  IMAD R68, R71, 0x2, R69 ;  /* 0x0000000247447824 */ /* 0x000fe200078e0245 */
[C---:B------:R-:W-:Y:S01]  /*b370*/  IADD3 R204, P4, PT, R69.reuse, R138, RZ ;  /* 0x0000008a45cc7210 */ /* 0x040fe20007f9e0ff */
[----:B------:R1:W-:Y:S01]  /*b380*/  MUFU.EX2 R134, R33 ;  /* 0x0000002100867308 */ /* 0x0003e20000000800 */
[----:B------:R-:W2:Y:S02]  /*b390*/  @P2 LDG.E.U8 R107, desc[UR20][R224.64] ;  /* 0x00000014e06b2981 */ /* 0x000ea4000c1e1100 */
[----:B------:R-:W0:Y:S01]  /*b3a0*/  LDC R70, c[0x0][0x3d8] ;  /* 0x0000f600ff467b82 */ /* 0x000e220000000800 */
[----:B------:R-:W-:Y:S01]  /*b3b0*/  LEA.HI.X.SX32 R205, R69, R0, 0x1, P4 ;  /* 0x0000000045cd7211 */ /* 0x000fe200020f0eff */
[----:B-1----:R-:W-:Y:S01]  /*b3c0*/  IMAD R69, R73, 0x2, R68 ;  /* 0x0000000249457824 */ /* 0x002fe200078e0244 */
[C---:B------:R-:W-:Y:S01]  /*b3d0*/  IADD3 R202, P4, PT, R68.reuse, R138, RZ ;  /* 0x0000008a44ca7210 */ /* 0x040fe20007f9e0ff */
[----:B------:R-:W2:Y:S04]  /*b3e0*/  @P2 LDG.E.U8 R105, desc[UR20][R222.64] ;  /* 0x00000014de692981 */ /* 0x000ea8000c1e1100 */
[----:B------:R-:W1:Y:S01]  /*b3f0*/  LDC R71, c[0x0][0x3d8] ;  /* 0x0000f600ff477b82 */ /* 0x000e620000000800 */
[----:B------:R-:W-:Y:S01]  /*b400*/  LEA.HI.X.SX32 R203, R68, R0, 0x1, P4 ;  /* 0x0000000044cb7211 */ /* 0x000fe200020f0eff */
[----:B------:R0:W-:Y:S01]  /*b410*/  STL [R1+0x7bc], R247 ;  /* 0x0007bcf701007387 */ /* 0x0001e20000100800 */
[----:B------:R-:W-:Y:S01]  /*b420*/  IADD3 R200, P4, PT, R69, R138, RZ ;  /* 0x0000008a45c87210 */ /* 0x000fe20007f9e0ff */
[----:B------:R-:W-:Y:S01]  /*b430*/  FMUL R35, R45, 1.4426950216293334961 ;  /* 0x3fb8aa3b2d237820 */ /* 0x000fe20000400000 */
[----:B------:R0:W-:Y:S01]  /*b440*/  MUFU.EX2 R251, R32 ;  /* 0x0000002000fb7308 */ /* 0x0001e20000000800 */
[----:B------:R-:W-:Y:S01]  /*b450*/  FMUL R33, R48, 1.4426950216293334961 ;  /* 0x3fb8aa3b30217820 */ /* 0x000fe20000400000 */
[----:B------:R-:W-:Y:S01]  /*b460*/  LEA.HI.X.SX32 R201, R69, R0, 0x1, P4 ;  /* 0x0000000045c97211 */ /* 0x000fe200020f0eff */
[----:B------:R-:W-:Y:S01]  /*b470*/  IMAD R69, R72, 0x2, R69 ;  /* 0x0000000248457824 */ /* 0x000fe200078e0245 */
[----:B------:R-:W1:Y:S01]  /*b480*/  LDC R73, c[0x0][0x3d8] ;  /* 0x0000f600ff497b82 */ /* 0x000e620000000800 */
[----:B------:R1:W-:Y:S03]  /*b490*/  STL [R1+0x7c8], R244 ;  /* 0x0007c8f401007387 */ /* 0x0003e60000100800 */
[----:B0-----:R0:W-:Y:S01]  /*b4a0*/  MUFU.EX2 R247, R20 ;  /* 0x0000001400f77308 */ /* 0x0011e20000000800 */
[----:B------:R-:W-:-:S07]  /*b4b0*/  FMUL R32, R49, 1.4426950216293334961 ;  /* 0x3fb8aa3b31207820 */ /* 0x000fce0000400000 */
[----:B------:R-:W-:Y:S01]  /*b4c0*/  MUFU.EX2 R248, R21 ;  /* 0x0000001500f87308 */ /* 0x000fe20000000800 */
[----:B------:R-:W0:Y:S01]  /*b4d0*/  LDC R72, c[0x0][0x3d8] ;  /* 0x0000f600ff487b82 */ /* 0x000e220000000800 */
[----:B------:R-:W-:Y:S01]  /*b4e0*/  IMAD R68, R70, 0x2, R69 ;  /* 0x0000000246447824 */ /* 0x000fe200078e0245 */
[C---:B------:R-:W-:Y:S01]  /*b4f0*/  IADD3 R198, P4, PT, R69.reuse, R138, RZ ;  /* 0x0000008a45c67210 */ /* 0x040fe20007f9e0ff */
[----:B------:R-:W2:Y:S04]  /*b500*/  @P2 LDG.E.U8 R104, desc[UR20][R220.64] ;  /* 0x00000014dc682981 */ /* 0x000ea8000c1e1100 */
[----:B------:R-:W-:Y:S01]  /*b510*/  MUFU.EX2 R246, R25 ;  /* 0x0000001900f67308 */ /* 0x000fe20000000800 */
[----:B------:R-:W0:Y:S01]  /*b520*/  LDC R70, c[0x0][0x3d8] ;  /* 0x0000f600ff467b82 */ /* 0x000e220000000800 */
[----:B------:R-:W-:Y:S01]  /*b530*/  LEA.HI.X.SX32 R199, R69, R0, 0x1, P4 ;  /* 0x0000000045c77211 */ /* 0x000fe200020f0eff */
[----:B-1----:R-:W-:Y:S01]  /*b540*/  IMAD R69, R71, 0x2, R68 ;  /* 0x0000000247457824 */ /* 0x002fe200078e0244 */
[C---:B------:R-:W-:Y:S01]  /*b550*/  IADD3 R196, P4, PT, R68.reuse, R138, RZ ;  /* 0x0000008a44c47210 */ /* 0x040fe20007f9e0ff */
[----:B------:R1:W-:Y:S04]  /*b560*/  STL [R1+0x7c4], R245 ;  /* 0x0007c4f501007387 */ /* 0x0003e80000100800 */
[----:B------:R-:W3:Y:S01]  /*b570*/  LDC R71, c[0x0][0x3d8] ;  /* 0x0000f600ff477b82 */ /* 0x000ee20000000800 */
[----:B------:R-:W-:Y:S01]  /*b580*/  LEA.HI.X.SX32 R197, R68, R0, 0x1, P4 ;  /* 0x0000000044c57211 */ /* 0x000fe200020f0eff */
[----:B------:R-:W-:Y:S01]  /*b590*/  IMAD R68, R74, 0x2, R69 ;  /* 0x000000024a447824 */ /* 0x000fe200078e0245 */
[C---:B------:R-:W-:Y:S01]  /*b5a0*/  IADD3 R194, P4, PT, R69.reuse, R138, RZ ;  /* 0x0000008a45c27210 */ /* 0x040fe20007f9e0ff */
[----:B------:R-:W-:Y:S03]  /*b5b0*/  STL [R1+0x7d0], R242 ;  /* 0x0007d0f201007387 */ /* 0x000fe60000100800 */
[----:B------:R-:W-:Y:S01]  /*b5c0*/  LEA.HI.X.SX32 R195, R69, R0, 0x1, P4 ;  /* 0x0000000045c37211 */ /* 0x000fe200020f0eff */
[----:B0-----:R-:W-:Y:S01]  /*b5d0*/  IMAD R69, R72, 0x2, R68 ;  /* 0x0000000248457824 */ /* 0x001fe200078e0244 */
[C---:B------:R-:W-:Y:S01]  /*b5e0*/  IADD3 R192, P4, PT, R68.reuse, R138, RZ ;  /* 0x0000008a44c07210 */ /* 0x040fe20007f9e0ff */
[----:B------:R-:W0:Y:S01]  /*b5f0*/  LDC R72, c[0x0][0x3d8] ;  /* 0x0000f600ff487b82 */ /* 0x000e220000000800 */
[----:B------:R-:W-:Y:S01]  /*b600*/  IMAD.MOV.U32 R20, RZ, RZ, R132 ;  /* 0x000000ffff147224 */ /* 0x000fe200078e0084 */
[----:B------:R0:W-:Y:S01]  /*b610*/  MUFU.EX2 R244, R17 ;  /* 0x0000001100f47308 */ /* 0x0001e20000000800 */
[----:B------:R-:W-:Y:S01]  /*b620*/  LEA.HI.X.SX32 R193, R68, R0, 0x1, P4 ;  /* 0x0000000044c17211 */ /* 0x000fe200020f0eff */
[----:B------:R-:W2:Y:S01]  /*b630*/  @P2 LDG.E.U8 R103, desc[UR20][R218.64] ;  /* 0x00000014da672981 */ /* 0x000ea2000c1e1100 */
[----:B------:R-:W-:Y:S01]  /*b640*/  IADD3 R190, P4, PT, R69, R138, RZ ;  /* 0x0000008a45be7210 */ /* 0x000fe20007f9e0ff */
[----:B------:R-:W-:-:S02]  /*b650*/  IMAD R68, R70, 0x2, R69 ;  /* 0x0000000246447824 */ /* 0x000fc400078e0245 */
[----:B------:R-:W0:Y:S01]  /*b660*/  LDC R70, c[0x0][0x3d8] ;  /* 0x0000f600ff467b82 */ /* 0x000e220000000800 */
[----:B------:R-:W-:Y:S01]  /*b670*/  LEA.HI.X.SX32 R191, R69, R0, 0x1, P4 ;  /* 0x0000000045bf7211 */ /* 0x000fe200020f0eff */
[----:B------:R-:W-:Y:S01]  /*b680*/  IMAD R69, R73, 0x2, R68 ;  /* 0x0000000249457824 */ /* 0x000fe200078e0244 */
[C---:B------:R-:W-:Y:S01]  /*b690*/  IADD3 R188, P5, PT, R68.reuse, R138, RZ ;  /* 0x0000008a44bc7210 */ /* 0x040fe20007fbe0ff */
[----:B-1----:R-:W-:Y:S01]  /*b6a0*/  MUFU.EX2 R245, R24 ;  /* 0x0000001800f57308 */ /* 0x002fe20000000800 */
[----:B------:R-:W-:Y:S01]  /*b6b0*/  PRMT R75, RZ, 0x7610, R75 ;  /* 0x00007610ff4b7816 */ /* 0x000fe2000000004b */
[----:B------:R-:W2:Y:S02]  /*b6c0*/  @P2 LDG.E.U8 R102, desc[UR20][R216.64] ;  /* 0x00000014d8662981 */ /* 0x000ea4000c1e1100 */
[----:B------:R-:W1:Y:S01]  /*b6d0*/  LDC R73, c[0x0][0x3d8] ;  /* 0x0000f600ff497b82 */ /* 0x000e620000000800 */
[----:B------:R-:W-:Y:S01]  /*b6e0*/  LEA.HI.X.SX32 R189, R68, R0, 0x1, P5 ;  /* 0x0000000044bd7211 */ /* 0x000fe200028f0eff */
[----:B---3--:R-:W-:Y:S01]  /*b6f0*/  IMAD R68, R71, 0x2, R69 ;  /* 0x0000000247447824 */ /* 0x008fe200078e0245 */
[C---:B------:R-:W-:Y:S01]  /*b700*/  IADD3 R186, P4, PT, R69.reuse, R138, RZ ;  /* 0x0000008a45ba7210 */ /* 0x040fe20007f9e0ff */
[----:B------:R-:W-:Y:S01]  /*b710*/  MUFU.EX2 R249, R28 ;  /* 0x0000001c00f97308 */ /* 0x000fe20000000800 */
[----:B------:R-:W3:Y:S03]  /*b720*/  @P2 LDG.E.U8 R101, desc[UR20][R214.64] ;  /* 0x00000014d6652981 */ /* 0x000ee6000c1e1100 */
[----:B------:R-:W4:Y:S01]  /*b730*/  LDC R71, c[0x0][0x3d8] ;  /* 0x0000f600ff477b82 */ /* 0x000f220000000800 */
[----:B------:R-:W-:Y:S01]  /*b740*/  LEA.HI.X.SX32 R187, R69, R0, 0x1, P4 ;  /* 0x0000000045bb7211 */ /* 0x000fe200020f0eff */
[----:B0-----:R-:W-:Y:S01]  /*b750*/  IMAD R69, R72, 0x2, R68 ;  /* 0x0000000248457824 */ /* 0x001fe200078e0244 */
[C---:B------:R-:W-:Y:S01]  /*b760*/  IADD3 R184, P5, PT, R68.reuse, R138, RZ ;  /* 0x0000008a44b87210 */ /* 0x040fe20007fbe0ff */
[----:B------:R-:W-:Y:S01]  /*b770*/  MUFU.EX2 R14, R14 ;  /* 0x0000000e000e7308 */ /* 0x000fe20000000800 */
[----:B------:R-:W3:Y:S03]  /*b780*/  @P2 LDG.E.U8 R100, desc[UR20][R212.64] ;  /* 0x00000014d4642981 */ /* 0x000ee6000c1e1100 */
[----:B------:R-:W0:Y:S01]  /*b790*/  LDC R74, c[0x0][0x3d8] ;  /* 0x0000f600ff4a7b82 */ /* 0x000e220000000800 */
[----:B------:R-:W-:Y:S01]  /*b7a0*/  LEA.HI.X.SX32 R185, R68, R0, 0x1, P5 ;  /* 0x0000000044b97211 */ /* 0x000fe200028f0eff */
[----:B------:R-:W-:Y:S01]  /*b7b0*/  IMAD R68, R70, 0x2, R69 ;  /* 0x0000000246447824 */ /* 0x000fe200078e0245 */
[C---:B------:R-:W-:Y:S01]  /*b7c0*/  IADD3 R176, P4, PT, R69.reuse, R138, RZ ;  /* 0x0000008a45b07210 */ /* 0x040fe20007f9e0ff */
[----:B------:R-:W-:Y:S03]  /*b7d0*/  STL [R1+0x7cc], R243 ;  /* 0x0007ccf301007387 */ /* 0x000fe60000100800 */
[----:B------:R-:W-:Y:S01]  /*b7e0*/  LEA.HI.X.SX32 R177, R69, R0, 0x1, P4 ;  /* 0x0000000045b17211 */ /* 0x000fe200020f0eff */
[----:B------:R-:W0:Y:S01]  /*b7f0*/  LDC R72, c[0x0][0x3d8] ;  /* 0x0000f600ff487b82 */ /* 0x000e220000000800 */
[C---:B------:R-:W-:Y:S01]  /*b800*/  IADD3 R174, P4, PT, R68.reuse, R138, RZ ;  /* 0x0000008a44ae7210 */ /* 0x040fe20007f9e0ff */
[----:B-1----:R-:W-:Y:S01]  /*b810*/  IMAD R69, R73, 0x2, R68 ;  /* 0x0000000249457824 */ /* 0x002fe200078e0244 */
[----:B------:R1:W-:Y:S02]  /*b820*/  STL [R1+0x7d8], R240 ;  /* 0x0007d8f001007387 */ /* 0x0003e40000100800 */
[----:B------:R-:W-:-:S02]  /*b830*/  LEA.HI.X.SX32 R175, R68, R0, 0x1, P4 ;  /* 0x0000000044af7211 */ /* 0x000fc400020f0eff */
[----:B------:R-:W-:Y:S01]  /*b840*/  IADD3 R172, P4, PT, R69, R138, RZ ;  /* 0x0000008a45ac7210 */ /* 0x000fe20007f9e0ff */
[----:B------:R-:W0:Y:S01]  /*b850*/  LDC R73, c[0x0][0x3d8] ;  /* 0x0000f600ff497b82 */ /* 0x000e220000000800 */
[----:B----4-:R-:W-:Y:S01]  /*b860*/  IMAD R70, R71, 0x2, R69 ;  /* 0x0000000247467824 */ /* 0x010fe200078e0245 */
[----:B------:R4:W-:Y:S01]  /*b870*/  STL [R1+0x7d4], R241 ;  /* 0x0007d4f101007387 */ /* 0x0009e20000100800 */
[----:B------:R-:W-:-:S03]  /*b880*/  LEA.HI.X.SX32 R173, R69, R0, 0x1, P4 ;  /* 0x0000000045ad7211 */ /* 0x000fc600020f0eff */
[----:B------:R-:W-:Y:S01]  /*b890*/  IADD3 R170, P4, PT, R70, R138, RZ ;  /* 0x0000008a46aa7210 */ /* 0x000fe20007f9e0ff */
[----:B-1----:R1:W-:Y:S01]  /*b8a0*/  MUFU.EX2 R240, R5 ;  /* 0x0000000500f07308 */ /* 0x0023e20000000800 */
[----:B------:R-:W0:Y:S02]  /*b8b0*/  LDC R71, c[0x0][0x3d8] ;  /* 0x0000f600ff477b82 */ /* 0x000e240000000800 */
[----:B0-----:R-:W-:Y:S01]  /*b8c0*/  IMAD R68, R74, 0x2, R70 ;  /* 0x000000024a447824 */ /* 0x001fe200078e0246 */
[----:B------:R-:W-:Y:S01]  /*b8d0*/  LEA.HI.X.SX32 R171, R70, R0, 0x1, P4 ;  /* 0x0000000046ab7211 */ /* 0x000fe200020f0eff */
[----:B------:R0:W-:Y:S01]  /*b8e0*/  STL [R1+0x7e0], R238 ;  /* 0x0007e0ee01007387 */ /* 0x0001e20000100800 */
[----:B------:R-:W-:Y:S02]  /*b8f0*/  IMAD.MOV.U32 R17, RZ, RZ, R133 ;  /* 0x000000ffff117224 */ /* 0x000fe400078e0085 */
[----:B----4-:R-:W-:Y:S01]  /*b900*/  MUFU.EX2 R241, R12 ;  /* 0x0000000c00f17308 */ /* 0x010fe20000000800 */
[----:B------:R-:W4:Y:S01]  /*b910*/  LDC R70, c[0x0][0x3d8] ;  /* 0x0000f600ff467b82 */ /* 0x000f220000000800 */
[C---:B------:R-:W-:Y:S01]  /*b920*/  IADD3 R168, P5, PT, R68.reuse, R138, RZ ;  /* 0x0000008a44a87210 */ /* 0x040fe20007fbe0ff */
[----:B-1----:R-:W-:Y:S01]  /*b930*/  FMUL R5, R11, 1.4426950216293334961 ;  /* 0x3fb8aa3b0b057820 */ /* 0x002fe20000400000 */
[----:B------:R-:W3:Y:S02]  /*b940*/  @P2 LDG.E.U8 R99, desc[UR20][R206.64] ;  /* 0x00000014ce632981 */ /* 0x000ee4000c1e1100 */
[----:B------:R-:W-:Y:S01]  /*b950*/  LEA.HI.X.SX32 R169, R68, R0, 0x1, P5 ;  /* 0x0000000044a97211 */ /* 0x000fe200028f0eff */
[----:B------:R-:W-:Y:S01]  /*b960*/  IMAD R68, R72, 0x2, R68 ;  /* 0x0000000248447824 */ /* 0x000fe200078e0244 */
[----:B------:R-:W-:Y:S01]  /*b970*/  MUFU.EX2 R242, R13 ;  /* 0x0000000d00f27308 */ /* 0x000fe20000000800 */
[----:B------:R-:W1:Y:S01]  /*b980*/  LDC R72, c[0x0][0x3d8] ;  /* 0x0000f600ff487b82 */ /* 0x000e620000000800 */
[----:B------:R-:W-:Y:S01]  /*b990*/  FMUL R24, R39, 1.4426950216293334961 ;  /* 0x3fb8aa3b27187820 */ /* 0x000fe20000400000 */
[----:B------:R-:W-:Y:S01]  /*b9a0*/  IMAD R69, R73, 0x2, R68 ;  /* 0x0000000249457824 */ /* 0x000fe200078e0244 */
[C---:B------:R-:W-:Y:S01]  /*b9b0*/  IADD3 R166, P4, PT, R68.reuse, R138, RZ ;  /* 0x0000008a44a67210 */ /* 0x040fe20007f9e0ff */
[----:B------:R0:W-:Y:S03]  /*b9c0*/  STL [R1+0x7dc], R239 ;  /* 0x0007dcef01007387 */ /* 0x0001e60000100800 */
[----:B------:R-:W-:Y:S01]  /*b9d0*/  LEA.HI.X.SX32 R167, R68, R0, 0x1, P4 ;  /* 0x0000000044a77211 */ /* 0x000fe200020f0eff */
[----:B------:R-:W-:Y:S01]  /*b9e0*/  IMAD R68, R71, 0x2, R69 ;  /* 0x0000000247447824 */ /* 0x000fe200078e0245 */
[C---:B------:R-:W-:Y:S01]  /*b9f0*/  IADD3 R164, P4, PT, R69.reuse, R138, RZ ;  /* 0x0000008a45a47210 */ /* 0x040fe20007f9e0ff */
[----:B------:R-:W1:Y:S01]  /*ba00*/  LDC R71, c[0x0][0x3d8] ;  /* 0x0000f600ff477b82 */ /* 0x000e620000000800 */
[----:B0-----:R0:W-:Y:S08]  /*ba10*/  MUFU.EX2 R238, R9 ;  /* 0x0000000900ee7308 */ /* 0x0011f00000000800 */
[----:B------:R-:W-:Y:S01]  /*ba20*/  MUFU.EX2 R7, R7 ;  /* 0x0000000700077308 */ /* 0x000fe20000000800 */
[----:B------:R-:W-:Y:S01]  /*ba30*/  LEA.HI.X.SX32 R165, R69, R0, 0x1, P4 ;  /* 0x0000000045a57211 */ /* 0x000fe200020f0eff */
[----:B----4-:R-:W-:-:S06]  /*ba40*/  IMAD R69, R70, 0x2, R68 ;  /* 0x0000000246457824 */ /* 0x010fcc00078e0244 */
[----:B------:R-:W-:Y:S01]  /*ba50*/  MUFU.EX2 R15, R15 ;  /* 0x0000000f000f7308 */ /* 0x000fe20000000800 */
[----:B------:R-:W4:Y:S01]  /*ba60*/  LDC R70, c[0x0][0x3d8] ;  /* 0x0000f600ff467b82 */ /* 0x000f220000000800 */
[----:B------:R-:W-:Y:S01]  /*ba70*/  IADD3 R162, P4, PT, R68, R138, RZ ;  /* 0x0000008a44a27210 */ /* 0x000fe20007f9e0ff */
[----:B------:R-:W-:Y:S01]  /*ba80*/  FMUL R31, R52, 1.4426950216293334961 ;  /* 0x3fb8aa3b341f7820 */ /* 0x000fe20000400000 */
[----:B------:R-:W3:Y:S02]  /*ba90*/  @P2 LDG.E.U8 R98, desc[UR20][R204.64] ;  /* 0x00000014cc622981 */ /* 0x000ee4000c1e1100 */
[----:B------:R-:W-:Y:S01]  /*baa0*/  LEA.HI.X.SX32 R163, R68, R0, 0x1, P4 ;  /* 0x0000000044a37211 */ /* 0x000fe200020f0eff */
[----:B-1----:R-:W-:Y:S01]  /*bab0*/  IMAD R68, R72, 0x2, R69 ;  /* 0x0000000248447824 */ /* 0x002fe200078e0245 */
[C---:B------:R-:W-:Y:S01]  /*bac0*/  IADD3 R160, P4, PT, R69.reuse, R138, RZ ;  /* 0x0000008a45a07210 */ /* 0x040fe20007f9e0ff */
[----:B------:R-:W1:Y:S01]  /*bad0*/  LDC R72, c[0x0][0x3d8] ;  /* 0x0000f600ff487b82 */ /* 0x000e620000000800 */
[----:B------:R-:W0:Y:S01]  /*bae0*/  MUFU.EX2 R239, R4 ;  /* 0x0000000400ef7308 */ /* 0x000e220000000800 */
[----:B------:R0:W-:Y:S01]  /*baf0*/  STL [R1+0x7e4], R237 ;  /* 0x0007e4ed01007387 */ /* 0x0001e20000100800 */
[----:B------:R-:W-:Y:S01]  /*bb00*/  LEA.HI.X.SX32 R161, R69, R0, 0x1, P4 ;  /* 0x0000000045a17211 */ /* 0x000fe200020f0eff */
[----:B------:R-:W-:Y:S01]  /*bb10*/  IMAD R69, R71, 0x2, R68 ;  /* 0x0000000247457824 */ /* 0x000fe200078e0244 */
[----:B------:R-:W-:Y:S01]  /*bb20*/  IADD3 R158, P4, PT, R68, R138, RZ ;  /* 0x0000008a449e7210 */ /* 0x000fe20007f9e0ff */
[----:B0-----:R-:W-:Y:S01]  /*bb30*/  FMUL R9, R10, 1.4426950216293334961 ;  /* 0x3fb8aa3b0a097820 */ /* 0x001fe20000400000 */
[----:B------:R-:W3:Y:S01]  /*bb40*/  @P2 LDG.E.U8 R97, desc[UR20][R202.64] ;  /* 0x00000014ca612981 */ /* 0x000ee2000c1e1100 */
[----:B------:R-:W0:Y:S01]  /*bb50*/  LDC R71, c[0x0][0x3d8] ;  /* 0x0000f600ff477b82 */ /* 0x000e220000000800 */
[----:B------:R-:W-:Y:S01]  /*bb60*/  LEA.HI.X.SX32 R159, R68, R0, 0x1, P4 ;  /* 0x00000000449f7211 */ /* 0x000fe200020f0eff */
[----:B------:R-:W-:Y:S01]  /*bb70*/  MUFU.EX2 R5, R5 ;  /* 0x0000000500057308 */ /* 0x000fe20000000800 */
[----:B------:R-:W3:Y:S07]  /*bb80*/  @P2 LDG.E.U8 R96, desc[UR20][R200.64] ;  /* 0x00000014c8602981 */ /* 0x000eee000c1e1100 */
[----:B------:R-:W-:Y:S01]  /*bb90*/  MUFU.EX2 R35, R35 ;  /* 0x0000002300237308 */ /* 0x000fe20000000800 */
[----:B----4-:R-:W-:Y:S01]  /*bba0*/  IMAD R68, R70, 0x2, R69 ;  /* 0x0000000246447824 */ /* 0x010fe200078e0245 */
[C---:B------:R-:W-:Y:S01]  /*bbb0*/  IADD3 R156, P4, PT, R69.reuse, R138, RZ ;  /* 0x0000008a459c7210 */ /* 0x040fe20007f9e0ff */
[----:B------:R-:W4:Y:S05]  /*bbc0*/  LDC R70, c[0x0][0x3d8] ;  /* 0x0000f600ff467b82 */ /* 0x000f2a0000000800 */
[----:B------:R-:W-:Y:S01]  /*bbd0*/  MUFU.EX2 R33, R33 ;  /* 0x0000002100217308 */ /* 0x000fe20000000800 */
[----:B------:R-:W-:Y:S01]  /*bbe0*/  LEA.HI.X.SX32 R157, R69, R0, 0x1, P4 ;  /* 0x00000000459d7211 */ /* 0x000fe200020f0eff */
[----:B-1----:R-:W-:Y:S01]  /*bbf0*/  IMAD R69, R72, 0x2, R68 ;  /* 0x0000000248457824 */ /* 0x002fe200078e0244 */
[C---:B------:R-:W-:Y:S01]  /*bc00*/  IADD3 R154, P4, PT, R68.reuse, R138, RZ ;  /* 0x0000008a449a7210 */ /* 0x040fe20007f9e0ff */
[----:B------:R-:W1:Y:S04]  /*bc10*/  LDC R72, c[0x0][0x3d8] ;  /* 0x0000f600ff487b82 */ /* 0x000e680000000800 */
[----:B------:R-:W-:Y:S01]  /*bc20*/  MUFU.EX2 R32, R32 ;  /* 0x0000002000207308 */ /* 0x000fe20000000800 */
[----:B------:R-:W-:Y:S01]  /*bc30*/  LEA.HI.X.SX32 R155, R68, R0, 0x1, P4 ;  /* 0x00000000449b7211 */ /* 0x000fe200020f0eff */
[----:B0-----:R-:W-:Y:S01]  /*bc40*/  IMAD R68, R71, 0x2, R69 ;  /* 0x0000000247447824 */ /* 0x001fe200078e0245 */
[----:B------:R-:W-:Y:S01]  /*bc50*/  IADD3 R152, P4, PT, R69, R138, RZ ;  /* 0x0000008a45987210 */ /* 0x000fe20007f9e0ff */
[----:B------:R-:W0:Y:S01]  /*bc60*/  LDC R71, c[0x0][0x3d8] ;  /* 0x0000f600ff477b82 */ /* 0x000e220000000800 */
[----:B------:R-:W-:Y:S01]  /*bc70*/  FMUL R21, R55, 1.4426950216293334961 ;  /* 0x3fb8aa3b37157820 */ /* 0x000fe20000400000 */
[----:B------:R-:W-:Y:S01]  /*bc80*/  FMUL R25, R61, 1.4426950216293334961 ;  /* 0x3fb8aa3b3d197820 */ /* 0x000fe20000400000 */
[----:B------:R-:W-:Y:S01]  /*bc90*/  LEA.HI.X.SX32 R153, R69, R0, 0x1, P4 ;  /* 0x0000000045997211 */ /* 0x000fe200020f0eff */
[----:B------:R-:W0:Y:S01]  /*bca0*/  MUFU.EX2 R237, R8 ;  /* 0x0000000800ed7308 */ /* 0x000e220000000800 */
[----:B------:R-:W-:Y:S01]  /*bcb0*/  FMUL R10, R18, 1.4426950216293334961 ;  /* 0x3fb8aa3b120a7820 */ /* 0x000fe20000400000 */
[----:B------:R-:W3:Y:S01]  /*bcc0*/  @P2 LDG.E.U8 R95, desc[UR20][R198.64] ;  /* 0x00000014c65f2981 */ /* 0x000ee2000c1e1100 */
[----:B----4-:R-:W-:-:S02]  /*bcd0*/  IMAD R69, R70, 0x2, R68 ;  /* 0x0000000246457824 */ /* 0x010fc400078e0244 */
[----:B------:R-:W4:Y:S01]  /*bce0*/  LDC R70, c[0x0][0x3d8] ;  /* 0x0000f600ff467b82 */ /* 0x000f220000000800 */
[C---:B------:R-:W-:Y:S01]  /*bcf0*/  IADD3 R150, P4, PT, R68.reuse, R138, RZ ;  /* 0x0000008a44967210 */ /* 0x040fe20007f9e0ff */
[----:B------:R-:W3:Y:S03]  /*bd00*/  @P2 LDG.E.U8 R94, desc[UR20][R196.64] ;  /* 0x00000014c45e2981 */ /* 0x000ee6000c1e1100 */
[----:B------:R-:W-:Y:S01]  /*bd10*/  LEA.HI.X.SX32 R151, R68, R0, 0x1, P4 ;  /* 0x0000000044977211 */ /* 0x000fe200020f0eff */
[----:B------:R-:W0:Y:S01]  /*bd20*/  MUFU.EX2 R9, R9 ;  /* 0x0000000900097308 */ /* 0x000e220000000800 */
[C---:B------:R-:W-:Y:S01]  /*bd30*/  IADD3 R148, P4, PT, R69.reuse, R138, RZ ;  /* 0x0000008a45947210 */ /* 0x040fe20007f9e0ff */
[----:B-1----:R-:W-:Y:S01]  /*bd40*/  IMAD R68, R72, 0x2, R69 ;  /* 0x0000000248447824 */ /* 0x002fe200078e0245 */
[----:B------:R-:W3:Y:S02]  /*bd50*/  @P2 LDG.E.U8 R93, desc[UR20][R194.64] ;  /* 0x00000014c25d2981 */ /* 0x000ee4000c1e1100 */
[----:B------:R-:W-:-:S02]  /*bd60*/  LEA.HI.X.SX32 R149, R69, R0, 0x1, P4 ;  /* 0x0000000045957211 */ /* 0x000fc400020f0eff */
[----:B------:R-:W-:Y:S01]  /*bd70*/  IADD3 R146, P4, PT, R68, R138, RZ ;  /* 0x0000008a44927210 */ /* 0x000fe20007f9e0ff */
[----:B------:R-:W1:Y:S01]  /*bd80*/  MUFU.EX2 R243, R16 ;  /* 0x0000001000f37308 */ /* 0x000e620000000800 */
[----:B0-----:R-:W-:Y:S01]  /*bd90*/  IMAD R69, R71, 0x2, R68 ;  /* 0x0000000247457824 */ /* 0x001fe200078e0244 */
[----:B------:R-:W-:Y:S01]  /*bda0*/  F2FP.SATFINITE.E4M3.F32.PACK_AB_MERGE_C R34, R17, R20, RZ ;  /* 0x000000141122723e */ /* 0x000fe200048070ff */
[----:B------:R-:W-:Y:S01]  /*bdb0*/  FMUL R12, R38, 1.4426950216293334961 ;  /* 0x3fb8aa3b260c7820 */ /* 0x000fe20000400000 */
[----:B------:R-:W-:-:S04]  /*bdc0*/  LEA.HI.X.SX32 R147, R68, R0, 0x1, P4 ;  /* 0x0000000044937211 */ /* 0x000fc800020f0eff */
[----:B------:R0:W-:Y:S01]  /*bdd0*/  MUFU.EX2 R132, R37 ;  /* 0x0000002500847308 */ /* 0x0001e20000000800 */
[C---:B------:R-:W-:Y:S01]  /*bde0*/  IADD3 R144, P4, PT, R69.reuse, R138, RZ ;  /* 0x0000008a45907210 */ /* 0x040fe20007f9e0ff */
[----:B----4-:R-:W-:Y:S02]  /*bdf0*/  IMAD R68, R70, 0x2, R69 ;  /* 0x0000000246447824 */ /* 0x010fe400078e0245 */
[----:B------:R-:W-:Y:S01]  /*be00*/  FMUL R28, R56, 1.4426950216293334961 ;  /* 0x3fb8aa3b381c7820 */ /* 0x000fe20000400000 */
[----:B------:R-:W-:Y:S01]  /*be10*/  PRMT R74, RZ, 0x7610, R74 ;  /* 0x00007610ff4a7816 */ /* 0x000fe2000000004a */
[----:B------:R-:W4:Y:S01]  /*be20*/  @P2 LDG.E.U8 R92, desc[UR20][R192.64] ;  /* 0x00000014c05c2981 */ /* 0x000f22000c1e1100 */
[----:B------:R-:W-:Y:S01]  /*be30*/  LEA.HI.X.SX32 R145, R69, R0, 0x1, P4 ;  /* 0x0000000045917211 */ /* 0x000fe200020f0eff */
[----:B--2---:R-:W-:Y:S01]  /*be40*/  IMAD R69, R139, 0x2, R68 ;  /* 0x000000028b457824 */ /* 0x004fe200078e0244 */
[----:B------:R-:W-:Y:S01]  /*be50*/  IADD3 R142, P4, PT, R68, R138, RZ ;  /* 0x0000008a448e7210 */ /* 0x000fe20007f9e0ff */
[----:B------:R-:W2:Y:S01]  /*be60*/  MUFU.EX2 R10, R10 ;  /* 0x0000000a000a7308 */ /* 0x000ea20000000800 */
[----:B------:R-:W-:-:S02]  /*be70*/  IMAD.MOV.U32 R18, RZ, RZ, R250 ;  /* 0x000000ffff127224 */ /* 0x000fc400078e00fa */
[----:B0-----:R-:W-:Y:S01]  /*be80*/  FMUL R37, R41, 1.4426950216293334961 ;  /* 0x3fb8aa3b29257820 */ /* 0x001fe20000400000 */
[----:B------:R-:W-:Y:S01]  /*be90*/  LEA.HI.X.SX32 R143, R68, R0, 0x1, P4 ;  /* 0x00000000448f7211 */ /* 0x000fe200020f0eff */
[----:B------:R-:W-:Y:S01]  /*bea0*/  IMAD R68, R141, 0x2, R69 ;  /* 0x000000028d447824 */ /* 0x000fe200078e0245 */
[C---:B------:R-:W-:Y:S01]  /*beb0*/  IADD3 R140, P4, PT, R69.reuse, R138, RZ ;  /* 0x0000008a458c7210 */ /* 0x040fe20007f9e0ff */
[----:B------:R-:W-:Y:S01]  /*bec0*/  FMUL R38, R40, 1.4426950216293334961 ;  /* 0x3fb8aa3b28267820 */ /* 0x000fe20000400000 */
[----:B------:R-:W3:Y:S02]  /*bed0*/  @P2 LDG.E.U8 R91, desc[UR20][R190.64] ;  /* 0x00000014be5b2981 */ /* 0x000ee4000c1e1100 */
[----:B------:R-:W-:Y:S02]  /*bee0*/  LEA.HI.X.SX32 R141, R69, R0, 0x1, P4 ;  /* 0x00000000458d7211 */ /* 0x000fe400020f0eff */
[----:B------:R-:W-:Y:S01]  /*bef0*/  IADD3 R138, P4, PT, R68, R138, RZ ;  /* 0x0000008a448a7210 */ /* 0x000fe20007f9e0ff */
[----:B------:R0:W-:Y:S01]  /*bf00*/  MUFU.EX2 R133, R36 ;  /* 0x0000002400857308 */ /* 0x0001e20000000800 */
[----:B------:R-:W-:Y:S01]  /*bf10*/  FMUL R11, R22, 1.4426950216293334961 ;  /* 0x3fb8aa3b160b7820 */ /* 0x000fe20000400000 */
[----:B------:R-:W-:Y:S01]  /*bf20*/  FMUL R8, R23, 1.4426950216293334961 ;  /* 0x3fb8aa3b17087820 */ /* 0x000fe20000400000 */
[----:B------:R-:W-:Y:S01]  /*bf30*/  LEA.HI.X.SX32 R139, R68, R0, 0x1, P4 ;  /* 0x00000000448b7211 */ /* 0x000fe200020f0eff */
[----:B------:R-:W-:Y:S01]  /*bf40*/  FADD R0, R239, R240 ;  /* 0x000000f0ef007221 */ /* 0x000fe20000000000 */
[----:B------:R-:W-:Y:S01]  /*bf50*/  FMUL R4, R26, 1.4426950216293334961 ;  /* 0x3fb8aa3b1a047820 */ /* 0x000fe20000400000 */
[----:B------:R-:W-:Y:S01]  /*bf60*/  FMUL R13, R27, 1.4426950216293334961 ;  /* 0x3fb8aa3b1b0d7820 */ /* 0x000fe20000400000 */
[----:B------:R-:W-:Y:S01]  /*bf70*/  FMUL R16, R30, 1.4426950216293334961 ;  /* 0x3fb8aa3b1e107820 */ /* 0x000fe20000400000 */
[----:B------:R-:W-:Y:S01]  /*bf80*/  FADD R0, R20, R0 ;  /* 0x0000000014007221 */ /* 0x000fe20000000000 */
[----:B------:R-:W-:Y:S01]  /*bf90*/  MUFU.EX2 R12, R12 ;  /* 0x0000000c000c7308 */ /* 0x000fe20000000800 */
[----:B------:R-:W3:Y:S02]  /*bfa0*/  @P2 LDG.E.U8 R90, desc[UR20][R188.64] ;  /* 0x00000014bc5a2981 */ /* 0x000ee4000c1e1100 */
[----:B------:R-:W-:-:S02]  /*bfb0*/  FADD R0, R17, R0 ;  /* 0x0000000011007221 */ /* 0x000fc40000000000 */
[----:B------:R-:W3:Y:S02]  /*bfc0*/  @P2 LDG.E.U8 R89, desc[UR20][R186.64] ;  /* 0x00000014ba592981 */ /* 0x000ee4000c1e1100 */
[----:B------:R-:W-:Y:S01]  /*bfd0*/  FADD R0, R237, R0 ;  /* 0x00000000ed007221 */ /* 0x000fe20000000000 */
[----:B------:R-:W-:Y:S01]  /*bfe0*/  MUFU.EX2 R24, R24 ;  /* 0x0000001800187308 */ /* 0x000fe20000000800 */
[----:B------:R-:W-:Y:S01]  /*bff0*/  PRMT R73, RZ, 0x7610, R73 ;  /* 0x00007610ff497816 */ /* 0x000fe20000000049 */
[----:B------:R-:W3:Y:S01]  /*c000*/  @P2 LDG.E.U8 R88, desc[UR20][R184.64] ;  /* 0x00000014b8582981 */ /* 0x000ee2000c1e1100 */
[----:B------:R-:W-:-:S03]  /*c010*/  FADD R0, R238, R0 ;  /* 0x00000000ee007221 */ /* 0x000fc60000000000 */
[----:B------:R-:W3:Y:S01]  /*c020*/  @P2 LDG.E.U8 R87, desc[UR20][R176.64] ;  /* 0x00000014b0572981 */ /* 0x000ee2000c1e1100 */
[----:B------:R-:W-:Y:S01]  /*c030*/  FADD R0, R9, R0 ;  /* 0x0000000009007221 */ /* 0x000fe20000000000 */
[C---:B------:R-:W-:Y:S01]  /*c040*/  F2FP.SATFINITE.E4M3.F32.PACK_AB_MERGE_C R17, R5.reuse, R9, RZ ;  /* 0x000000090511723e */ /* 0x040fe200048070ff */
[----:B0-----:R-:W-:Y:S01]  /*c050*/  FMUL R36, R44, 1.4426950216293334961 ;  /* 0x3fb8aa3b2c247820 */ /* 0x001fe20000400000 */
[----:B------:R-:W0:Y:S01]  /*c060*/  MUFU.EX2 R11, R11 ;  /* 0x0000000b000b7308 */ /* 0x000e220000000800 */
[----:B------:R-:W-:Y:S01]  /*c070*/  FADD R0, R5, R0 ;  /* 0x0000000005007221 */ /* 0x000fe20000000000 */
[----:B------:R-:W3:Y:S03]  /*c080*/  @P2 LDG.E.U8 R86, desc[UR20][R174.64] ;  /* 0x00000014ae562981 */ /* 0x000ee6000c1e1100 */
[----:B------:R-:W-:Y:S01]  /*c090*/  FADD R0, R241, R0 ;  /* 0x00000000f1007221 */ /* 0x000fe20000000000 */
[----:B------:R-:W3:Y:S03]  /*c0a0*/  @P2 LDG.E.U8 R85, desc[UR20][R172.64] ;  /* 0x00000014ac552981 */ /* 0x000ee6000c1e1100 */
[----:B------:R-:W-:Y:S01]  /*c0b0*/  FADD R0, R242, R0 ;  /* 0x00000000f2007221 */ /* 0x000fe20000000000 */
[----:B------:R-:W0:Y:S01]  /*c0c0*/  MUFU.EX2 R8, R8 ;  /* 0x0000000800087308 */ /* 0x000e220000000800 */
[----:B------:R-:W3:Y:S02]  /*c0d0*/  @P2 LDG.E.U8 R84, desc[UR20][R170.64] ;  /* 0x00000014aa542981 */ /* 0x000ee4000c1e1100 */
[----:B------:R-:W-:-:S02]  /*c0e0*/  FADD R0, R19, R0 ;  /* 0x0000000013007221 */ /* 0x000fc40000000000 */
[----:B------:R-:W3:Y:S02]  /*c0f0*/  @P2 LDG.E.U8 R83, desc[UR20][R168.64] ;  /* 0x00000014a8532981 */ /* 0x000ee4000c1e1100 */
[----:B------:R-:W-:Y:S01]  /*c100*/  FADD R0, R18, R0 ;  /* 0x0000000012007221 */ /* 0x000fe20000000000 */
[----:B------:R-:W0:Y:S01]  /*c110*/  MUFU.EX2 R4, R4 ;  /* 0x0000000400047308 */ /* 0x000e220000000800 */
[----:B------:R-:W3:Y:S02]  /*c120*/  @P2 LDG.E.U8 R82, desc[UR20][R166.64] ;  /* 0x00000014a6522981 */ /* 0x000ee4000c1e1100 */
[----:B-1----:R-:W-:Y:S01]  /*c130*/  FADD R0, R243, R0 ;  /* 0x00000000f3007221 */ /* 0x002fe20000000000 */
[----:B------:R-:W-:Y:S01]  /*c140*/  FMUL R9, R43, 1.4426950216293334961 ;  /* 0x3fb8aa3b2b097820 */ /* 0x000fe20000400000 */
[----:B------:R-:W-:Y:S01]  /*c150*/  FMUL R5, R42, 1.4426950216293334961 ;  /* 0x3fb8aa3b2a057820 */ /* 0x000fe20000400000 */
[----:B------:R-:W3:Y:S01]  /*c160*/  LDL.LU R43, [R1+0x6cc] ;  /* 0x0006cc00012b7983 */ /* 0x000ee20000300800 */
[----:B------:R-:W-:-:S03]  /*c170*/  FADD R0, R244, R0 ;  /* 0x00000000f4007221 */ /* 0x000fc60000000000 */
[----:B------:R-:W4:Y:S01]  /*c180*/  LDL.LU R42, [R1+0x6bc] ;  /* 0x0006bc00012a7983 */ /* 0x000f220000300800 */
[----:B--2---:R-:W-:-:S03]  /*c190*/  FADD R0, R10, R0 ;  /* 0x000000000a007221 */ /* 0x004fc60000000000 */
[----:B------:R-:W2:Y:S01]  /*c1a0*/  LDL.LU R41, [R1+0x6a8] ;  /* 0x0006a80001297983 */ /* 0x000ea20000300800 */
[----:B------:R-:W-:-:S03]  /*c1b0*/  F2FP.SATFINITE.E4M3.F32.PACK_AB_MERGE_C R18, R18, R19, RZ ;  /* 0x000000131212723e */ /* 0x000fc600048070ff */
[----:B------:R-:W2:Y:S01]  /*c1c0*/  LDL.LU R40, [R1+0x69c] ;  /* 0x00069c0001287983 */ /* 0x000ea20000300800 */
[C---:B------:R-:W-:Y:S01]  /*c1d0*/  FADD R0, R6.reuse, R0 ;  /* 0x0000000006007221 */ /* 0x040fe20000000000 */
[----:B------:R-:W-:Y:S02]  /*c1e0*/  F2FP.SATFINITE.E4M3.F32.PACK_AB_MERGE_C R19, R6, R10, RZ ;  /* 0x0000000a0613723e */ /* 0x000fe400048070ff */
[----:B------:R-:W2:Y:S01]  /*c1f0*/  LDL.LU R39, [R1+0x68c] ;  /* 0x00068c0001277983 */ /* 0x000ea20000300800 */
[----:B------:R-:W-:-:S03]  /*c200*/  FMUL R6, R46, 1.4426950216293334961 ;  /* 0x3fb8aa3b2e067820 */ /* 0x000fc60000400000 */
[----:B------:R-:W2:Y:S01]  /*c210*/  LDL.LU R20, [R1+0x678] ;  /* 0x0006780001147983 */ /* 0x000ea20000300800 */
[----:B------:R-:W-:-:S03]  /*c220*/  FMUL R10, R47, 1.4426950216293334961 ;  /* 0x3fb8aa3b2f0a7820 */ /* 0x000fc60000400000 */
[----:B------:R-:W2:Y:S04]  /*c230*/  LDL.LU R44, [R1+0x6d8] ;  /* 0x0006d800012c7983 */ /* 0x000ea80000300800 */
[----:B------:R-:W2:Y:S04]  /*c240*/  LDL.LU R45, [R1+0x6e8] ;  /* 0x0006e800012d7983 */ /* 0x000ea80000300800 */
[----:B------:R-:W2:Y:S04]  /*c250*/  LDL.LU R46, [R1+0x6fc] ;  /* 0x0006fc00012e7983 */ /* 0x000ea80000300800 */
[----:B------:R-:W2:Y:S04]  /*c260*/  LDL.LU R47, [R1+0x70c] ;  /* 0x00070c00012f7983 */ /* 0x000ea80000300800 */
[----:B------:R-:W2:Y:S04]  /*c270*/  LDL.LU R48, [R1+0x718] ;  /* 0x0007180001307983 */ /* 0x000ea80000300800 */
[----:B------:R-:W2:Y:S01]  /*c280*/  LDL.LU R49, [R1+0x728] ;  /* 0x0007280001317983 */ /* 0x000ea20000300800 */
[----:B------:R-:W-:Y:S01]  /*c290*/  FADD R0, R247, R0 ;  /* 0x00000000f7007221 */ /* 0x000fe20000000000 */
[----:B------:R-:W1:Y:S02]  /*c2a0*/  MUFU.EX2 R13, R13 ;  /* 0x0000000d000d7308 */ /* 0x000e640000000800 */
[----:B------:R-:W2:Y:S01]  /*c2b0*/  @P2 LDG.E.U8 R81, desc[UR20][R164.64] ;  /* 0x00000014a4512981 */ /* 0x000ea2000c1e1100 */
[----:B------:R-:W-:-:S03]  /*c2c0*/  FADD R0, R248, R0 ;  /* 0x00000000f8007221 */ /* 0x000fc60000000000 */
[----:B------:R-:W2:Y:S01]  /*c2d0*/  @P2 LDG.E.U8 R80, desc[UR20][R162.64] ;  /* 0x00000014a2502981 */ /* 0x000ea2000c1e1100 */
[----:B0-----:R-:W-:Y:S01]  /*c2e0*/  FADD R0, R11, R0 ;  /* 0x000000000b007221 */ /* 0x001fe20000000000 */
[----:B------:R-:W0:Y:S02]  /*c2f0*/  MUFU.EX2 R250, R29 ;  /* 0x0000001d00fa7308 */ /* 0x000e240000000800 */
[----:B------:R-:W2:Y:S01]  /*c300*/  @P2 LDG.E.U8 R79, desc[UR20][R160.64] ;  /* 0x00000014a04f2981 */ /* 0x000ea2000c1e1100 */
[----:B------:R-:W-:-:S03]  /*c310*/  FADD R0, R8, R0 ;  /* 0x0000000008007221 */ /* 0x000fc60000000000 */
[----:B------:R-:W2:Y:S01]  /*c320*/  @P2 LDG.E.U8 R78, desc[UR20][R158.64] ;  /* 0x000000149e4e2981 */ /* 0x000ea2000c1e1100 */
[----:B------:R-:W-:Y:S01]  /*c330*/  FADD R0, R245, R0 ;  /* 0x00000000f5007221 */ /* 0x000fe20000000000 */
[----:B------:R-:W0:Y:S02]  /*c340*/  MUFU.EX2 R16, R16 ;  /* 0x0000001000107308 */ /* 0x000e240000000800 */
[----:B------:R-:W2:Y:S01]  /*c350*/  @P2 LDG.E.U8 R77, desc[UR20][R156.64] ;  /* 0x000000149c4d2981 */ /* 0x000ea2000c1e1100 */
[----:B------:R-:W-:-:S03]  /*c360*/  FADD R0, R246, R0 ;  /* 0x00000000f6007221 */ /* 0x000fc60000000000 */
[----:B------:R-:W2:Y:S01]  /*c370*/  @P2 LDG.E.U8 R76, desc[UR20][R154.64] ;  /* 0x000000149a4c2981 */ /* 0x000ea2000c1e1100 */
[----:B------:R-:W-:Y:S01]  /*c380*/  FADD R0, R4, R0 ;  /* 0x0000000004007221 */ /* 0x000fe20000000000 */
[----:B------:R-:W0:Y:S08]  /*c390*/  MUFU.EX2 R38, R38 ;  /* 0x0000002600267308 */ /* 0x000e300000000800 */
[----:B------:R-:W-:Y:S01]  /*c3a0*/  MUFU.EX2 R31, R31 ;  /* 0x0000001f001f7308 */ /* 0x000fe20000000800 */
[----:B-1----:R-:W-:-:S07]  /*c3b0*/  FADD R0, R13, R0 ;  /* 0x000000000d007221 */ /* 0x002fce0000000000 */
[----:B------:R-:W-:Y:S01]  /*c3c0*/  MUFU.EX2 R21, R21 ;  /* 0x0000001500157308 */ /* 0x000fe20000000800 */
[----:B------:R-:W-:-:S07]  /*c3d0*/  FADD R0, R249, R0 ;  /* 0x00000000f9007221 */ /* 0x000fce0000000000 */
[----:B------:R-:W-:Y:S01]  /*c3e0*/  MUFU.EX2 R25, R25 ;  /* 0x0000001900197308 */ /* 0x000fe20000000800 */
[----:B0-----:R-:W-:Y:S01]  /*c3f0*/  FADD R0, R250, R0 ;  /* 0x00000000fa007221 */ /* 0x001fe20000000000 */
[----:B------:R-:W-:Y:S01]  /*c400*/  PRMT R72, RZ, 0x7610, R72 ;  /* 0x00007610ff487816 */ /* 0x000fe20000000048 */
[----:B------:R-:W2:Y:S02]  /*c410*/  @P2 LDG.E.U8 R75, desc[UR20][R152.64] ;  /* 0x00000014984b2981 */ /* 0x000ea4000c1e1100 */
[----:B------:R-:W-:Y:S01]  /*c420*/  FADD R0, R16, R0 ;  /* 0x0000000010007221 */ /* 0x000fe20000000000 */
[----:B------:R-:W-:Y:S01]  /*c430*/  PRMT R71, RZ, 0x7610, R71 ;  /* 0x00007610ff477816 */ /* 0x000fe20000000047 */
[----:B------:R-:W2:Y:S02]  /*c440*/  @P2 LDG.E.U8 R74, desc[UR20][R150.64] ;  /* 0x00000014964a2981 */ /* 0x000ea4000c1e1100 */
[----:B------:R-:W-:Y:S01]  /*c450*/  FADD R0, R14, R0 ;  /* 0x000000000e007221 */ /* 0x000fe20000000000 */
[----:B------:R-:W0:Y:S01]  /*c460*/  MUFU.EX2 R37, R37 ;  /* 0x0000002500257308 */ /* 0x000e220000000800 */
[----:B------:R-:W-:Y:S01]  /*c470*/  FMUL R30, R53, 1.4426950216293334961 ;  /* 0x3fb8aa3b351e7820 */ /* 0x000fe20000400000 */
[----:B------:R-:W-:Y:S01]  /*c480*/  FMUL R27, R57, 1.4426950216293334961 ;  /* 0x3fb8aa3b391b7820 */ /* 0x000fe20000400000 */
[----:B------:R-:W-:-:S05]  /*c490*/  FADD R0, R251, R0 ;  /* 0x00000000fb007221 */ /* 0x000fca0000000000 */
[----:B------:R-:W-:Y:S01]  /*c4a0*/  MUFU.EX2 R28, R28 ;  /* 0x0000001c001c7308 */ /* 0x000fe20000000800 */
[----:B------:R-:W-:Y:S01]  /*c4b0*/  FADD R0, R134, R0 ;  /* 0x0000000086007221 */ /* 0x000fe20000000000 */
[----:B------:R-:W-:Y:S01]  /*c4c0*/  FMUL R26, R60, 1.4426950216293334961 ;  /* 0x3fb8aa3b3c1a7820 */ /* 0x000fe20000400000 */
[----:B------:R-:W-:Y:S01]  /*c4d0*/  FMUL R23, R64, 1.4426950216293334961 ;  /* 0x3fb8aa3b40177820 */ /* 0x000fe20000400000 */
[----:B------:R-:W-:Y:S01]  /*c4e0*/  FMUL R22, R65, 1.4426950216293334961 ;  /* 0x3fb8aa3b41167820 */ /* 0x000fe20000400000 */
[----:B------:R-:W-:Y:S01]  /*c4f0*/  FADD R0, R7, R0 ;  /* 0x0000000007007221 */ /* 0x000fe20000000000 */
[----:B------:R-:W-:Y:S01]  /*c500*/  PRMT R70, RZ, 0x7610, R70 ;  /* 0x00007610ff467816 */ /* 0x000fe20000000046 */
[----:B------:R-:W2:Y:S02]  /*c510*/  @P2 LDG.E.U8 R73, desc[UR20][R148.64] ;  /* 0x0000001494492981 */ /* 0x000ea4000c1e1100 */
[----:B------:R-:W-:Y:S01]  /*c520*/  FADD R0, R15, R0 ;  /* 0x000000000f007221 */ /* 0x000fe20000000000 */
[----:B------:R-:W1:Y:S08]  /*c530*/  MUFU.EX2 R5, R5 ;  /* 0x0000000500057308 */ /* 0x000e700000000800 */
[----:B------:R-:W0:Y:S01]  /*c540*/  MUFU.EX2 R9, R9 ;  /* 0x0000000900097308 */ /* 0x000e220000000800 */
[----:B------:R-:W-:-:S07]  /*c550*/  FADD R0, R133, R0 ;  /* 0x0000000085007221 */ /* 0x000fce0000000000 */
[----:B------:R-:W0:Y:S01]  /*c560*/  MUFU.EX2 R36, R36 ;  /* 0x0000002400247308 */ /* 0x000e220000000800 */
[----:B------:R-:W-:-:S07]  /*c570*/  FADD R0, R132, R0 ;  /* 0x0000000084007221 */ /* 0x000fce0000000000 */
[----:B------:R-:W1:Y:S01]  /*c580*/  MUFU.EX2 R6, R6 ;  /* 0x0000000600067308 */ /* 0x000e620000000800 */
[----:B------:R-:W-:Y:S01]  /*c590*/  FADD R0, R12, R0 ;  /* 0x000000000c007221 */ /* 0x000fe20000000000 */
[----:B------:R-:W-:Y:S01]  /*c5a0*/  F2FP.SATFINITE.E4M3.F32.PACK_AB_MERGE_C R13, R13, R4, RZ ;  /* 0x000000040d0d723e */ /* 0x000fe200048070ff */
[----:B------:R-:W2:Y:S02]  /*c5b0*/  @P2 LDG.E.U8 R72, desc[UR20][R146.64] ;  /* 0x0000001492482981 */ /* 0x000ea4000c1e1100 */
[----:B------:R-:W-:-:S03]  /*c5c0*/  FADD R0, R24, R0 ;  /* 0x0000000018007221 */ /* 0x000fc60000000000 */
[----:B------:R-:W1:Y:S01]  /*c5d0*/  MUFU.EX2 R10, R10 ;  /* 0x0000000a000a7308 */ /* 0x000e620000000800 */
[----:B------:R-:W-:Y:S01]  /*c5e0*/  FADD R0, R38, R0 ;  /* 0x0000000026007221 */ /* 0x000fe20000000000 */
[----:B------:R-:W-:Y:S01]  /*c5f0*/  F2FP.SATFINITE.E4M3.F32.PACK_AB_MERGE_C R29, R8, R11, RZ ;  /* 0x0000000b081d723e */ /* 0x000fe200048070ff */
[----:B------:R-:W2:Y:S02]  /*c600*/  @P2 LDG.E.U8 R71, desc[UR20][R144.64] ;  /* 0x0000001490472981 */ /* 0x000ea4000c1e1100 */
[----:B0-----:R-:W-:Y:S01]  /*c610*/  FADD R0, R37, R0 ;  /* 0x0000000025007221 */ /* 0x001fe20000000000 */
[----:B------:R-:W-:Y:S01]  /*c620*/  PRMT R69, RZ, 0x7610, R69 ;  /* 0x00007610ff457816 */ /* 0x000fe20000000045 */
[----:B------:R-:W2:Y:S02]  /*c630*/  @P2 LDG.E.U8 R70, desc[UR20][R142.64] ;  /* 0x000000148e462981 */ /* 0x000ea4000c1e1100 */
[----:B-1----:R-:W-:Y:S01]  /*c640*/  FADD R0, R5, R0 ;  /* 0x0000000005007221 */ /* 0x002fe20000000000 */
[----:B------:R-:W-:Y:S01]  /*c650*/  FMUL R4, R50, 1.4426950216293334961 ;  /* 0x3fb8aa3b32047820 */ /* 0x000fe20000400000 */
[----:B------:R-:W-:Y:S01]  /*c660*/  FMUL R11, R51, 1.4426950216293334961 ;  /* 0x3fb8aa3b330b7820 */ /* 0x000fe20000400000 */
[----:B------:R-:W-:Y:S01]  /*c670*/  F2FP.SATFINITE.E4M3.F32.PACK_AB_MERGE_C R15, R15, R7, RZ ;  /* 0x000000070f0f723e */ /* 0x000fe200048070ff */
[----:B------:R-:W-:Y:S01]  /*c680*/  FADD R0, R9, R0 ;  /* 0x0000000009007221 */ /* 0x000fe20000000000 */
[----:B------:R-:W-:Y:S01]  /*c690*/  MUFU.EX2 R30, R30 ;  /* 0x0000001e001e7308 */ /* 0x000fe20000000800 */
[----:B------:R-:W-:Y:S01]  /*c6a0*/  F2FP.SATFINITE.E4M3.F32.PACK_AB_MERGE_C R24, R24, R12, RZ ;  /* 0x0000000c1818723e */ /* 0x000fe200048070ff */
[----:B------:R-:W2:Y:S01]  /*c6b0*/  @P2 LDG.E.U8 R69, desc[UR20][R140.64] ;  /* 0x000000148c452981 */ /* 0x000ea2000c1e1100 */
[----:B------:R-:W-:Y:S01]  /*c6c0*/  FADD R0, R36, R0 ;  /* 0x0000000024007221 */ /* 0x000fe20000000000 */
[----:B------:R-:W-:-:S02]  /*c6d0*/  PRMT R68, RZ, 0x7610, R68 ;  /* 0x00007610ff447816 */ /* 0x000fc40000000044 */
[----:B------:R-:W2:Y:S01]  /*c6e0*/  LDL.LU R50, [R1+0x72c] ;  /* 0x00072c0001327983 */ /* 0x000ea20000300800 */
[----:B------:R-:W-:Y:S01]  /*c6f0*/  FADD R0, R35, R0 ;  /* 0x0000000023007221 */ /* 0x000fe20000000000 */
[----:B------:R-:W0:Y:S01]  /*c700*/  MUFU.EX2 R4, R4 ;  /* 0x0000000400047308 */ /* 0x000e220000000800 */
[----:B------:R-:W-:-:S07]  /*c710*/  FMUL R7, R54, 1.4426950216293334961 ;  /* 0x3fb8aa3b36077820 */ /* 0x000fce0000400000 */
[----:B------:R-:W1:Y:S01]  /*c720*/  MUFU.EX2 R11, R11 ;  /* 0x0000000b000b7308 */ /* 0x000e620000000800 */
[----:B------:R-:W-:Y:S01]  /*c730*/  FADD R0, R6, R0 ;  /* 0x0000000006007221 */ /* 0x000fe20000000000 */
[----:B------:R-:W-:Y:S01]  /*c740*/  FMUL R12, R58, 1.4426950216293334961 ;  /* 0x3fb8aa3b3a0c7820 */ /* 0x000fe20000400000 */
[----:B------:R-:W-:Y:S01]  /*c750*/  F2FP.SATFINITE.E4M3.F32.PACK_AB_MERGE_C R9, R9, R5, RZ ;  /* 0x000000050909723e */ /* 0x000fe200048070ff */
[----:B------:R-:W2:Y:S01]  /*c760*/  @P2 LDG.E.U8 R68, desc[UR20][R138.64] ;  /* 0x000000148a442981 */ /* 0x000ea2000c1e1100 */
[----:B------:R-:W-:-:S04]  /*c770*/  FADD R0, R10, R0 ;  /* 0x000000000a007221 */ /* 0x000fc80000000000 */
[----:B------:R-:W-:Y:S01]  /*c780*/  FADD R0, R33, R0 ;  /* 0x0000000021007221 */ /* 0x000fe20000000000 */
[----:B------:R-:W1:Y:S03]  /*c790*/  MUFU.EX2 R7, R7 ;  /* 0x0000000700077308 */ /* 0x000e660000000800 */
[----:B------:R-:W-:-:S04]  /*c7a0*/  FADD R0, R32, R0 ;  /* 0x0000000020007221 */ /* 0x000fc80000000000 */
[----:B0-----:R-:W-:-:S04]  /*c7b0*/  FADD R0, R4, R0 ;  /* 0x0000000004007221 */ /* 0x001fc80000000000 */
[----:B-1----:R-:W-:Y:S01]  /*c7c0*/  FADD R0, R11, R0 ;  /* 0x000000000b007221 */ /* 0x002fe20000000000 */
[----:B------:R-:W0:Y:S03]  /*c7d0*/  MUFU.EX2 R27, R27 ;  /* 0x0000001b001b7308 */ /* 0x000e260000000800 */
[----:B------:R-:W-:Y:S01]  /*c7e0*/  FADD R0, R31, R0 ;  /* 0x000000001f007221 */ /* 0x000fe20000000000 */
[----:B------:R-:W-:-:S03]  /*c7f0*/  FMUL R5, R59, 1.4426950216293334961 ;  /* 0x3fb8aa3b3b057820 */ /* 0x000fc60000400000 */
[----:B------:R-:W-:Y:S01]  /*c800*/  FADD R0, R30, R0 ;  /* 0x000000001e007221 */ /* 0x000fe20000000000 */
[----:B------:R-:W1:Y:S03]  /*c810*/  MUFU.EX2 R12, R12 ;  /* 0x0000000c000c7308 */ /* 0x000e660000000800 */
[----:B------:R-:W-:-:S04]  /*c820*/  FADD R0, R7, R0 ;  /* 0x0000000007007221 */ /* 0x000fc80000000000 */
[----:B------:R-:W-:Y:S01]  /*c830*/  FADD R0, R21, R0 ;  /* 0x0000000015007221 */ /* 0x000fe20000000000 */
[----:B------:R-:W1:Y:S01]  /*c840*/  MUFU.EX2 R5, R5 ;  /* 0x0000000500057308 */ /* 0x000e620000000800 */
[----:B------:R-:W-:Y:S01]  /*c850*/  F2FP.SATFINITE.E4M3.F32.PACK_AB_MERGE_C R11, R11, R4, RZ ;  /* 0x000000040b0b723e */ /* 0x000fe200048070ff */
[----:B------:R-:W-:Y:S01]  /*c860*/  FMUL R4, R62, 1.4426950216293334961 ;  /* 0x3fb8aa3b3e047820 */ /* 0x000fe20000400000 */
[----:B------:R-:W-:-:S05]  /*c870*/  FADD R0, R28, R0 ;  /* 0x000000001c007221 */ /* 0x000fca0000000000 */
[----:B------:R-:W1:Y:S01]  /*c880*/  MUFU.EX2 R26, R26 ;  /* 0x0000001a001a7308 */ /* 0x000e620000000800 */
[----:B------:R-:W-:Y:S01]  /*c890*/  F2FP.SATFINITE.E4M3.F32.PACK_AB_MERGE_C R10, R10, R6, RZ ;  /* 0x000000060a0a723e */ /* 0x000fe200048070ff */
[----:B0-----:R-:W-:Y:S01]  /*c8a0*/  FADD R0, R27, R0 ;  /* 0x000000001b007221 */ /* 0x001fe20000000000 */
[----:B------:R-:W-:-:S03]  /*c8b0*/  FMUL R6, R63, 1.4426950216293334961 ;  /* 0x3fb8aa3b3f067820 */ /* 0x000fc60000400000 */
[----:B-1----:R-:W-:Y:S02]  /*c8c0*/  FADD R0, R12, R0 ;  /* 0x000000000c007221 */ /* 0x002fe40000000000 */
[----:B------:R-:W0:Y:S02]  /*c8d0*/  MUFU.EX2 R4, R4 ;  /* 0x0000000400047308 */ /* 0x000e240000000800 */
[----:B------:R-:W-:-:S06]  /*c8e0*/  FADD R0, R5, R0 ;  /* 0x0000000005007221 */ /* 0x000fcc0000000000 */
[----:B------:R-:W1:Y:S01]  /*c8f0*/  MUFU.EX2 R6, R6 ;  /* 0x0000000600067308 */ /* 0x000e620000000800 */
[----:B------:R-:W-:Y:S01]  /*c900*/  FADD R0, R26, R0 ;  /* 0x000000001a007221 */ /* 0x000fe20000000000 */
[----:B------:R-:W-:Y:S01]  /*c910*/  F2FP.SATFINITE.E4M3.F32.PACK_AB_MERGE_C R21, R21, R7, RZ ;  /* 0x000000071515723e */ /* 0x000fe200048070ff */
[----:B------:R-:W-:-:S05]  /*c920*/  FMUL R7, R66, 1.4426950216293334961 ;  /* 0x3fb8aa3b42077820 */ /* 0x000fca0000400000 */
[----:B------:R-:W1:Y:S01]  /*c930*/  MUFU.EX2 R23, R23 ;  /* 0x0000001700177308 */ /* 0x000e620000000800 */
[----:B------:R-:W-:-:S07]  /*c940*/  FADD R0, R25, R0 ;  /* 0x0000000019007221 */ /* 0x000fce0000000000 */
[----:B------:R-:W1:Y:S01]  /*c950*/  MUFU.EX2 R22, R22 ;  /* 0x0000001600167308 */ /* 0x000e620000000800 */
[----:B0-----:R-:W-:-:S07]  /*c960*/  FADD R0, R4, R0 ;  /* 0x0000000004007221 */ /* 0x001fce0000000000 */
[----:B------:R-:W0:Y:S01]  /*c970*/  MUFU.EX2 R7, R7 ;  /* 0x0000000700077308 */ /* 0x000e220000000800 */
[----:B-1----:R-:W-:-:S04]  /*c980*/  FADD R0, R6, R0 ;  /* 0x0000000006007221 */ /* 0x002fc80000000000 */
[----:B------:R-:W-:Y:S01]  /*c990*/  FADD R0, R23, R0 ;  /* 0x0000000017007221 */ /* 0x000fe20000000000 */
[----:B------:R-:W-:Y:S02]  /*c9a0*/  F2FP.SATFINITE.E4M3.F32.PACK_AB_MERGE_C R6, R6, R4, RZ ;  /* 0x000000040606723e */ /* 0x000fe400048070ff */
[----:B------:R-:W-:Y:S01]  /*c9b0*/  LOP3.LUT R4, R210, 0x1f0, RZ, 0xc0, !PT ;  /* 0x000001f0d2047812 */ /* 0x000fe200078ec0ff */
[----:B------:R-:W-:-:S04]  /*c9c0*/  FADD R0, R22, R0 ;  /* 0x0000000016007221 */ /* 0x000fc80000000000 */
[----:B0-----:R-:W-:Y:S02]  /*c9d0*/  FADD R210, R7, R0 ;  /* 0x0000000007d27221 */ /* 0x001fe40000000000 */
[----:B------:R-:W0:Y:S01]  /*c9e0*/  LDSM.16.M88 R0, [R4+UR68+0x8000] ;  /* 0x008000440400783b */ /* 0x000e220008000000 */
[----:B------:R-:W-:Y:S06]  /*c9f0*/  BAR.SYNC.DEFER_BLOCKING 0x0 ;  /* 0x0000000000007b1d */ /* 0x000fec0000010000 */
[----:B---3--:R-:W-:Y:S04]  /*ca00*/  STS.U8 [R3+UR68+0x9800], R43 ;  /* 0x0098002b03007988 */ /* 0x008fe80008000044 */
[----:B----4-:R-:W-:Y:S04]  /*ca10*/  STS.U8 [R3+UR68+0x9c00], R42 ;  /* 0x009c002a03007988 */ /* 0x010fe80008000044 */
[----:B--2---:R-:W-:Y:S04]  /*ca20*/  STS.U8 [R3+UR68+0x9400], R44 ;  /* 0x0094002c03007988 */ /* 0x004fe80008000044 */
[----:B------:R-:W-:Y:S04]  /*ca30*/  STS.U8 [R3+UR68+0x9000], R45 ;  /* 0x0090002d03007988 */ /* 0x000fe80008000044 */
[----:B------:R-:W-:Y:S04]  /*ca40*/  STS.U8 [R3+UR68+0x8c00], R46 ;  /* 0x008c002e03007988 */ /* 0x000fe80008000044 */
[----:B------:R-:W-:Y:S04]  /*ca50*/  STS.U8 [R3+UR68+0x8800], R47 ;  /* 0x0088002f03007988 */ /* 0x000fe80008000044 */
[----:B------:R-:W-:Y:S04]  /*ca60*/  STS.U8 [R3+UR68+0x8400], R48 ;  /* 0x0084003003007988 */ /* 0x000fe80008000044 */
[----:B------:R1:W-:Y:S04]  /*ca70*/  STS.U8 [R3+UR68+0x8000], R49 ;  /* 0x0080003103007988 */ /* 0x0003e80008000044 */
[----:B-1----:R-:W2:Y:S04]  /*ca80*/  LDL.LU R49, [R1+0x71c] ;  /* 0x00071c0001317983 */ /* 0x002ea80000300800 */
[----:B------:R-:W3:Y:S04]  /*ca90*/  LDL.LU R48, [R1+0x708] ;  /* 0x0007080001307983 */ /* 0x000ee80000300800 */
[----:B------:R-:W4:Y:S04]  /*caa0*/  LDL.LU R47, [R1+0x6f8] ;  /* 0x0006f800012f7983 */ /* 0x000f280000300800 */
[----:B------:R-:W4:Y:S04]  /*cab0*/  LDL.LU R46, [R1+0x6ec] ;  /* 0x0006ec00012e7983 */ /* 0x000f280000300800 */
[----:B------:R-:W4:Y:S04]  /*cac0*/  LDL.LU R45, [R1+0x6dc] ;  /* 0x0006dc00012d7983 */ /* 0x000f280000300800 */
[----:B------:R-:W4:Y:S04]  /*cad0*/  LDL.LU R44, [R1+0x6c8] ;  /* 0x0006c800012c7983 */ /* 0x000f280000300800 */
[----:B------:R-:W4:Y:S04]  /*cae0*/  LDL.LU R43, [R1+0x6b8] ;  /* 0x0006b800012b7983 */ /* 0x000f280000300800 */
[----:B------:R1:W-:Y:S04]  /*caf0*/  STS.U8 [R3+UR68+0xa000], R41 ;  /* 0x00a0002903007988 */ /* 0x0003e80008000044 */
[----:B------:R-:W4:Y:S04]  /*cb00*/  LDL.LU R42, [R1+0x6ac] ;  /* 0x0006ac00012a7983 */ /* 0x000f280000300800 */
[----:B------:R0:W-:Y:S04]  /*cb10*/  STS.U8 [R3+UR68+0xa400], R40 ;  /* 0x00a4002803007988 */ /* 0x0001e80008000044 */
[----:B-1----:R-:W4:Y:S04]  /*cb20*/  LDL.LU R41, [R1+0x698] ;  /* 0x0006980001297983 */ /* 0x002f280000300800 */
[----:B------:R1:W-:Y:S04]  /*cb30*/  STS.U8 [R3+UR68+0xa800], R39 ;  /* 0x00a8002703007988 */ /* 0x0003e80008000044 */
[----:B0-----:R-:W4:Y:S04]  /*cb40*/  LDL.LU R40, [R1+0x688] ;  /* 0x0006880001287983 */ /* 0x001f280000300800 */
[----:B-1----:R-:W4:Y:S01]  /*cb50*/  LDL.LU R39, [R1+0x67c] ;  /* 0x00067c0001277983 */ /* 0x002f220000300800 */
[----:B------:R-:W-:-:S02]  /*cb60*/  F2FP.SATFINITE.E4M3.F32.PACK_AB_MERGE_C R5, R5, R12, RZ ;  /* 0x0000000c0505723e */ /* 0x000fc400048070ff */
[----:B------:R-:W-:Y:S01]  /*cb70*/  LOP3.LUT R12, R3, 0x20, RZ, 0x3c, !PT ;  /* 0x00000020030c7812 */ /* 0x000fe200078e3cff */
        /* <DEDUP_REMOVED lines=22> */
[----:B0-----:R-:W4:Y:S04]  /*cce0*/  LDL.LU R50, [R1+0x724] ;  /* 0x0007240001327983 */ /* 0x001f280000300800 */
[----:B--2---:R0:W-:Y:S04]  /*ccf0*/  STS.U8 [R12+UR68+0x8500], R49 ;  /* 0x008500310c007988 */ /* 0x0041e80008000044 */
[----:B---3--:R1:W-:Y:S04]  /*cd00*/  STS.U8 [R12+UR68+0x8900], R48 ;  /* 0x008900300c007988 */ /* 0x0083e80008000044 */
[----:B----4-:R2:W-:Y:S04]  /*cd10*/  STS.U8 [R12+UR68+0x8d00], R47 ;  /* 0x008d002f0c007988 */ /* 0x0105e80008000044 */
[----:B0-----:R-:W3:Y:S04]  /*cd20*/  LDL.LU R49, [R1+0x714] ;  /* 0x0007140001317983 */ /* 0x001ee80000300800 */
[----:B-1----:R-:W4:Y:S04]  /*cd30*/  LDL.LU R48, [R1+0x704] ;  /* 0x0007040001307983 */ /* 0x002f280000300800 */
[----:B------:R0:W-:Y:S04]  /*cd40*/  STS.U8 [R12+UR68+0x9100], R46 ;  /* 0x0091002e0c007988 */ /* 0x0001e80008000044 */
[----:B--2---:R-:W2:Y:S04]  /*cd50*/  LDL.LU R47, [R1+0x6f4] ;  /* 0x0006f400012f7983 */ /* 0x004ea80000300800 */
[----:B------:R1:W-:Y:S04]  /*cd60*/  STS.U8 [R12+UR68+0x9500], R45 ;  /* 0x0095002d0c007988 */ /* 0x0003e80008000044 */
[----:B0-----:R-:W2:Y:S04]  /*cd70*/  LDL.LU R46, [R1+0x6e4] ;  /* 0x0006e400012e7983 */ /* 0x001ea80000300800 */
[----:B------:R0:W-:Y:S04]  /*cd80*/  STS.U8 [R12+UR68+0x9900], R44 ;  /* 0x0099002c0c007988 */ /* 0x0001e80008000044 */
[----:B-1----:R-:W2:Y:S04]  /*cd90*/  LDL.LU R45, [R1+0x6d4] ;  /* 0x0006d400012d7983 */ /* 0x002ea80000300800 */
        /* <DEDUP_REMOVED lines=10> */
[----:B-1----:R-:W2:Y:S01]  /*ce40*/  LDL.LU R39, [R1+0x5e4] ;  /* 0x0005e40001277983 */ /* 0x002ea20000300800 */
[----:B------:R-:W-:-:S03]  /*ce50*/  FMUL R8, R67, 1.4426950216293334961 ;  /* 0x3fb8aa3b43087820 */ /* 0x000fc60000400000 */
[----:B------:R-:W-:Y:S03]  /*ce60*/  STS.U8 [R12+UR68+0xb100], R235 ;  /* 0x00b100eb0c007988 */ /* 0x000fe60008000044 */
[----:B------:R-:W0:Y:S01]  /*ce70*/  MUFU.EX2 R8, R8 ;  /* 0x0000000800087308 */ /* 0x000e220000000800 */
        /* <DEDUP_REMOVED lines=10> */
[----:B0-----:R-:W-:-:S03]  /*cf20*/  F2FP.SATFINITE.E4M3.F32.PACK_AB_MERGE_C R7, R8, R7, RZ ;  /* 0x000000070807723e */ /* 0x001fc600048070ff */
[----:B------:R-:W-:Y:S01]  /*cf30*/  STS.U8 [R12+UR68+0xdd00], R102 ;  /* 0x00dd00660c007988 */ /* 0x000fe20008000044 */
[----:B------:R-:W-:-:S03]  /*cf40*/  FADD R210, R8, R210 ;  /* 0x000000d208d27221 */ /* 0x000fc60000000000 */
[----:B------:R-:W-:Y:S01]  /*cf50*/  STS.U8 [R12+UR68+0xe100], R98 ;  /* 0x00e100620c007988 */ /* 0x000fe20008000044 */
[----:B------:R-:W-:-:S03]  /*cf60*/  LOP3.LUT R8, R3, 0x40, RZ, 0x3c, !PT ;  /* 0x0000004003087812 */ /* 0x000fc600078e3cff */
[----:B------:R-:W-:Y:S04]  /*cf70*/  STS.U8 [R12+UR68+0xe500], R94 ;  /* 0x00e5005e0c007988 */ /* 0x000fe80008000044 */
[----:B------:R-:W-:Y:S04]  /*cf80*/  STS.U8 [R12+UR68+0xe900], R90 ;  /* 0x00e9005a0c007988 */ /* 0x000fe80008000044 */
[----:B------:R-:W-:Y:S04]  /*cf90*/  STS.U8 [R12+UR68+0xed00], R86 ;  /* 0x00ed00560c007988 */ /* 0x000fe80008000044 */
[----:B------:R-:W-:Y:S04]  /*cfa0*/  STS.U8 [R12+UR68+0xf100], R82 ;  /* 0x00f100520c007988 */ /* 0x000fe80008000044 */
[----:B------:R-:W-:Y:S04]  /*cfb0*/  STS.U8 [R12+UR68+0xf500], R78 ;  /* 0x00f5004e0c007988 */ /* 0x000fe80008000044 */
[----:B------:R-:W-:Y:S04]  /*cfc0*/  STS.U8 [R12+UR68+0xf900], R74 ;  /* 0x00f9004a0c007988 */ /* 0x000fe80008000044 */
[----:B------:R0:W-:Y:S04]  /*cfd0*/  STS.U8 [R12+UR68+0xfd00], R70 ;  /* 0x00fd00460c007988 */ /* 0x0001e80008000044 */
[----:B------:R-:W-:Y:S01]  /*cfe0*/  STS.U8 [R8+UR68+0x8200], R50 ;  /* 0x0082003208007988 */ /* 0x000fe20008000044 */
[----:B------:R-:W-:-:S02]  /*cff0*/  F2FP.SATFINITE.E4M3.F32.PACK_AB_MERGE_C R17, R238, R237, R17 ;  /* 0x000000edee11723e */ /* 0x000fc40004807011 */
[----:B------:R-:W-:Y:S02]  /*d000*/  F2FP.SATFINITE.E4M3.F32.PACK_AB_MERGE_C R14, R14, R16, RZ ;  /* 0x000000100e0e723e */ /* 0x000fe400048070ff */
[----:B------:R-:W-:Y:S02]  /*d010*/  F2FP.SATFINITE.E4M3.F32.PACK_AB_MERGE_C R16, R240, R239, R34 ;  /* 0x000000eff010723e */ /* 0x000fe40004807022 */
[----:B------:R-:W-:Y:S02]  /*d020*/  F2FP.SATFINITE.E4M3.F32.PACK_AB_MERGE_C R18, R242, R241, R18 ;  /* 0x000000f1f212723e */ /* 0x000fe40004807012 */
[----:B------:R-:W-:Y:S02]  /*d030*/  F2FP.SATFINITE.E4M3.F32.PACK_AB_MERGE_C R19, R244, R243, R19 ;  /* 0x000000f3f413723e */ /* 0x000fe40004807013 */
[----:B------:R-:W-:Y:S02]  /*d040*/  F2FP.SATFINITE.E4M3.F32.PACK_AB_MERGE_C R13, R246, R245, R13 ;  /* 0x000000f5f60d723e */ /* 0x000fe4000480700d */
[----:B0-----:R-:W-:-:S02]  /*d050*/  F2FP.SATFINITE.E4M3.F32.PACK_AB_MERGE_C R12, R248, R247, R29 ;  /* 0x000000f7f80c723e */ /* 0x001fc4000480701d */
[----:B------:R-:W-:Y:S02]  /*d060*/  F2FP.SATFINITE.E4M3.F32.PACK_AB_MERGE_C R14, R250, R249, R14 ;  /* 0x000000f9fa0e723e */ /* 0x000fe4000480700e */
[----:B------:R-:W-:Y:S01]  /*d070*/  F2FP.SATFINITE.E4M3.F32.PACK_AB_MERGE_C R15, R134, R251, R15 ;  /* 0x000000fb860f723e */ /* 0x000fe2000480700f */
[----:B---3--:R0:W-:Y:S04]  /*d080*/  STS.U8 [R8+UR68+0x8600], R49 ;  /* 0x0086003108007988 */ /* 0x0081e80008000044 */
[----:B----4-:R1:W-:Y:S04]  /*d090*/  STS.U8 [R8+UR68+0x8a00], R48 ;  /* 0x008a003008007988 */ /* 0x0103e80008000044 */
[----:B0-----:R-:W3:Y:S04]  /*d0a0*/  LDL.LU R49, [R1+0x720] ;  /* 0x0007200001317983 */ /* 0x001ee80000300800 */
[----:B--2---:R0:W-:Y:S04]  /*d0b0*/  STS.U8 [R8+UR68+0x8e00], R47 ;  /* 0x008e002f08007988 */ /* 0x0041e80008000044 */
[----:B-1----:R-:W2:Y:S04]  /*d0c0*/  LDL.LU R48, [R1+0x710] ;  /* 0x0007100001307983 */ /* 0x002ea80000300800 */
[----:B------:R1:W-:Y:S04]  /*d0d0*/  STS.U8 [R8+UR68+0x9200], R46 ;  /* 0x0092002e08007988 */ /* 0x0003e80008000044 */
[----:B0-----:R-:W4:Y:S04]  /*d0e0*/  LDL.LU R47, [R1+0x700] ;  /* 0x00070000012f7983 */ /* 0x001f280000300800 */
[----:B------:R0:W-:Y:S04]  /*d0f0*/  STS.U8 [R8+UR68+0x9600], R45 ;  /* 0x0096002d08007988 */ /* 0x0001e80008000044 */
[----:B-1----:R-:W4:Y:S04]  /*d100*/  LDL.LU R46, [R1+0x6f0] ;  /* 0x0006f000012e7983 */ /* 0x002f280000300800 */
        /* <DEDUP_REMOVED lines=12> */
[----:B0-----:R-:W4:Y:S04]  /*d1d0*/  LDL.LU R39, [R1+0x680] ;  /* 0x0006800001277983 */ /* 0x001f280000300800 */
[----:B------:R-:W-:Y:S04]  /*d1e0*/  STS.U8 [R8+UR68+0xb200], R233 ;  /* 0x00b200e908007988 */ /* 0x000fe80008000044 */
[----:B------:R-:W-:Y:S04]  /*d1f0*/  STS.U8 [R8+UR68+0xb600], R208 ;  /* 0x00b600d008007988 */ /* 0x000fe80008000044 */
[----:B------:R-:W-:Y:S04]  /*d200*/  STS.U8 [R8+UR68+0xba00], R180 ;  /* 0x00ba00b408007988 */ /* 0x000fe80008000044 */
[----:B------:R-:W-:Y:S04]  /*d210*/  STS.U8 [R8+UR68+0xbe00], R136 ;  /* 0x00be008808007988 */ /* 0x000fe80008000044 */
[----:B------:R-:W-:Y:S04]  /*d220*/  STS.U8 [R8+UR68+0xc200], R129 ;  /* 0x00c2008108007988 */ /* 0x000fe80008000044 */
[----:B------:R-:W-:Y:S04]  /*d230*/  STS.U8 [R8+UR68+0xc600], R125 ;  /* 0x00c6007d08007988 */ /* 0x000fe80008000044 */
[----:B------:R0:W5:Y:S04]  /*d240*/  LDL.LU R237, [R1+0x7e4] ;  /* 0x0007e40001ed7983 */ /* 0x0001680000300800 */
        /* <DEDUP_REMOVED lines=26> */
[----:B------:R1:W-:Y:S04]  /*d3f0*/  STS.U8 [R8+UR68+0xfe00], R69 ;  /* 0x00fe004508007988 */ /* 0x0003e80008000044 */
[----:B------:R0:W5:Y:S04]  /*d400*/  LDL.LU R251, [R1+0x7ac] ;  /* 0x0007ac0001fb7983 */ /* 0x0001680000300800 */
[----:B------:R0:W5:Y:S01]  /*d410*/  LDL.LU R134, [R1+0x7a8] ;  /* 0x0007a80001867983 */ /* 0x0001620000300800 */
[----:B-1----:R-:W-:-:S03]  /*d420*/  F2FP.SATFINITE.E4M3.F32.PACK_AB_MERGE_C R8, R132, R133, R24 ;  /* 0x000000858408723e */ /* 0x002fc60004807018 */
[----:B------:R0:W5:Y:S04]  /*d430*/  LDL.LU R133, [R1+0x7a4] ;  /* 0x0007a40001857983 */ /* 0x0001680000300800 */
[----:B------:R0:W5:Y:S01]  /*d440*/  LDL.LU R132, [R1+0x7a0] ;  /* 0x0007a00001847983 */ /* 0x0001620000300800 */
[----:B------:R-:W1:Y:S02]  /*d450*/  S2R R51, SR_TID.X ;  /* 0x0000000000337919 */ /* 0x000e640000002100 */
[C---:B-1----:R-:W-:Y:S02]  /*d460*/  IMAD.SHL.U32 R20, R51.reuse, 0x10, RZ ;  /* 0x0000001033147824 */ /* 0x042fe400078e00ff */
[----:B------:R-:W-:-:S03]  /*d470*/  IMAD.SHL.U32 R4, R51, 0x4, RZ ;  /* 0x0000000433047824 */ /* 0x000fc600078e00ff */
[----:B------:R-:W-:-:S04]  /*d480*/  LOP3.LUT R20, R20, 0x870, RZ, 0xc0, !PT ;  /* 0x0000087014147812 */ /* 0x000fc800078ec0ff */
[----:B------:R-:W-:Y:S01]  /*d490*/  LOP3.LUT R20, R20, 0x40, R4, 0x78, !PT ;  /* 0x0000004014147812 */ /* 0x000fe200078e7804 */
[----:B------:R-:W-:-:S05]  /*d4a0*/  IMAD.SHL.U32 R4, R51, 0x80, RZ ;  /* 0x0000008033047824 */ /* 0x000fca00078e00ff */
[----:B------:R-:W-:Y:S02]  /*d4b0*/  LOP3.LUT R20, R20, 0x3780, R4, 0xf8, !PT ;  /* 0x0000378014147812 */ /* 0x000fe400078ef804 */
[----:B------:R-:W-:-:S05]  /*d4c0*/  LOP3.LUT R4, R3, 0x60, RZ, 0x3c, !PT ;  /* 0x0000006003047812 */ /* 0x000fca00078e3cff */
[----:B---3--:R-:W-:Y:S04]  /*d4d0*/  STS.U8 [R4+UR68+0x8300], R49 ;  /* 0x0083003104007988 */ /* 0x008fe80008000044 */
[----:B--2---:R-:W-:Y:S04]  /*d4e0*/  STS.U8 [R4+UR68+0x8700], R48 ;  /* 0x0087003004007988 */ /* 0x004fe80008000044 */
[----:B----4-:R-:W-:Y:S04]  /*d4f0*/  STS.U8 [R4+UR68+0x8b00], R47 ;  /* 0x008b002f04007988 */ /* 0x010fe80008000044 */
        /* <DEDUP_REMOVED lines=24> */
[----:B------:R-:W-:-:S03]  /*d680*/  F2FP.SATFINITE.E4M3.F32.PACK_AB_MERGE_C R7, R22, R23, R7 ;  /* 0x000000171607723e */ /* 0x000fc60004807007 */
[----:B------:R-:W-:Y:S01]  /*d690*/  STS.U8 [R4+UR68+0xef00], R84 ;  /* 0x00ef005404007988 */ /* 0x000fe20008000044 */
[----:B------:R-:W-:-:S03]  /*d6a0*/  LOP3.LUT R23, R20, 0x10, RZ, 0x3c, !PT ;  /* 0x0000001014177812 */ /* 0x000fc600078e3cff */
[----:B------:R-:W-:Y:S01]  /*d6b0*/  STS.U8 [R4+UR68+0xf300], R80 ;  /* 0x00f3005004007988 */ /* 0x000fe20008000044 */
[----:B------:R-:W-:-:S03]  /*d6c0*/  F2FP.SATFINITE.E4M3.F32.PACK_AB_MERGE_C R9, R37, R38, R9 ;  /* 0x000000262509723e */ /* 0x000fc60004807009 */
[----:B------:R-:W-:Y:S01]  /*d6d0*/  STS.U8 [R4+UR68+0xf700], R76 ;  /* 0x00f7004c04007988 */ /* 0x000fe20008000044 */
[----:B------:R-:W-:-:S03]  /*d6e0*/  F2FP.SATFINITE.E4M3.F32.PACK_AB_MERGE_C R10, R35, R36, R10 ;  /* 0x00000024230a723e */ /* 0x000fc6000480700a */
[----:B------:R-:W-:Y:S01]  /*d6f0*/  STS.U8 [R4+UR68+0xfb00], R72 ;  /* 0x00fb004804007988 */ /* 0x000fe20008000044 */
[----:B------:R-:W-:Y:S02]  /*d700*/  F2FP.SATFINITE.E4M3.F32.PACK_AB_MERGE_C R11, R32, R33, R11 ;  /* 0x00000021200b723e */ /* 0x000fe4000480700b */
[----:B------:R-:W-:Y:S01]  /*d710*/  LOP3.LUT R22, R20, 0x20, RZ, 0x3c, !PT ;  /* 0x0000002014167812 */ /* 0x000fe200078e3cff */
[----:B------:R1:W-:Y:S01]  /*d720*/  STS.U8 [R4+UR68+0xff00], R68 ;  /* 0x00ff004404007988 */ /* 0x0003e20008000044 */
[----:B------:R-:W-:Y:S02]  /*d730*/  F2FP.SATFINITE.E4M3.F32.PACK_AB_MERGE_C R5, R27, R28, R5 ;  /* 0x0000001c1b05723e */ /* 0x000fe40004807005 */
[----:B------:R-:W-:Y:S01]  /*d740*/  F2FP.SATFINITE.E4M3.F32.PACK_AB_MERGE_C R6, R25, R26, R6 ;  /* 0x0000001a1906723e */ /* 0x000fe20004807006 */
[----:B------:R-:W-:Y:S01]  /*d750*/  STS.128 [R20+UR68+0x20000], R16 ;  /* 0x0200001014007988 */ /* 0x000fe20008000c44 */
[----:B-1----:R-:W-:Y:S02]  /*d760*/  F2FP.SATFINITE.E4M3.F32.PACK_AB_MERGE_C R4, R30, R31, R21 ;  /* 0x0000001f1e04723e */ /* 0x002fe40004807015 */
[----:B------:R-:W-:Y:S01]  /*d770*/  LOP3.LUT R21, R20, 0x30, RZ, 0x3c, !PT ;  /* 0x0000003014157812 */ /* 0x000fe200078e3cff */
[----:B------:R-:W-:Y:S01]  /*d780*/  STS.128 [R23+UR68+0x20000], R12 ;  /* 0x0200000c17007988 */ /* 0x000fe20008000c44 */
[----:B------:R-:W-:-:S03]  /*d790*/  UIADD3 UR4, UPT, UPT, UR4, -0x80, URZ ;  /* 0xffffff8004047890 */ /* 0x000fc6000fffe0ff */
[----:B------:R-:W-:Y:S04]  /*d7a0*/  STS.128 [R22+UR68+0x20000], R8 ;  /* 0x0200000816007988 */ /* 0x000fe80008000c44 */
[----:B------:R1:W-:Y:S04]  /*d7b0*/  STS.128 [R21+UR68+0x20000], R4 ;  /* 0x0200000415007988 */ /* 0x0003e80008000c44 */
[----:B------:R0:W2:Y:S01]  /*d7c0*/  SHFL.BFLY PT, R135, R210, 0x10, 0x1f ;  /* 0x0e001f00d2877f89 */ /* 0x0000a200000e0000 */
[----:B-1----:R-:W1:Y:S01]  /*d7d0*/  LDTM.x128 R4, tmem[UR65] ;  /* 0x00000041000479ee */ /* 0x002e6200083c0000 */
[----:B------:R-:W-:Y:S01]  /*d7e0*/  NOP ;  /* 0x0000000000007918 */ /* 0x000fe20000000000 */
[----:B0-----:R-:W-:Y:S05]  /*d7f0*/  @!P2 BRA `(.L_x_9) ;  /* 0x000000080004a947 */ /* 0x001fea0003800000 */
[C---:B-1----:R-:W-:Y:S01]  /*d800*/  FMUL R4, R0.reuse, R4 ;  /* 0x0000000400047220 */ /* 0x042fe20000400000 */
[C---:B------:R-:W-:Y:S01]  /*d810*/  FMUL R5, R0.reuse, R5 ;  /* 0x0000000500057220 */ /* 0x040fe20000400000 */
        /* <DEDUP_REMOVED lines=125> */
[----:B------:R-:W-:-:S04]  /*dff0*/  FMUL R131, R0, R131 ;  /* 0x0000008300837220 */ /* 0x000fc80000400000 */
[----:B------:R0:W-:Y:S03]  /*e000*/  STTM.x128 tmem[UR65], R4 ;  /* 0x00000004000079ed */ /* 0x0001e600083c0041 */
.L_x_9:
[----:B01----:R-:W3:Y:S01]  /*e010*/  LDL.LU R4, [R1+0x73c] ;  /* 0x00073c0001047983 */ /* 0x003ee20000300800 */
[----:B--2---:R-:W-:Y:S01]  /*e020*/  FADD R0, R210, R135 ;  /* 0x00000087d2007221 */ /* 0x004fe20000000000 */
[----:B------:R-:W-:Y:S01]  /*e030*/  UISETP.GE.AND UP1, UPT, UR4, 0x1, UPT ;  /* 0x000000010400788c */ /* 0x000fe2000bf26270 */
[----:B------:R-:W0:Y:S02]  /*e040*/  FENCE.VIEW.ASYNC.T ;  /* 0x00000000000073c6 */ /* 0x000e240000000200 */
[----:B0-----:R-:W-:Y:S06]  /*e050*/  BAR.SYNC.DEFER_BLOCKING 0x0 ;  /* 0x0000000000007b1d */ /* 0x001fec0000010000 */
[----:B------:R0:W-:Y:S06]  /*e060*/  MEMBAR.ALL.CTA ;  /* 0x0000000000007992 */ /* 0x0001ec0000008000 */
[----:B0-----:R-:W0:Y:S02]  /*e070*/  FENCE.VIEW.ASYNC.S ;  /* 0x00000000000073c6 */ /* 0x001e240000000000 */
[----:B0-----:R-:W-:Y:S01]  /*e080*/  BAR.SYNC.DEFER_BLOCKING 0x0 ;  /* 0x0000000000007b1d */ /* 0x001fe20000010000 */
[----:B---3--:R-:W-:-:S05]  /*e090*/  FADD R0, R4, R0 ;  /* 0x0000000004007221 */ /* 0x008fca0000000000 */
[----:B------:R-:W-:Y:S05]  /*e0a0*/  @!P3 BRA `(.L_x_10) ;  /* 0x000000000090b947 */ /* 0x000fea0003800000 */
[----:B------:R-:W-:Y:S02]  /*e0b0*/  UIADD3 UR4, UPT, UPT, UR68, 0x20000, URZ ;  /* 0x0002000044047890 */ /* 0x000fe4000fffe0ff */
[----:B------:R-:W-:Y:S02]  /*e0c0*/  UIADD3 UR5, UPT, UPT, UR68, 0x8000, URZ ;  /* 0x0000800044057890 */ /* 0x000fe4000fffe0ff */
[----:B------:R-:W-:Y:S02]  /*e0d0*/  USHF.R.U32.HI UR8, URZ, 0x4, UR4 ;  /* 0x00000004ff087899 */ /* 0x000fe40008011604 */
[----:B------:R-:W-:Y:S02]  /*e0e0*/  USHF.R.U32.HI UR5, URZ, 0x4, UR5 ;  /* 0x00000004ff057899 */ /* 0x000fe40008011605 */
[----:B------:R-:W-:Y:S02]  /*e0f0*/  USGXT.U32 UR8, UR8, 0xe ;  /* 0x0000000e0808789a */ /* 0x000fe40008000000 */
[----:B------:R-:W-:-:S02]  /*e100*/  USGXT.U32 UR10, UR5, 0xe ;  /* 0x0000000e050a789a */ /* 0x000fc40008000000 */
[----:B------:R-:W-:Y:S02]  /*e110*/  UIADD3 UR16, UP2, UPT, UR8, 0x2, URZ ;  /* 0x0000000208107890 */ /* 0x000fe4000ff5e0ff */
[----:B------:R-:W-:Y:S01]  /*e120*/  UIADD3 UR24, UP3, UPT, UR10, 0x2, URZ ;  /* 0x000000020a187890 */ /* 0x000fe2000ff7e0ff */
[----:B------:R-:W-:Y:S01]  /*e130*/  UMOV UR4, URZ ;  /* 0x000000ff00047c82 */ /* 0x000fe20008000000 */
[----:B------:R-:W-:Y:S01]  /*e140*/  UMOV UR5, URZ ;  /* 0x000000ff00057c82 */ /* 0x000fe20008000000 */
[----:B------:R-:W-:Y:S02]  /*e150*/  UIADD3.X UR17, UPT, UPT, UR4, 0x40004040, URZ, UP2, !UPT ;  /* 0x4000404004117890 */ /* 0x000fe400097fe4ff */
[----:B------:R-:W-:Y:S02]  /*e160*/  UIADD3.X UR25, UPT, UPT, UR5, 0x40004040, URZ, UP3, !UPT ;  /* 0x4000404005197890 */ /* 0x000fe40009ffe4ff */
[----:B------:R-:W-:Y:S01]  /*e170*/  UIADD3 UR28, UP2, UPT, UR24, 0x2, URZ ;  /* 0x00000002181c7890 */ /* 0x000fe2000ff5e0ff */
[----:B------:R-:W-:Y:S01]  /*e180*/  UMOV UR4, UR66 ;  /* 0x0000004200047c82 */ /* 0x000fe20008000000 */
[----:B------:R-:W-:Y:S01]  /*e190*/  UIADD3 UR32, UP3, UPT, UR24, 0x4, URZ ;  /* 0x0000000418207890 */ /* 0x000fe2000ff7e0ff */
[----:B------:R-:W-:Y:S01]  /*e1a0*/  UMOV UR6, UR4 ;  /* 0x0000000400067c82 */ /* 0x000fe20008000000 */
[----:B------:R-:W-:-:S02]  /*e1b0*/  UIADD3.X UR29, UPT, UPT, UR25, URZ, URZ, UP2, !UPT ;  /* 0x000000ff191d7290 */ /* 0x000fc400097fe4ff */
[----:B------:R-:W-:Y:S02]  /*e1c0*/  UIADD3.64 UR4, UPT, UPT, UR16, 0x2, URZ ;  /* 0x0000000210047897 */ /* 0x000fe4000fffe0ff */
[----:B------:R-:W-:Y:S02]  /*e1d0*/  UIADD3.64 UR14, UPT, UPT, UR16, 0x4, URZ ;  /* 0x00000004100e7897 */ /* 0x000fe4000fffe0ff */
[----:B------:R-:W-:Y:S01]  /*e1e0*/  UIADD3.X UR33, UPT, UPT, UR25, URZ, URZ, UP3, !UPT ;  /* 0x000000ff19217290 */ /* 0x000fe20009ffe4ff */
[----:B------:R-:W-:Y:S01]  /*e1f0*/  UMOV UR22, 0x0 ;  /* 0x0000000000167882 */ /* 0x000fe20000000000 */
[----:B------:R-:W-:Y:S01]  /*e200*/  UMOV UR23, 0x8400010 ;  /* 0x0840001000177882 */ /* 0x000fe20000000000 */
[----:B------:R-:W-:Y:S01]  /*e210*/  UMOV UR9, 0x40004040 ;  /* 0x4000404000097882 */ /* 0x000fe20000000000 */
[----:B------:R-:W-:Y:S01]  /*e220*/  UMOV UR11, 0x40004040 ;  /* 0x40004040000b7882 */ /* 0x000fe20000000000 */
[----:B------:R-:W-:Y:S01]  /*e230*/  UMOV UR26, 0x0 ;  /* 0x00000000001a7882 */ /* 0x000fe20000000000 */
[----:B------:R-:W-:Y:S01]  /*e240*/  UMOV UR27, 0x8400010 ;  /* 0x08400010001b7882 */ /* 0x000fe20000000000 */
        /* <DEDUP_REMOVED lines=10> */
.L_x_10:
[----:B------:R-:W-:Y:S01]  /*e2f0*/  FSEL R0, R0, 1, P2 ;  /* 0x3f80000000007808 */ /* 0x000fe20001000000 */
[----:B------:R-:W-:Y:S01]  /*e300*/  UMOV UR74, URZ ;  /* 0x000000ff004a7c82 */ /* 0x000fe20008000000 */
[----:B------:R-:W-:-:S03]  /*e310*/  FSEL R2, R2, -INF , P2 ;  /* 0xff80000002027808 */ /* 0x000fc60001000000 */
[----:B------:R1:W-:Y:S01]  /*e320*/  STL [R1+0x5e4], R0 ;  /* 0x0005e40001007387 */ /* 0x0003e20000100800 */
[----:B------:R-:W-:Y:S05]  /*e330*/  BRA.U !UP1, `(.L_x_11) ;  /* 0x0000007d09187547 */ /* 0x000fea000b800000 */
[----:B0-----:R-:W0:Y:S01]  /*e340*/  LDCU UR22, c[0x0][0x3c4] ;  /* 0x00007880ff1677ac */ /* 0x001e220008000800 */
[----:B------:R-:W-:Y:S02]  /*e350*/  IMAD.MOV.U32 R68, RZ, RZ, R2 ;  /* 0x000000ffff447224 */ /* 0x000fe400078e0002 */
[----:B-1----:R-:W-:Y:S01]  /*e360*/  IMAD.MOV.U32 R0, RZ, RZ, RZ ;  /* 0x000000ffff007224 */ /* 0x002fe200078e00ff */
[----:B------:R-:W-:Y:S02]  /*e370*/  USHF.R.U32.HI UR11, URZ, 0x4, UR7 ;  /* 0x00000004ff0b7899 */ /* 0x000fe40008011607 */
[----:B------:R-:W-:Y:S02]  /*e380*/  USHF.R.U32.HI UR10, URZ, 0x4, UR68 ;  /* 0x00000004ff0a7899 */ /* 0x000fe40008011644 */
[----:B------:R-:W-:Y:S02]  /*e390*/  UISETP.NE.U32.AND UP1, UPT, UR12, URZ, UPT ;  /* 0x000000ff0c00728c */ /* 0x000fe4000bf25070 */
[----:B------:R-:W-:-:S02]  /*e3a0*/  USGXT.U32 UR11, UR11, 0xe ;  /* 0x0000000e0b0b789a */ /* 0x000fc40008000000 */
[----:B------:R-:W-:Y:S02]  /*e3b0*/  USGXT.U32 UR12, UR10, 0xe ;  /* 0x0000000e0a0c789a */ /* 0x000fe40008000000 */
[----:B------:R-:W-:Y:S02]  /*e3c0*/  UIADD3 UR7, UPT, UPT, UR68, 0x18000, URZ ;  /* 0x0001800044077890 */ /* 0x000fe4000fffe0ff */
[----:B------:R-:W-:Y:S02]  /*e3d0*/  UIADD3 UR8, UPT, UPT, UR68, 0x20000, URZ ;  /* 0x0002000044087890 */ /* 0x000fe4000fffe0ff */
[----:B0-----:R-:W-:Y:S02]  /*e3e0*/  USHF.L.U32 UR10, UR22, 0x7, URZ ;  /* 0x00000007160a7899 */ /* 0x001fe400080006ff */
[----:B------:R-:W-:Y:S01]  /*e3f0*/  UIADD3 UR24, UP2, UPT, UR11, 0x2, URZ ;  /* 0x000000020b187890 */ /* 0x000fe2000ff5e0ff */
[----:B------:R-:W0:Y:S01]  /*e400*/  LDCU UR9, c[0x0][0x3d4] ;  /* 0x00007a80ff0977ac */ /* 0x000e220008000800 */
[----:B------:R-:W-:Y:S01]  /*e410*/  UIADD3 UR22, UP3, UPT, UR12, 0x100, URZ ;  /* 0x000001000c167890 */ /* 0x000fe2000ff7e0ff */
[----:B------:R-:W-:Y:S01]  /*e420*/  UMOV UR4, URZ ;  /* 0x000000ff00047c82 */ /* 0x000fe20008000000 */
[----:B------:R-:W-:Y:S01]  /*e430*/  USHF.R.U32.HI UR7, URZ, 0x4, UR7 ;  /* 0x00000004ff077899 */ /* 0x000fe20008011607 */
[----:B------:R-:W-:Y:S01]  /*e440*/  UMOV UR23, URZ ;  /* 0x000000ff00177c82 */ /* 0x000fe20008000000 */
[----:B------:R-:W-:-:S02]  /*e450*/  USHF.R.U32.HI UR8, URZ, 0x4, UR8 ;  /* 0x00000004ff087899 */ /* 0x000fc40008011608 */
[----:B------:R-:W-:Y:S02]  /*e460*/  UIADD3.X UR25, UPT, UPT, UR4, 0x40004040, URZ, UP2, !UPT ;  /* 0x4000404004197890 */ /* 0x000fe400097fe4ff */
[----:B------:R-:W-:Y:S02]  /*e470*/  UIADD3.X UR23, UPT, UPT, UR23, 0x40004040, URZ, UP3, !UPT ;  /* 0x4000404017177890 */ /* 0x000fe40009ffe4ff */
[----:B------:R-:W-:Y:S02]  /*e480*/  UIADD3 UR30, UP2, UPT, UR22, 0x300, URZ ;  /* 0x00000300161e7890 */ /* 0x000fe4000ff5e0ff */
[----:B------:R-:W-:Y:S02]  /*e490*/  USGXT.U32 UR7, UR7, 0xe ;  /* 0x0000000e0707789a */ /* 0x000fe40008000000 */
[----:B------:R-:W-:Y:S02]  /*e4a0*/  UIADD3 UR28, UP6, UPT, UR22, 0x200, URZ ;  /* 0x00000200161c7890 */ /* 0x000fe4000ffde0ff */
[----:B------:R-:W-:-:S02]  /*e4b0*/  USGXT.U32 UR8, UR8, 0xe ;  /* 0x0000000e0808789a */ /* 0x000fc40008000000 */
[----:B------:R-:W-:Y:S02]  /*e4c0*/  UIADD3.X UR31, UPT, UPT, UR23, URZ, URZ, UP2, !UPT ;  /* 0x000000ff171f7290 */ /* 0x000fe400097fe4ff */
[----:B------:R-:W-:Y:S02]  /*e4d0*/  UIADD3 UR26, UP5, UPT, UR22, 0x100, URZ ;  /* 0x00000100161a7890 */ /* 0x000fe4000ffbe0ff */
[----:B------:R-:W-:Y:S02]  /*e4e0*/  UIADD3 UR32, UP3, UPT, UR22, 0x400, URZ ;  /* 0x0000040016207890 */ /* 0x000fe4000ff7e0ff */
[----:B------:R-:W-:Y:S02]  /*e4f0*/  UIADD3.X UR29, UPT, UPT, UR23, URZ, URZ, UP6, !UPT ;  /* 0x000000ff171d7290 */ /* 0x000fe4000b7fe4ff */
[----:B------:R-:W-:Y:S02]  /*e500*/  UIADD3 UR40, UP2, UPT, UR7, 0x2, URZ ;  /* 0x0000000207287890 */ /* 0x000fe4000ff5e0ff */
[----:B------:R-:W-:Y:S01]  /*e510*/  UIADD3 UR38, UP6, UPT, UR8, 0x2, URZ ;  /* 0x0000000208267890 */ /* 0x000fe2000ffde0ff */
[----:B------:R-:W-:Y:S01]  /*e520*/  UMOV UR5, URZ ;  /* 0x000000ff00057c82 */ /* 0x000fe20008000000 */
[----:B------:R-:W-:Y:S01]  /*e530*/  UMOV UR39, URZ ;  /* 0x000000ff00277c82 */ /* 0x000fe20008000000 */
[----:B------:R-:W-:-:S02]  /*e540*/  UIADD3.X UR27, UPT, UPT, UR23, URZ, URZ, UP5, !UPT ;  /* 0x000000ff171b7290 */ /* 0x000fc4000affe4ff */
[----:B------:R-:W-:Y:S02]  /*e550*/  UIADD3.X UR33, UPT, UPT, UR23, URZ, URZ, UP3, !UPT ;  /* 0x000000ff17217290 */ /* 0x000fe40009ffe4ff */
[----:B------:R-:W-:Y:S02]  /*e560*/  UIADD3.X UR41, UPT, UPT, UR5, 0x40004040, URZ, UP2, !UPT ;  /* 0x4000404005297890 */ /* 0x000fe400097fe4ff */
[----:B------:R-:W-:Y:S02]  /*e570*/  UIADD3 UR34, UP4, UPT, UR22, 0x500, URZ ;  /* 0x0000050016227890 */ /* 0x000fe4000ff9e0ff */
[----:B------:R-:W-:Y:S02]  /*e580*/  UIADD3 UR36, UP5, UPT, UR22, 0x600, URZ ;  /* 0x0000060016247890 */ /* 0x000fe4000ffbe0ff */
[----:B------:R-:W-:Y:S02]  /*e590*/  UIADD3.X UR39, UPT, UPT, UR39, 0x40004040, URZ, UP6, !UPT ;  /* 0x4000404027277890 */ /* 0x000fe4000b7fe4ff */
[----:B------:R-:W-:-:S02]  /*e5a0*/  UIADD3 UR42, UP2, UPT, UR38, 0x2, URZ ;  /* 0x00000002262a7890 */ /* 0x000fc4000ff5e0ff */
[----:B------:R-:W-:Y:S01]  /*e5b0*/  UIADD3 UR44, UP3, UPT, UR38, 0x4, URZ ;  /* 0x00000004262c7890 */ /* 0x000fe2000ff7e0ff */
[----:B------:R-:W-:Y:S01]  /*e5c0*/  UMOV UR18, 0x1 ;  /* 0x0000000100127882 */ /* 0x000fe20000000000 */
[----:B------:R-:W-:Y:S01]  /*e5d0*/  UMOV UR69, URZ ;  /* 0x000000ff00457c82 */ /* 0x000fe20008000000 */
[----:B------:R-:W-:Y:S01]  /*e5e0*/  UMOV UR6, URZ ;  /* 0x000000ff00067c82 */ /* 0x000fe20008000000 */
[----:B------:R-:W1:Y:S01]  /*e5f0*/  LDCU UR17, c[0x0][0x3c4] ;  /* 0x00007880ff1177ac */ /* 0x000e620008000800 */
[----:B------:R-:W2:Y:S01]  /*e600*/  LDCU UR16, c[0x0][0x3a8] ;  /* 0x00007500ff1077ac */ /* 0x000ea20008000800 */
[----:B------:R-:W3:Y:S01]  /*e610*/  LDCU UR15, c[0x0][0x3f0] ;  /* 0x00007e00ff0f77ac */ /* 0x000ee20008000800 */
[----:B------:R-:W4:Y:S01]  /*e620*/  LDCU UR14, c[0x0][0x3d4] ;  /* 0x00007a80ff0e77ac */ /* 0x000f220008000800 */
[----:B------:R-:W1:Y:S01]  /*e630*/  LDCU UR13, c[0x0][0x3c4] ;  /* 0x00007880ff0d77ac */ /* 0x000e620008000800 */
[----:B0-----:R-:W-:Y:S02]  /*e640*/  USHF.L.U32 UR9, UR9, 0x7, URZ ;  /* 0x0000000709097899 */ /* 0x001fe400080006ff */
[----:B------:R-:W-:-:S02]  /*e650*/  UIADD3.X UR35, UPT, UPT, UR23, URZ, URZ, UP4, !UPT ;  /* 0x000000ff17237290 */ /* 0x000fc4000a7fe4ff */
[----:B------:R-:W-:Y:S02]  /*e660*/  UIADD3.X UR37, UPT, UPT, UR23, URZ, URZ, UP5, !UPT ;  /* 0x000000ff17257290 */ /* 0x000fe4000affe4ff */
[----:B------:R-:W-:Y:S02]  /*e670*/  UIADD3.64 UR70, UPT, UPT, UR24, 0x2, URZ ;  /* 0x0000000218467897 */ /* 0x000fe4000fffe0ff */
[----:B------:R-:W-:Y:S02]  /*e680*/  UIADD3.64 UR46, UPT, UPT, UR24, 0x4, URZ ;  /* 0x00000004182e7897 */ /* 0x000fe4000fffe0ff */
[----:B------:R-:W-:Y:S02]  /*e690*/  UIADD3.64 UR48, UPT, UPT, UR24, 0x3fe, URZ ;  /* 0x000003fe18307897 */ /* 0x000fe4000fffe0ff */
[----:B------:R-:W-:Y:S02]  /*e6a0*/  UIADD3.64 UR50, UPT, UPT, UR24, 0x400, URZ ;  /* 0x0000040018327897 */ /* 0x000fe4000fffe0ff */
[----:B------:R-:W-:-:S02]  /*e6b0*/  UIADD3.64 UR52, UPT, UPT, UR24, 0x402, URZ ;  /* 0x0000040218347897 */ /* 0x000fc4000fffe0ff */
[----:B------:R-:W-:Y:S02]  /*e6c0*/  UIADD3.64 UR54, UPT, UPT, UR24, 0x404, URZ ;  /* 0x0000040418367897 */ /* 0x000fe4000fffe0ff */
[----:B------:R-:W-:Y:S02]  /*e6d0*/  UIADD3.X UR43, UPT, UPT, UR39, URZ, URZ, UP2, !UPT ;  /* 0x000000ff272b7290 */ /* 0x000fe400097fe4ff */
[----:B------:R-:W-:Y:S02]  /*e6e0*/  UIADD3.X UR45, UPT, UPT, UR39, URZ, URZ, UP3, !UPT ;  /* 0x000000ff272d7290 */ /* 0x000fe40009ffe4ff */
[----:B------:R-:W-:Y:S02]  /*e6f0*/  UIADD3.64 UR56, UPT, UPT, UR40, 0x2, URZ ;  /* 0x0000000228387897 */ /* 0x000fe4000fffe0ff */
[----:B-1234-:R-:W-:-:S12]  /*e700*/  UIADD3.64 UR58, UPT, UPT, UR40, 0x4, URZ ;  /* 0x00000004283a7897 */ /* 0x01efd8000fffe0ff */
.L_x_16:
[----:B------:R-:W2:Y:S04]  /*e710*/  LDL.64 R10, [R1+0x5a8] ;  /* 0x0005a800010a7983 */ /* 0x000ea80000100a00 */
[----:B------:R-:W3:Y:S04]  /*e720*/  LDL.64 R8, [R1+0x568] ;  /* 0x0005680001087983 */ /* 0x000ee80000100a00 */
[----:B------:R-:W4:Y:S04]  /*e730*/  LDL.64 R20, [R1+0x4e8] ;  /* 0x0004e80001147983 */ /* 0x000f280000100a00 */
[----:B------:R-:W4:Y:S04]  /*e740*/  LDL.64 R26, [R1+0x528] ;  /* 0x00052800011a7983 */ /* 0x000f280000100a00 */
[----:B------:R-:W4:Y:S04]  /*e750*/  LDL.64 R24, [R1+0x4a8] ;  /* 0x0004a80001187983 */ /* 0x000f280000100a00 */
[----:B------:R-:W4:Y:S04]  /*e760*/  LDL.64 R18, [R1+0x468] ;  /* 0x0004680001127983 */ /* 0x000f280000100a00 */
[----:B------:R-:W4:Y:S04]  /*e770*/  LDL.64 R16, [R1+0x428] ;  /* 0x0004280001107983 */ /* 0x000f280000100a00 */
[----:B------:R-:W4:Y:S01]  /*e780*/  LDL.64 R14, [R1+0x3a8] ;  /* 0x0003a800010e7983 */ /* 0x000f220000100a00 */
[----:B------:R-:W-:-:S02]  /*e790*/  USHF.R.S32.HI UR4, URZ, 0x1f, UR10 ;  /* 0x0000001fff047899 */ /* 0x000fc4000801140a */
[----:B-----5:R-:W-:Y:S01]  /*e7a0*/  IADD3 R4, P2, PT, R132, UR10, RZ ;  /* 0x0000000a84047c10 */ /* 0x020fe2000ff5e0ff */
[----:B------:R-:W0:Y:S01]  /*e7b0*/  LDCU UR5, c[0x0][0x3c4] ;  /* 0x00007880ff0577ac */ /* 0x000e220008000800 */
[----:B------:R-:W4:Y:S02]  /*e7c0*/  LDL.64 R22, [R1+0x3e8] ;  /* 0x0003e80001167983 */ /* 0x000f240000100a00 */
[----:B------:R-:W-:Y:S02]  /*e7d0*/  IADD3.X R5, PT, PT, R133, UR4, RZ, P2, !PT ;  /* 0x0000000485057c10 */ /* 0x000fe400097fe4ff */
[----:B------:R-:W4:Y:S04]  /*e7e0*/  LDL.64 R12, [R1+0x328] ;  /* 0x00032800010c7983 */ /* 0x000f280000100a00 */
[----:B------:R1:W4:Y:S04]  /*e7f0*/  LDG.E.U8 R2, desc[UR20][R4.64] ;  /* 0x0000001404027981 */ /* 0x000328000c1e1100 */
[----:B------:R-:W4:Y:S04]  /*e800*/  LDL.64 R28, [R1+0x518] ;  /* 0x00051800011c7983 */ /* 0x000f280000100a00 */
        /* <DEDUP_REMOVED lines=23> */
[----:B------:R-:W4:Y:S01]  /*e980*/  LDL.64 R128, [R1+0x618] ;  /* 0x0006180001807983 */ /* 0x000f220000100a00 */
[----:B------:R-:W-:-:S03]  /*e990*/  USHF.L.U32 UR60, UR17, 0x4, URZ ;  /* 0x00000004113c7899 */ /* 0x000fc600080006ff */
[----:B------:R-:W4:Y:S04]  /*e9a0*/  LDL.64 R210, [R1+0x608] ;  /* 0x0006080001d27983 */ /* 0x000f280000100a00 */
[----:B------:R-:W4:Y:S04]  /*e9b0*/  LDL.64 R208, [R1+0x600] ;  /* 0x0006000001d07983 */ /* 0x000f280000100a00 */
[----:B------:R-:W4:Y:S04]  /*e9c0*/  LDL.64 R182, [R1+0x638] ;  /* 0x0006380001b67983 */ /* 0x000f280000100a00 */
[----:B------:R-:W4:Y:S04]  /*e9d0*/  LDL.64 R180, [R1+0x5f8] ;  /* 0x0005f80001b47983 */ /* 0x000f280000100a00 */
[----:B------:R-:W4:Y:S01]  /*e9e0*/  LDL.64 R178, [R1+0x2b0] ;  /* 0x0002b00001b27983 */ /* 0x000f220000100a00 */
[----:B--2---:R-:W-:-:S04]  /*e9f0*/  IADD3 R84, P3, PT, R10, UR10, RZ ;  /* 0x0000000a0a547c10 */ /* 0x004fc8000ff7e0ff */
[----:B------:R-:W-:Y:S02]  /*ea00*/  IADD3.X R85, PT, PT, R11, UR4, RZ, P3, !PT ;  /* 0x000000040b557c10 */ /* 0x000fe40009ffe4ff */
[----:B---3--:R-:W-:Y:S01]  /*ea10*/  IADD3 R6, P2, PT, R8, UR10, RZ ;  /* 0x0000000a08067c10 */ /* 0x008fe2000ff5e0ff */
[----:B------:R-:W2:Y:S03]  /*ea20*/  LDL.64 R10, [R1+0x368] ;  /* 0x00036800010a7983 */ /* 0x000ea60000100a00 */
[----:B------:R-:W-:Y:S01]  /*ea30*/  IADD3.X R7, PT, PT, R9, UR4, RZ, P2, !PT ;  /* 0x0000000409077c10 */ /* 0x000fe200097fe4ff */
[----:B------:R-:W3:Y:S01]  /*ea40*/  LDG.E.U8 R84, desc[UR20][R84.64] ;  /* 0x0000001454547981 */ /* 0x000ee2000c1e1100 */
[----:B----4-:R-:W-:Y:S02]  /*ea50*/  IADD3 R8, P2, PT, R20, UR10, RZ ;  /* 0x0000000a14087c10 */ /* 0x010fe4000ff5e0ff */
[----:B-1----:R-:W-:Y:S01]  /*ea60*/  IADD3 R4, P3, PT, R26, UR10, RZ ;  /* 0x0000000a1a047c10 */ /* 0x002fe2000ff7e0ff */
[----:B------:R1:W4:Y:S01]  /*ea70*/  LDG.E.U8 R83, desc[UR20][R6.64] ;  /* 0x0000001406537981 */ /* 0x000322000c1e1100 */
[----:B------:R-:W-:-:S03]  /*ea80*/  IADD3.X R9, PT, PT, R21, UR4, RZ, P2, !PT ;  /* 0x0000000415097c10 */ /* 0x000fc600097fe4ff */
[----:B------:R-:W3:Y:S01]  /*ea90*/  LDL.64 R20, [R1+0x2a8] ;  /* 0x0002a80001147983 */ /* 0x000ee20000100a00 */
[----:B------:R-:W-:-:S03]  /*eaa0*/  IADD3.X R5, PT, PT, R27, UR4, RZ, P3, !PT ;  /* 0x000000041b057c10 */ /* 0x000fc60009ffe4ff */
[----:B------:R-:W3:Y:S01]  /*eab0*/  LDL.64 R26, [R1+0x2e8] ;  /* 0x0002e800011a7983 */ /* 0x000ee20000100a00 */
[----:B-1----:R-:W-:-:S03]  /*eac0*/  IADD3 R6, P3, PT, R24, UR10, RZ ;  /* 0x0000000a18067c10 */ /* 0x002fc6000ff7e0ff */
[----:B------:R1:W4:Y:S01]  /*ead0*/  LDG.E.U8 R82, desc[UR20][R4.64] ;  /* 0x0000001404527981 */ /* 0x000322000c1e1100 */
[----:B------:R-:W-:-:S03]  /*eae0*/  IADD3.X R7, PT, PT, R25, UR4, RZ, P3, !PT ;  /* 0x0000000419077c10 */ /* 0x000fc60009ffe4ff */
[----:B------:R0:W4:Y:S04]  /*eaf0*/  LDG.E.U8 R81, desc[UR20][R8.64] ;  /* 0x0000001408517981 */ /* 0x000128000c1e1100 */
[----:B------:R-:W4:Y:S01]  /*eb00*/  LDL.64 R24, [R1+0x5a0] ;  /* 0x0005a00001187983 */ /* 0x000f220000100a00 */
[----:B-1----:R-:W-:-:S03]  /*eb10*/  IADD3 R4, P2, PT, R18, UR10, RZ ;  /* 0x0000000a12047c10 */ /* 0x002fc6000ff5e0ff */
[----:B------:R1:W4:Y:S01]  /*eb20*/  LDG.E.U8 R80, desc[UR20][R6.64] ;  /* 0x0000001406507981 */ /* 0x000322000c1e1100 */
[----:B0-----:R-:W-:Y:S02]  /*eb30*/  IADD3 R8, P3, PT, R16, UR10, RZ ;  /* 0x0000000a10087c10 */ /* 0x001fe4000ff7e0ff */
[----:B------:R-:W-:Y:S02]  /*eb40*/  IADD3.X R5, PT, PT, R19, UR4, RZ, P2, !PT ;  /* 0x0000000413057c10 */ /* 0x000fe400097fe4ff */
[----:B------:R-:W4:Y:S01]  /*eb50*/  LDL.64 R18, [R1+0x560] ;  /* 0x0005600001127983 */ /* 0x000f220000100a00 */
[----:B------:R-:W-:-:S03]  /*eb60*/  IADD3.X R9, PT, PT, R17, UR4, RZ, P3, !PT ;  /* 0x0000000411097c10 */ /* 0x000fc60009ffe4ff */
[----:B------:R-:W4:Y:S04]  /*eb70*/  LDL.64 R16, [R1+0x520] ;  /* 0x0005200001107983 */ /* 0x000f280000100a00 */
[----:B------:R0:W4:Y:S01]  /*eb80*/  LDG.E.U8 R79, desc[UR20][R4.64] ;  /* 0x00000014044f7981 */ /* 0x000122000c1e1100 */
[----:B-1----:R-:W-:-:S03]  /*eb90*/  IADD3 R6, P2, PT, R22, UR10, RZ ;  /* 0x0000000a16067c10 */ /* 0x002fc6000ff5e0ff */
[----:B------:R-:W4:Y:S01]  /*eba0*/  LDG.E.U8 R78, desc[UR20][R8.64] ;  /* 0x00000014084e7981 */ /* 0x000f22000c1e1100 */
[----:B0-----:R-:W-:-:S04]  /*ebb0*/  IADD3 R4, P3, PT, R14, UR10, RZ ;  /* 0x0000000a0e047c10 */ /* 0x001fc8000ff7e0ff */
[----:B------:R-:W-:Y:S02]  /*ebc0*/  IADD3.X R5, PT, PT, R15, UR4, RZ, P3, !PT ;  /* 0x000000040f057c10 */ /* 0x000fe40009ffe4ff */
[----:B------:R-:W4:Y:S01]  /*ebd0*/  LDL.64 R14, [R1+0x4a0] ;  /* 0x0004a000010e7983 */ /* 0x000f220000100a00 */
[----:B------:R-:W-:-:S03]  /*ebe0*/  IADD3.X R7, PT, PT, R23, UR4, RZ, P2, !PT ;  /* 0x0000000417077c10 */ /* 0x000fc600097fe4ff */
[----:B------:R-:W4:Y:S04]  /*ebf0*/  LDL.64 R22, [R1+0x4e0] ;  /* 0x0004e00001167983 */ /* 0x000f280000100a00 */
[----:B------:R0:W4:Y:S04]  /*ec00*/  LDG.E.U8 R77, desc[UR20][R6.64] ;  /* 0x00000014064d7981 */ /* 0x000128000c1e1100 */
[----:B------:R-:W4:Y:S01]  /*ec10*/  LDG.E.U8 R76, desc[UR20][R4.64] ;  /* 0x00000014044c7981 */ /* 0x000f22000c1e1100 */
[----:B0-----:R-:W-:-:S04]  /*ec20*/  IADD3 R6, P3, PT, R12, UR10, RZ ;  /* 0x0000000a0c067c10 */ /* 0x001fc8000ff7e0ff */
[----:B------:R-:W-:Y:S02]  /*ec30*/  IADD3.X R7, PT, PT, R13, UR4, RZ, P3, !PT ;  /* 0x000000040d077c10 */ /* 0x000fe40009ffe4ff */
[----:B------:R-:W4:Y:S04]  /*ec40*/  LDL.64 R12, [R1+0x420] ;  /* 0x00042000010c7983 */ /* 0x000f280000100a00 */
[----:B------:R-:W4:Y:S01]  /*ec50*/  LDG.E.U8 R74, desc[UR20][R6.64] ;  /* 0x00000014064a7981 */ /* 0x000f22000c1e1100 */
[----:B--2---:R-:W-:-:S04]  /*ec60*/  IADD3 R8, P2, PT, R10, UR10, RZ ;  /* 0x0000000a0a087c10 */ /* 0x004fc8000ff5e0ff */
[----:B------:R-:W-:Y:S02]  /*ec70*/  IADD3.X R9, PT, PT, R11, UR4, RZ, P2, !PT ;  /* 0x000000040b097c10 */ /* 0x000fe400097fe4ff */
[----:B------:R-:W2:Y:S04]  /*ec80*/  LDL.64 R10, [R1+0x460] ;  /* 0x00046000010a7983 */ /* 0x000ea80000100a00 */
[----:B------:R3:W2:Y:S02]  /*ec90*/  LDG.E.U8 R75, desc[UR20][R8.64] ;  /* 0x00000014084b7981 */ /* 0x0006a4000c1e1100 */
[----:B---3--:R-:W-:-:S04]  /*eca0*/  IADD3 R8, P3, PT, R20, UR10, RZ ;  /* 0x0000000a14087c10 */ /* 0x008fc8000ff7e0ff */
[----:B------:R-:W-:Y:S02]  /*ecb0*/  IADD3.X R9, PT, PT, R21, UR4, RZ, P3, !PT ;  /* 0x0000000415097c10 */ /* 0x000fe40009ffe4ff */
[----:B------:R-:W3:Y:S01]  /*ecc0*/  LDL.64 R20, [R1+0x3a0] ;  /* 0x0003a00001147983 */ /* 0x000ee20000100a00 */
[----:B------:R-:W-:-:S03]  /*ecd0*/  IADD3 R4, P2, PT, R26, UR10, RZ ;  /* 0x0000000a1a047c10 */ /* 0x000fc6000ff5e0ff */
[----:B------:R0:W3:Y:S01]  /*ece0*/  LDG.E.U8 R72, desc[UR20][R8.64] ;  /* 0x0000001408487981 */ /* 0x0000e2000c1e1100 */
[----:B------:R-:W-:-:S03]  /*ecf0*/  IADD3.X R5, PT, PT, R27, UR4, RZ, P2, !PT ;  /* 0x000000041b057c10 */ /* 0x000fc600097fe4ff */
[----:B------:R-:W3:Y:S01]  /*ed00*/  LDL.64 R26, [R1+0x3e0] ;  /* 0x0003e000011a7983 */ /* 0x000ee20000100a00 */
[----:B----4-:R-:W-:-:S03]  /*ed10*/  IADD3 R6, P2, PT, R24, UR10, RZ ;  /* 0x0000000a18067c10 */ /* 0x010fc6000ff5e0ff */
[----:B------:R1:W4:Y:S01]  /*ed20*/  LDG.E.U8 R73, desc[UR20][R4.64] ;  /* 0x0000001404497981 */ /* 0x000322000c1e1100 */
[----:B------:R-:W-:-:S03]  /*ed30*/  IADD3.X R7, PT, PT, R25, UR4, RZ, P2, !PT ;  /* 0x0000000419077c10 */ /* 0x000fc600097fe4ff */
[----:B------:R-:W4:Y:S01]  /*ed40*/  LDL.64 R24, [R1+0x360] ;  /* 0x0003600001187983 */ /* 0x000f220000100a00 */
[----:B0-----:R-:W-:-:S03]  /*ed50*/  IADD3 R8, P2, PT, R16, UR10, RZ ;  /* 0x0000000a10087c10 */ /* 0x001fc6000ff5e0ff */
[----:B------:R0:W4:Y:S01]  /*ed60*/  LDG.E.U8 R71, desc[UR20][R6.64] ;  /* 0x0000001406477981 */ /* 0x000122000c1e1100 */
[----:B-1----:R-:W-:-:S04]  /*ed70*/  IADD3 R4, P3, PT, R18, UR10, RZ ;  /* 0x0000000a12047c10 */ /* 0x002fc8000ff7e0ff */
[----:B------:R-:W-:Y:S02]  /*ed80*/  IADD3.X R5, PT, PT, R19, UR4, RZ, P3, !PT ;  /* 0x0000000413057c10 */ /* 0x000fe40009ffe4ff */
[----:B------:R-:W4:Y:S01]  /*ed90*/  LDL.64 R18, [R1+0x320] ;  /* 0x0003200001127983 */ /* 0x000f220000100a00 */
[----:B------:R-:W-:-:S03]  /*eda0*/  IADD3.X R9, PT, PT, R17, UR4, RZ, P2, !PT ;  /* 0x0000000411097c10 */ /* 0x000fc600097fe4ff */
[----:B------:R-:W4:Y:S04]  /*edb0*/  LDL.64 R16, [R1+0x2e0] ;  /* 0x0002e00001107983 */ /* 0x000f280000100a00 */
[----:B------:R1:W4:Y:S01]  /*edc0*/  LDG.E.U8 R70, desc[UR20][R4.64] ;  /* 0x0000001404467981 */ /* 0x000322000c1e1100 */
[----:B0-----:R-:W-:-:S03]  /*edd0*/  IADD3 R6, P3, PT, R22, UR10, RZ ;  /* 0x0000000a16067c10 */ /* 0x001fc6000ff7e0ff */
[----:B------:R-:W4:Y:S01]  /*ede0*/  LDG.E.U8 R69, desc[UR20][R8.64] ;  /* 0x0000001408457981 */ /* 0x000f22000c1e1100 */
[----:B-1----:R-:W-:-:S04]  /*edf0*/  IADD3 R4, P2, PT, R14, UR10, RZ ;  /* 0x0000000a0e047c10 */ /* 0x002fc8000ff5e0ff */
        /* <DEDUP_REMOVED lines=18> */
[----:B------:R-:W3:Y:S01]  /*ef20*/  LDG.E.U8 R62, desc[UR20][R8.64] ;  /* 0x00000014083e7981 */ /* 0x000ee2000c1e1100 */
[----:B------:R-:W-:-:S03]  /*ef30*/  IADD3.X R5, PT, PT, R27, UR4, RZ, P3, !PT ;  /* 0x000000041b057c10 */ /* 0x000fc60009ffe4ff */
[----:B------:R-:W3:Y:S01]  /*ef40*/  LDL.64 R26, [R1+0x498] ;  /* 0x00049800011a7983 */ /* 0x000ee20000100a00 */
[----:B----4-:R-:W-:-:S03]  /*ef50*/  IADD3 R6, P3, PT, R24, UR10, RZ ;  /* 0x0000000a18067c10 */ /* 0x010fc6000ff7e0ff */
[----:B------:R0:W4:Y:S01]  /*ef60*/  LDG.E.U8 R63, desc[UR20][R4.64] ;  /* 0x00000014043f7981 */ /* 0x000122000c1e1100 */
[----:B------:R-:W-:-:S03]  /*ef70*/  IADD3.X R7, PT, PT, R25, UR4, RZ, P3, !PT ;  /* 0x0000000419077c10 */ /* 0x000fc60009ffe4ff */
[----:B------:R-:W4:Y:S04]  /*ef80*/  LDL.64 R24, [R1+0x3d8] ;  /* 0x0003d80001187983 */ /* 0x000f280000100a00 */
[----:B------:R-:W4:Y:S01]  /*ef90*/  LDG.E.U8 R61, desc[UR20][R6.64] ;  /* 0x00000014063d7981 */ /* 0x000f22000c1e1100 */
[----:B0-----:R-:W-:Y:S02]  /*efa0*/  IADD3 R4, P2, PT, R18, UR10, RZ ;  /* 0x0000000a12047c10 */ /* 0x001fe4000ff5e0ff */
[----:B------:R-:W-:Y:S02]  /*efb0*/  IADD3 R8, P3, PT, R16, UR10, RZ ;  /* 0x0000000a10087c10 */ /* 0x000fe4000ff7e0ff */
        /* <DEDUP_REMOVED lines=8> */
[----:B------:R-:W4:Y:S01]  /*f040*/  LDL.64 R14, [R1+0x398] ;  /* 0x00039800010e7983 */ /* 0x000f220000100a00 */
[----:B------:R-:W-:-:S03]  /*f050*/  IADD3 R6, P4, PT, R22, UR10, RZ ;  /* 0x0000000a16067c10 */ /* 0x000fc6000ff9e0ff */
[----:B------:R-:W4:Y:S01]  /*f060*/  LDG.E.U8 R5, desc[UR20][R4.64] ;  /* 0x0000001404057981 */ /* 0x000f22000c1e1100 */
[----:B------:R-:W-:-:S03]  /*f070*/  IADD3.X R7, PT, PT, R23, UR4, RZ, P4, !PT ;  /* 0x0000000417077c10 */ /* 0x000fc6000a7fe4ff */
[----:B------:R-:W4:Y:S04]  /*f080*/  LDL.64 R22, [R1+0x358] ;  /* 0x0003580001167983 */ /* 0x000f280000100a00 */
[----:B------:R0:W4:Y:S02]  /*f090*/  LDG.E.U8 R58, desc[UR20][R6.64] ;  /* 0x00000014063a7981 */ /* 0x000124000c1e1100 */
[----:B0-----:R-:W-:-:S04]  /*f0a0*/  IADD3 R6, P2, PT, R12, UR10, RZ ;  /* 0x0000000a0c067c10 */ /* 0x001fc8000ff5e0ff */
[----:B------:R-:W-:Y:S02]  /*f0b0*/  IADD3.X R7, PT, PT, R13, UR4, RZ, P2, !PT ;  /* 0x000000040d077c10 */ /* 0x000fe400097fe4ff */
[----:B------:R-:W4:Y:S04]  /*f0c0*/  LDL.64 R12, [R1+0x318] ;  /* 0x00031800010c7983 */ /* 0x000f280000100a00 */
[----:B------:R-:W4:Y:S01]  /*f0d0*/  LDG.E.U8 R57, desc[UR20][R6.64] ;  /* 0x0000001406397981 */ /* 0x000f22000c1e1100 */
[----:B--2---:R-:W-:-:S04]  /*f0e0*/  IADD3 R8, P3, PT, R10, UR10, RZ ;  /* 0x0000000a0a087c10 */ /* 0x004fc8000ff7e0ff */
[----:B------:R-:W-:-:S05]  /*f0f0*/  IADD3.X R9, PT, PT, R11, UR4, RZ, P3, !PT ;  /* 0x000000040b097c10 */ /* 0x000fca0009ffe4ff */
[----:B------:R3:W2:Y:S02]  /*f100*/  LDG.E.U8 R35, desc[UR20][R8.64] ;  /* 0x0000001408237981 */ /* 0x0006a4000c1e1100 */
[----:B---3--:R-:W-:-:S04]  /*f110*/  IADD3 R8, P2, PT, R20, UR10, RZ ;  /* 0x0000000a14087c10 */ /* 0x008fc8000ff5e0ff */
[----:B------:R-:W-:Y:S02]  /*f120*/  IADD3.X R9, PT, PT, R21, UR4, RZ, P2, !PT ;  /* 0x0000000415097c10 */ /* 0x000fe400097fe4ff */
[----:B------:R-:W3:Y:S01]  /*f130*/  LDL.64 R20, [R1+0x298] ;  /* 0x0002980001147983 */ /* 0x000ee20000100a00 */
[----:B------:R-:W-:-:S03]  /*f140*/  IADD3 R10, P3, PT, R28, UR10, RZ ;  /* 0x0000000a1c0a7c10 */ /* 0x000fc6000ff7e0ff */
[----:B------:R-:W2:Y:S01]  /*f150*/  LDG.E.U8 R55, desc[UR20][R8.64] ;  /* 0x0000001408377981 */ /* 0x000ea2000c1e1100 */
[----:B------:R-:W-:-:S03]  /*f160*/  IADD3.X R11, PT, PT, R29, UR4, RZ, P3, !PT ;  /* 0x000000041d0b7c10 */ /* 0x000fc60009ffe4ff */
[----:B------:R-:W2:Y:S01]  /*f170*/  LDL.64 R28, [R1+0x2d8] ;  /* 0x0002d800011c7983 */ /* 0x000ea20000100a00 */
[----:B------:R-:W-:-:S03]  /*f180*/  IADD3 R6, P3, PT, R26, UR10, RZ ;  /* 0x0000000a1a067c10 */ /* 0x000fc6000ff7e0ff */
[----:B------:R4:W2:Y:S01]  /*f190*/  LDG.E.U8 R56, desc[UR20][R10.64] ;  /* 0x000000140a387981 */ /* 0x0008a2000c1e1100 */
[----:B------:R-:W-:-:S03]  /*f1a0*/  IADD3.X R7, PT, PT, R27, UR4, RZ, P3, !PT ;  /* 0x000000041b077c10 */ /* 0x000fc60009ffe4ff */
[----:B------:R-:W2:Y:S04]  /*f1b0*/  LDL.64 R26, [R1+0x5d0] ;  /* 0x0005d000011a7983 */ /* 0x000ea80000100a00 */
[----:B------:R0:W2:Y:S01]  /*f1c0*/  LDG.E.U8 R54, desc[UR20][R6.64] ;  /* 0x0000001406367981 */ /* 0x0000a2000c1e1100 */
[----:B----4-:R-:W-:Y:S02]  /*f1d0*/  IADD3 R10, P2, PT, R18, UR10, RZ ;  /* 0x0000000a120a7c10 */ /* 0x010fe4000ff5e0ff */
[----:B------:R-:W-:Y:S02]  /*f1e0*/  IADD3 R8, P3, PT, R16, UR10, RZ ;  /* 0x0000000a10087c10 */ /* 0x000fe4000ff7e0ff */
[----:B------:R-:W-:Y:S02]  /*f1f0*/  IADD3.X R11, PT, PT, R19, UR4, RZ, P2, !PT ;  /* 0x00000004130b7c10 */ /* 0x000fe400097fe4ff */
[----:B------:R-:W4:Y:S01]  /*f200*/  LDL.64 R18, [R1+0x590] ;  /* 0x0005900001127983 */ /* 0x000f220000100a00 */
[----:B------:R-:W-:-:S03]  /*f210*/  IADD3.X R9, PT, PT, R17, UR4, RZ, P3, !PT ;  /* 0x0000000411097c10 */ /* 0x000fc60009ffe4ff */
[----:B------:R-:W4:Y:S04]  /*f220*/  LDL.64 R16, [R1+0x550] ;  /* 0x0005500001107983 */ /* 0x000f280000100a00 */
[----:B------:R1:W4:Y:S01]  /*f230*/  LDG.E.U8 R53, desc[UR20][R10.64] ;  /* 0x000000140a357981 */ /* 0x000322000c1e1100 */
[----:B0-----:R-:W-:-:S03]  /*f240*/  IADD3 R6, P2, PT, R24, UR10, RZ ;  /* 0x0000000a18067c10 */ /* 0x001fc6000ff5e0ff */
[----:B------:R0:W4:Y:S01]  /*f250*/  LDG.E.U8 R52, desc[UR20][R8.64] ;  /* 0x0000001408347981 */ /* 0x000122000c1e1100 */
[----:B-1----:R-:W-:-:S04]  /*f260*/  IADD3 R10, P3, PT, R14, UR10, RZ ;  /* 0x0000000a0e0a7c10 */ /* 0x002fc8000ff7e0ff */
[----:B------:R-:W-:Y:S02]  /*f270*/  IADD3.X R11, PT, PT, R15, UR4, RZ, P3, !PT ;  /* 0x000000040f0b7c10 */ /* 0x000fe40009ffe4ff */
[----:B------:R-:W4:Y:S01]  /*f280*/  LDL.64 R14, [R1+0x4d0] ;  /* 0x0004d000010e7983 */ /* 0x000f220000100a00 */
[----:B------:R-:W-:Y:S02]  /*f290*/  IADD3.X R7, PT, PT, R25, UR4, RZ, P2, !PT ;  /* 0x0000000419077c10 */ /* 0x000fe400097fe4ff */
[----:B0-----:R-:W-:Y:S01]  /*f2a0*/  IADD3 R8, P2, PT, R22, UR10, RZ ;  /* 0x0000000a16087c10 */ /* 0x001fe2000ff5e0ff */
[----:B------:R-:W4:Y:S03]  /*f2b0*/  LDL.64 R24, [R1+0x510] ;  /* 0x0005100001187983 */ /* 0x000f260000100a00 */
[----:B------:R-:W-:Y:S01]  /*f2c0*/  IADD3.X R9, PT, PT, R23, UR4, RZ, P2, !PT ;  /* 0x0000000417097c10 */ /* 0x000fe200097fe4ff */
[----:B------:R0:W4:Y:S04]  /*f2d0*/  LDG.E.U8 R51, desc[UR20][R6.64] ;  /* 0x0000001406337981 */ /* 0x000128000c1e1100 */
[----:B------:R-:W4:Y:S04]  /*f2e0*/  LDL.64 R22, [R1+0x490] ;  /* 0x0004900001167983 */ /* 0x000f280000100a00 */
[----:B------:R3:W4:Y:S01]  /*f2f0*/  LDG.E.U8 R49, desc[UR20][R8.64] ;  /* 0x0000001408317981 */ /* 0x000722000c1e1100 */
[----:B0-----:R-:W-:-:S03]  /*f300*/  IADD3 R6, P3, PT, R12, UR10, RZ ;  /* 0x0000000a0c067c10 */ /* 0x001fc6000ff7e0ff */
[----:B------:R2:W4:Y:S01]  /*f310*/  LDG.E.U8 R50, desc[UR20][R10.64] ;  /* 0x000000140a327981 */ /* 0x000522000c1e1100 */
[----:B------:R-:W-:-:S03]  /*f320*/  IADD3.X R7, PT, PT, R13, UR4, RZ, P3, !PT ;  /* 0x000000040d077c10 */ /* 0x000fc60009ffe4ff */
[----:B------:R-:W4:Y:S04]  /*f330*/  LDL.64 R12, [R1+0x450] ;  /* 0x00045000010c7983 */ /* 0x000f280000100a00 */
[----:B------:R0:W4:Y:S01]  /*f340*/  LDG.E.U8 R48, desc[UR20][R6.64] ;  /* 0x0000001406307981 */ /* 0x000122000c1e1100 */
[----:B---3--:R-:W-:-:S04]  /*f350*/  IADD3 R8, P3, PT, R20, UR10, RZ ;  /* 0x0000000a14087c10 */ /* 0x008fc8000ff7e0ff */
[----:B------:R-:W-:Y:S02]  /*f360*/  IADD3.X R9, PT, PT, R21, UR4, RZ, P3, !PT ;  /* 0x0000000415097c10 */ /* 0x000fe40009ffe4ff */
[----:B------:R-:W3:Y:S01]  /*f370*/  LDL.64 R20, [R1+0x3d0] ;  /* 0x0003d00001147983 */ /* 0x000ee20000100a00 */
[----:B--2---:R-:W-:-:S03]  /*f380*/  IADD3 R10, P2, PT, R28, UR10, RZ ;  /* 0x0000000a1c0a7c10 */ /* 0x004fc6000ff5e0ff */
[----:B------:R-:W2:Y:S01]  /*f390*/  LDG.E.U8 R46, desc[UR20][R8.64] ;  /* 0x00000014082e7981 */ /* 0x000ea2000c1e1100 */
[----:B------:R-:W-:-:S03]  /*f3a0*/  IADD3.X R11, PT, PT, R29, UR4, RZ, P2, !PT ;  /* 0x000000041d0b7c10 */ /* 0x000fc600097fe4ff */
[----:B------:R-:W2:Y:S01]  /*f3b0*/  LDL.64 R28, [R1+0x410] ;  /* 0x00041000011c7983 */ /* 0x000ea20000100a00 */
[----:B0-----:R-:W-:-:S03]  /*f3c0*/  IADD3 R6, P2, PT, R26, UR10, RZ ;  /* 0x0000000a1a067c10 */ /* 0x001fc6000ff5e0ff */
[----:B------:R4:W2:Y:S01]  /*f3d0*/  LDG.E.U8 R47, desc[UR20][R10.64] ;  /* 0x000000140a2f7981 */ /* 0x0008a2000c1e1100 */
[----:B------:R-:W-:-:S03]  /*f3e0*/  IADD3.X R7, PT, PT, R27, UR4, RZ, P2, !PT ;  /* 0x000000041b077c10 */ /* 0x000fc600097fe4ff */
[----:B------:R-:W2:Y:S04]  /*f3f0*/  LDL.64 R26, [R1+0x390] ;  /* 0x00039000011a7983 */ /* 0x000ea80000100a00 */
[----:B------:R-:W2:Y:S01]  /*f400*/  LDG.E.U8 R45, desc[UR20][R6.64] ;  /* 0x00000014062d7981 */ /* 0x000ea2000c1e1100 */
[----:B----4-:R-:W-:Y:S02]  /*f410*/  IADD3 R10, P3, PT, R18, UR10, RZ ;  /* 0x0000000a120a7c10 */ /* 0x010fe4000ff7e0ff */
[----:B------:R-:W-:Y:S02]  /*f420*/  IADD3 R8, P2, PT, R16, UR10, RZ ;  /* 0x0000000a10087c10 */ /* 0x000fe4000ff5e0ff */
[----:B------:R-:W-:Y:S02]  /*f430*/  IADD3.X R11, PT, PT, R19, UR4, RZ, P3, !PT ;  /* 0x00000004130b7c10 */ /* 0x000fe40009ffe4ff */
[----:B------:R-:W4:Y:S01]  /*f440*/  LDL.64 R18, [R1+0x350] ;  /* 0x0003500001127983 */ /* 0x000f220000100a00 */
[----:B------:R-:W-:-:S03]  /*f450*/  IADD3.X R9, PT, PT, R17, UR4, RZ, P2, !PT ;  /* 0x0000000411097c10 */ /* 0x000fc600097fe4ff */
[----:B------:R-:W4:Y:S04]  /*f460*/  LDL.64 R16, [R1+0x310] ;  /* 0x0003100001107983 */ /* 0x000f280000100a00 */
[----:B------:R0:W4:Y:S04]  /*f470*/  LDG.E.U8 R44, desc[UR20][R10.64] ;  /* 0x000000140a2c7981 */ /* 0x000128000c1e1100 */
[----:B------:R1:W4:Y:S01]  /*f480*/  LDG.E.U8 R43, desc[UR20][R8.64] ;  /* 0x00000014082b7981 */ /* 0x000322000c1e1100 */
[----:B0-----:R-:W-:-:S04]  /*f490*/  IADD3 R10, P2, PT, R14, UR10, RZ ;  /* 0x0000000a0e0a7c10 */ /* 0x001fc8000ff5e0ff */
[----:B------:R-:W-:Y:S02]  /*f4a0*/  IADD3.X R11, PT, PT, R15, UR4, RZ, P2, !PT ;  /* 0x000000040f0b7c10 */ /* 0x000fe400097fe4ff */
[----:B------:R-:W4:Y:S01]  /*f4b0*/  LDL.64 R14, [R1+0x290] ;  /* 0x00029000010e7983 */ /* 0x000f220000100a00 */
[----:B------:R-:W-:-:S03]  /*f4c0*/  IADD3 R6, P3, PT, R24, UR10, RZ ;  /* 0x0000000a18067c10 */ /* 0x000fc6000ff7e0ff */
[----:B------:R-:W4:Y:S01]  /*f4d0*/  LDG.E.U8 R41, desc[UR20][R10.64] ;  /* 0x000000140a297981 */ /* 0x000f22000c1e1100 */
[----:B------:R-:W-:Y:S02]  /*f4e0*/  IADD3.X R7, PT, PT, R25, UR4, RZ, P3, !PT ;  /* 0x0000000419077c10 */ /* 0x000fe40009ffe4ff */
[----:B-1----:R-:W-:Y:S01]  /*f4f0*/  IADD3 R8, P3, PT, R22, UR10, RZ ;  /* 0x0000000a16087c10 */ /* 0x002fe2000ff7e0ff */
[----:B------:R-:W4:Y:S03]  /*f500*/  LDL.64 R24, [R1+0x2d0] ;  /* 0x0002d00001187983 */ /* 0x000f260000100a00 */
[----:B------:R-:W-:Y:S01]  /*f510*/  IADD3.X R9, PT, PT, R23, UR4, RZ, P3, !PT ;  /* 0x0000000417097c10 */ /* 0x000fe20009ffe4ff */
[----:B------:R0:W4:Y:S04]  /*f520*/  LDG.E.U8 R42, desc[UR20][R6.64] ;  /* 0x00000014062a7981 */ /* 0x000128000c1e1100 */
[----:B------:R-:W4:Y:S04]  /*f530*/  LDL.64 R22, [R1+0x5c8] ;  /* 0x0005c80001167983 */ /* 0x000f280000100a00 */
[----:B------:R3:W4:Y:S01]  /*f540*/  LDG.E.U8 R40, desc[UR20][R8.64] ;  /* 0x0000001408287981 */ /* 0x000722000c1e1100 */
[----:B0-----:R-:W-:-:S04]  /*f550*/  IADD3 R6, P2, PT, R12, UR10, RZ ;  /* 0x0000000a0c067c10 */ /* 0x001fc8000ff5e0ff */
[----:B------:R-:W-:Y:S02]  /*f560*/  IADD3.X R7, PT, PT, R13, UR4, RZ, P2, !PT ;  /* 0x000000040d077c10 */ /* 0x000fe400097fe4ff */
        /* <DEDUP_REMOVED lines=17> */
[----:B------:R-:W-:-:S02]  /*f680*/  IADD3.X R9, PT, PT, R17, UR4, RZ, P3, !PT ;  /* 0x0000000411097c10 */ /* 0x000fc40009ffe4ff */
        /* <DEDUP_REMOVED lines=8> */
[----:B------:R-:W-:-:S03]  /*f710*/  IADD3.X R7, PT, PT, R25, UR4, RZ, P2, !PT ;  /* 0x0000000419077c10 */ /* 0x000fc600097fe4ff */
[----:B------:R-:W4:Y:S01]  /*f720*/  LDL.64 R24, [R1+0x408] ;  /* 0x0004080001187983 */ /* 0x000f220000100a00 */
[----:B-1----:R-:W-:-:S03]  /*f730*/  IADD3 R8, P2, PT, R22, UR10, RZ ;  /* 0x0000000a16087c10 */ /* 0x002fc6000ff5e0ff */
[----:B------:R0:W4:Y:S01]  /*f740*/  LDG.E.U8 R33, desc[UR20][R6.64] ;  /* 0x0000001406217981 */ /* 0x000122000c1e1100 */
[----:B------:R-:W-:-:S03]  /*f750*/  IADD3.X R9, PT, PT, R23, UR4, RZ, P2, !PT ;  /* 0x0000000417097c10 */ /* 0x000fc600097fe4ff */
        /* <DEDUP_REMOVED lines=11> */
[----:B------:R-:W-:Y:S02]  /*f810*/  IADD3.X R11, PT, PT, R29, UR4, RZ, P2, !PT ;  /* 0x000000041d0b7c10 */ /* 0x000fe400097fe4ff */
[----:B0-----:R-:W-:-:S03]  /*f820*/  IADD3 R6, P2, PT, R86, UR10, RZ ;  /* 0x0000000a56067c10 */ /* 0x001fc6000ff5e0ff */
[----:B------:R0:W2:Y:S01]  /*f830*/  LDG.E.U8 R29, desc[UR20][R10.64] ;  /* 0x000000140a1d7981 */ /* 0x0000a2000c1e1100 */
[----:B------:R-:W-:-:S03]  /*f840*/  IADD3.X R7, PT, PT, R87, UR4, RZ, P2, !PT ;  /* 0x0000000457077c10 */ /* 0x000fc600097fe4ff */
[----:B------:R-:W2:Y:S01]  /*f850*/  LDL.64 R86, [R1+0x480] ;  /* 0x0004800001567983 */ /* 0x000ea20000100a00 */
[----:B0-----:R-:W-:-:S04]  /*f860*/  IADD3 R10, P3, PT, R26, UR10, RZ ;  /* 0x0000000a1a0a7c10 */ /* 0x001fc8000ff7e0ff */
[----:B------:R-:W-:Y:S02]  /*f870*/  IADD3.X R11, PT, PT, R27, UR4, RZ, P3, !PT ;  /* 0x000000041b0b7c10 */ /* 0x000fe40009ffe4ff */
[----:B------:R-:W2:Y:S04]  /*f880*/  LDG.E.U8 R27, desc[UR20][R6.64] ;  /* 0x00000014061b7981 */ /* 0x000ea8000c1e1100 */
[----:B------:R0:W2:Y:S01]  /*f890*/  LDG.E.U8 R26, desc[UR20][R10.64] ;  /* 0x000000140a1a7981 */ /* 0x0000a2000c1e1100 */
[----:B----4-:R-:W-:-:S04]  /*f8a0*/  IADD3 R8, P2, PT, R16, UR10, RZ ;  /* 0x0000000a10087c10 */ /* 0x010fc8000ff5e0ff */
[----:B------:R-:W-:Y:S02]  /*f8b0*/  IADD3.X R9, PT, PT, R17, UR4, RZ, P2, !PT ;  /* 0x0000000411097c10 */ /* 0x000fe400097fe4ff */
[----:B------:R-:W4:Y:S01]  /*f8c0*/  LDL.64 R16, [R1+0x580] ;  /* 0x0005800001107983 */ /* 0x000f220000100a00 */
[----:B0-----:R-:W-:-:S04]  /*f8d0*/  IADD3 R10, P2, PT, R14, UR10, RZ ;  /* 0x0000000a0e0a7c10 */ /* 0x001fc8000ff5e0ff */
[----:B------:R-:W-:Y:S02]  /*f8e0*/  IADD3.X R11, PT, PT, R15, UR4, RZ, P2, !PT ;  /* 0x000000040f0b7c10 */ /* 0x000fe400097fe4ff */
[----:B------:R-:W2:Y:S01]  /*f8f0*/  LDL.64 R14, [R1+0x500] ;  /* 0x00050000010e7983 */ /* 0x000ea20000100a00 */
[----:B------:R-:W-:-:S04]  /*f900*/  IADD3 R6, P3, PT, R24, UR10, RZ ;  /* 0x0000000a18067c10 */ /* 0x000fc8000ff7e0ff */
[----:B------:R-:W-:Y:S02]  /*f910*/  IADD3.X R7, PT, PT, R25, UR4, RZ, P3, !PT ;  /* 0x0000000419077c10 */ /* 0x000fe40009ffe4ff */
[----:B------:R0:W2:Y:S04]  /*f920*/  LDG.E.U8 R25, desc[UR20][R8.64] ;  /* 0x0000001408197981 */ /* 0x0000a8000c1e1100 */
[----:B------:R1:W2:Y:S01]  /*f930*/  LDG.E.U8 R24, desc[UR20][R6.64] ;  /* 0x0000001406187981 */ /* 0x0002a2000c1e1100 */
[----:B0-----:R-:W-:-:S04]  /*f940*/  IADD3 R8, P3, PT, R22, UR10, RZ ;  /* 0x0000000a16087c10 */ /* 0x001fc8000ff7e0ff */
[----:B------:R-:W-:Y:S02]  /*f950*/  IADD3.X R9, PT, PT, R23, UR4, RZ, P3, !PT ;  /* 0x0000000417097c10 */ /* 0x000fe40009ffe4ff */
[----:B-1----:R-:W-:Y:S01]  /*f960*/  IADD3 R6, P2, PT, R12, UR10, RZ ;  /* 0x0000000a0c067c10 */ /* 0x002fe2000ff5e0ff */
[----:B------:R0:W2:Y:S03]  /*f970*/  LDG.E.U8 R23, desc[UR20][R10.64] ;  /* 0x000000140a177981 */ /* 0x0000a6000c1e1100 */
[----:B------:R-:W-:Y:S01]  /*f980*/  IADD3.X R7, PT, PT, R13, UR4, RZ, P2, !PT ;  /* 0x000000040d077c10 */ /* 0x000fe200097fe4ff */
[----:B------:R1:W2:Y:S04]  /*f990*/  LDG.E.U8 R22, desc[UR20][R8.64] ;  /* 0x0000001408167981 */ /* 0x0002a8000c1e1100 */
[----:B------:R-:W2:Y:S01]  /*f9a0*/  LDG.E.U8 R6, desc[UR20][R6.64] ;  /* 0x0000001406067981 */ /* 0x000ea2000c1e1100 */
[----:B0-----:R-:W-:-:S04]  /*f9b0*/  IADD3 R10, P3, PT, R88, UR10, RZ ;  /* 0x0000000a580a7c10 */ /* 0x001fc8000ff7e0ff */
[----:B------:R-:W-:Y:S02]  /*f9c0*/  IADD3.X R11, PT, PT, R89, UR4, RZ, P3, !PT ;  /* 0x00000004590b7c10 */ /* 0x000fe40009ffe4ff */
[----:B-1----:R-:W-:Y:S01]  /*f9d0*/  IADD3 R8, P3, PT, R96, UR10, RZ ;  /* 0x0000000a60087c10 */ /* 0x002fe2000ff7e0ff */
[----:B------:R-:W2:Y:S03]  /*f9e0*/  LDL.64 R88, [R1+0x400] ;  /* 0x0004000001587983 */ /* 0x000ea60000100a00 */
[----:B------:R-:W-:Y:S02]  /*f9f0*/  IADD3.X R9, PT, PT, R97, UR4, RZ, P3, !PT ;  /* 0x0000000461097c10 */ /* 0x000fe40009ffe4ff */
[----:B------:R-:W2:Y:S04]  /*fa00*/  LDL.64 R96, [R1+0x3c0] ;  /* 0x0003c00001607983 */ /* 0x000ea80000100a00 */
[----:B------:R-:W2:Y:S01]  /*fa10*/  LDG.E.U8 R18, desc[UR20][R8.64] ;  /* 0x0000001408127981 */ /* 0x000ea2000c1e1100 */
[----:B---3--:R-:W-:-:S04]  /*fa20*/  IADD3 R12, P2, PT, R20, UR10, RZ ;  /* 0x0000000a140c7c10 */ /* 0x008fc8000ff5e0ff */
[----:B------:R-:W-:Y:S02]  /*fa30*/  IADD3.X R13, PT, PT, R21, UR4, RZ, P2, !PT ;  /* 0x00000004150d7c10 */ /* 0x000fe400097fe4ff */
[----:B------:R0:W3:Y:S04]  /*fa40*/  LDG.E.U8 R21, desc[UR20][R10.64] ;  /* 0x000000140a157981 */ /* 0x0000e8000c1e1100 */
[----:B------:R4:W3:Y:S01]  /*fa50*/  LDG.E.U8 R20, desc[UR20][R12.64] ;  /* 0x000000140c147981 */ /* 0x0008e2000c1e1100 */
[----:B0-----:R-:W-:-:S04]  /*fa60*/  IADD3 R10, P2, PT, R90, UR10, RZ ;  /* 0x0000000a5a0a7c10 */ /* 0x001fc8000ff5e0ff */
[----:B------:R-:W-:Y:S02]  /*fa70*/  IADD3.X R11, PT, PT, R91, UR4, RZ, P2, !PT ;  /* 0x000000045b0b7c10 */ /* 0x000fe400097fe4ff */
[----:B------:R-:W3:Y:S01]  /*fa80*/  LDL.64 R90, [R1+0x380] ;  /* 0x00038000015a7983 */ /* 0x000ee20000100a00 */
[----:B------:R-:W-:-:S04]  /*fa90*/  IADD3 R8, P2, PT, R100, UR10, RZ ;  /* 0x0000000a64087c10 */ /* 0x000fc8000ff5e0ff */
[----:B------:R-:W-:Y:S02]  /*faa0*/  IADD3.X R9, PT, PT, R101, UR4, RZ, P2, !PT ;  /* 0x0000000465097c10 */ /* 0x000fe400097fe4ff */
[----:B------:R-:W3:Y:S01]  /*fab0*/  LDL.64 R100, [R1+0x2c0] ;  /* 0x0002c00001647983 */ /* 0x000ee20000100a00 */
[----:B----4-:R-:W-:-:S04]  /*fac0*/  IADD3 R12, P3, PT, R16, UR10, RZ ;  /* 0x0000000a100c7c10 */ /* 0x010fc8000ff7e0ff */
[----:B------:R-:W-:Y:S02]  /*fad0*/  IADD3.X R13, PT, PT, R17, UR4, RZ, P3, !PT ;  /* 0x00000004110d7c10 */ /* 0x000fe40009ffe4ff */
[----:B------:R2:W4:Y:S04]  /*fae0*/  LDG.E.U8 R17, desc[UR20][R10.64] ;  /* 0x000000140a117981 */ /* 0x000528000c1e1100 */
[----:B------:R0:W4:Y:S01]  /*faf0*/  LDG.E.U8 R16, desc[UR20][R12.64] ;  /* 0x000000140c107981 */ /* 0x000122000c1e1100 */
[----:B--2---:R-:W-:Y:S02]  /*fb00*/  IADD3 R10, P3, PT, R14, UR10, RZ ;  /* 0x0000000a0e0a7c10 */ /* 0x004fe4000ff7e0ff */
[----:B0-----:R-:W-:Y:S02]  /*fb10*/  IADD3 R12, P2, PT, R92, UR10, RZ ;  /* 0x0000000a5c0c7c10 */ /* 0x001fe4000ff5e0ff */
[----:B------:R-:W-:-:S02]  /*fb20*/  IADD3.X R11, PT, PT, R15, UR4, RZ, P3, !PT ;  /* 0x000000040f0b7c10 */ /* 0x000fc40009ffe4ff */
[----:B------:R-:W-:Y:S01]  /*fb30*/  IADD3.X R13, PT, PT, R93, UR4, RZ, P2, !PT ;  /* 0x000000045d0d7c10 */ /* 0x000fe200097fe4ff */
[----:B------:R-:W2:Y:S04]  /*fb40*/  LDG.E.U8 R15, desc[UR20][R8.64] ;  /* 0x00000014080f7981 */ /* 0x000ea8000c1e1100 */
[----:B------:R0:W2:Y:S04]  /*fb50*/  LDG.E.U8 R14, desc[UR20][R10.64] ;  /* 0x000000140a0e7981 */ /* 0x0000a8000c1e1100 */
[----:B------:R-:W2:Y:S04]  /*fb60*/  LDL.64 R92, [R1+0x5b8] ;  /* 0x0005b800015c7983 */ /* 0x000ea80000100a00 */
[----:B------:R-:W4:Y:S01]  /*fb70*/  LDG.E.U8 R13, desc[UR20][R12.64] ;  /* 0x000000140c0d7981 */ /* 0x000f22000c1e1100 */
[----:B0-----:R-:W-:-:S04]  /*fb80*/  IADD3 R10, P2, PT, R94, UR10, RZ ;  /* 0x0000000a5e0a7c10 */ /* 0x001fc8000ff5e0ff */
[----:B------:R-:W-:Y:S02]  /*fb90*/  IADD3.X R11, PT, PT, R95, UR4, RZ, P2, !PT ;  /* 0x000000045f0b7c10 */ /* 0x000fe400097fe4ff */
[----:B------:R-:W4:Y:S01]  /*fba0*/  LDL.64 R94, [R1+0x538] ;  /* 0x00053800015e7983 */ /* 0x000f220000100a00 */
[----:B------:R-:W-:-:S03]  /*fbb0*/  IADD3 R8, P3, PT, R86, UR10, RZ ;  /* 0x0000000a56087c10 */ /* 0x000fc6000ff7e0ff */
[----:B------:R-:W4:Y:S01]  /*fbc0*/  LDG.E.U8 R11, desc[UR20][R10.64] ;  /* 0x000000140a0b7981 */ /* 0x000f22000c1e1100 */
[----:B------:R-:W-:-:S05]  /*fbd0*/  IADD3.X R9, PT, PT, R87, UR4, RZ, P3, !PT ;  /* 0x0000000457097c10 */ /* 0x000fca0009ffe4ff */
[----:B------:R0:W4:Y:S01]  /*fbe0*/  LDG.E.U8 R12, desc[UR20][R8.64] ;  /* 0x00000014080c7981 */ /* 0x000122000c1e1100 */
[----:B------:R-:W-:Y:S02]  /*fbf0*/  IADD3 R86, P3, PT, R88, UR10, RZ ;  /* 0x0000000a58567c10 */ /* 0x000fe4000ff7e0ff */
[----:B0-----:R-:W-:Y:S02]  /*fc00*/  IADD3 R8, P2, PT, R96, UR10, RZ ;  /* 0x0000000a60087c10 */ /* 0x001fe4000ff5e0ff */
[----:B------:R-:W-:Y:S02]  /*fc10*/  IADD3.X R87, PT, PT, R89, UR4, RZ, P3, !PT ;  /* 0x0000000459577c10 */ /* 0x000fe40009ffe4ff */
[----:B------:R-:W-:Y:S02]  /*fc20*/  IADD3.X R9, PT, PT, R97, UR4, RZ, P2, !PT ;  /* 0x0000000461097c10 */ /* 0x000fe400097fe4ff */
[----:B------:R-:W4:Y:S04]  /*fc30*/  LDL.64 R96, [R1+0x4b8] ;  /* 0x0004b80001607983 */ /* 0x000f280000100a00 */
[----:B------:R0:W4:Y:S04]  /*fc40*/  LDG.E.U8 R10, desc[UR20][R86.64] ;  /* 0x00000014560a7981 */ /* 0x000128000c1e1100 */
[----:B------:R-:W4:Y:S01]  /*fc50*/  LDG.E.U8 R9, desc[UR20][R8.64] ;  /* 0x0000001408097981 */ /* 0x000f22000c1e1100 */
[----:B0-----:R-:W-:-:S04]  /*fc60*/  IADD3 R86, P2, PT, R98, UR10, RZ ;  /* 0x0000000a62567c10 */ /* 0x001fc8000ff5e0ff */
[----:B------:R-:W-:Y:S02]  /*fc70*/  IADD3.X R87, PT, PT, R99, UR4, RZ, P2, !PT ;  /* 0x0000000463577c10 */ /* 0x000fe400097fe4ff */
[----:B------:R-:W4:Y:S04]  /*fc80*/  LDL.64 R98, [R1+0x438] ;  /* 0x0004380001627983 */ /* 0x000f280000100a00 */
[----:B------:R0:W4:Y:S01]  /*fc90*/  LDG.E.U8 R4, desc[UR20][R86.64] ;  /* 0x0000001456047981 */ /* 0x000122000c1e1100 */
[----:B---3--:R-:W-:-:S04]  /*fca0*/  IADD3 R88, P3, PT, R90, UR10, RZ ;  /* 0x0000000a5a587c10 */ /* 0x008fc8000ff7e0ff */
[----:B------:R-:W-:Y:S02]  /*fcb0*/  IADD3.X R89, PT, PT, R91, UR4, RZ, P3, !PT ;  /* 0x000000045b597c10 */ /* 0x000fe40009ffe4ff */
[----:B------:R-:W-:-:S03]  /*fcc0*/  IADD3 R90, P3, PT, R106, UR10, RZ ;  /* 0x0000000a6a5a7c10 */ /* 0x000fc6000ff7e0ff */
[----:B------:R1:W3:Y:S01]  /*fcd0*/  LDG.E.U8 R8, desc[UR20][R88.64] ;  /* 0x0000001458087981 */ /* 0x0002e2000c1e1100 */
[----:B------:R-:W-:-:S03]  /*fce0*/  IADD3.X R91, PT, PT, R107, UR4, RZ, P3, !PT ;  /* 0x000000046b5b7c10 */ /* 0x000fc60009ffe4ff */
[----:B------:R-:W3:Y:S01]  /*fcf0*/  LDL.64 R106, [R1+0x3f8] ;  /* 0x0003f800016a7983 */ /* 0x000ee20000100a00 */
[----:B0-----:R-:W-:-:S03]  /*fd00*/  IADD3 R86, P3, PT, R108, UR10, RZ ;  /* 0x0000000a6c567c10 */ /* 0x001fc6000ff7e0ff */
[----:B------:R-:W3:Y:S01]  /*fd10*/  LDG.E.U8 R7, desc[UR20][R90.64] ;  /* 0x000000145a077981 */ /* 0x000ee2000c1e1100 */
[----:B------:R-:W-:-:S03]  /*fd20*/  IADD3.X R87, PT, PT, R109, UR4, RZ, P3, !PT ;  /* 0x000000046d577c10 */ /* 0x000fc60009ffe4ff */
[----:B------:R-:W3:Y:S01]  /*fd30*/  LDL.64 R108, [R1+0x378] ;  /* 0x00037800016c7983 */ /* 0x000ee20000100a00 */
[----:B-1----:R-:W-:-:S04]  /*fd40*/  IADD3 R88, P2, PT, R100, UR10, RZ ;  /* 0x0000000a64587c10 */ /* 0x002fc8000ff5e0ff */
[----:B------:R-:W-:Y:S02]  /*fd50*/  IADD3.X R89, PT, PT, R101, UR4, RZ, P2, !PT ;  /* 0x0000000465597c10 */ /* 0x000fe400097fe4ff */
[----:B------:R-:W3:Y:S04]  /*fd60*/  LDL.64 R100, [R1+0x3b8] ;  /* 0x0003b80001647983 */ /* 0x000ee80000100a00 */
[----:B------:R0:W3:Y:S02]  /*fd70*/  LDG.E.U8 R85, desc[UR20][R88.64] ;  /* 0x0000001458557981 */ /* 0x0000e4000c1e1100 */
[----:B0-----:R-:W-:-:S04]  /*fd80*/  IADD3 R88, P3, PT, R112, UR10, RZ ;  /* 0x0000000a70587c10 */ /* 0x001fc8000ff7e0ff */
[----:B------:R-:W-:Y:S02]  /*fd90*/  IADD3.X R89, PT, PT, R113, UR4, RZ, P3, !PT ;  /* 0x0000000471597c10 */ /* 0x000fe40009ffe4ff */
[----:B------:R-:W3:Y:S01]  /*fda0*/  LDL.64 R112, [R1+0x2f8] ;  /* 0x0002f80001707983 */ /* 0x000ee20000100a00 */
[----:B--2---:R-:W-:-:S03]  /*fdb0*/  IADD3 R90, P2, PT, R92, UR10, RZ ;  /* 0x0000000a5c5a7c10 */ /* 0x004fc6000ff5e0ff */
[----:B------:R4:W2:Y:S01]  /*fdc0*/  LDG.E.U8 R92, desc[UR20][R86.64] ;  /* 0x00000014565c7981 */ /* 0x0008a2000c1e1100 */
[----:B------:R-:W-:-:S05]  /*fdd0*/  IADD3.X R91, PT, PT, R93, UR4, RZ, P2, !PT ;  /* 0x000000045d5b7c10 */ /* 0x000fca00097fe4ff */
[----:B------:R0:W2:Y:S01]  /*fde0*/  LDG.E.U8 R93, desc[UR20][R90.64] ;  /* 0x000000145a5d7981 */ /* 0x0000a2000c1e1100 */
[----:B----4-:R-:W-:-:S03]  /*fdf0*/  IADD3 R86, P2, PT, R94, UR10, RZ ;  /* 0x0000000a5e567c10 */ /* 0x010fc6000ff5e0ff */
[----:B------:R-:W4:Y:S01]  /*fe00*/  LDG.E.U8 R94, desc[UR20][R88.64] ;  /* 0x00000014585e7981 */ /* 0x000f22000c1e1100 */
[----:B------:R-:W-:Y:S02]  /*fe10*/  IADD3.X R87, PT, PT, R95, UR4, RZ, P2, !PT ;  /* 0x000000045f577c10 */ /* 0x000fe400097fe4ff */
[----:B0-----:R-:W-:-:S03]  /*fe20*/  IADD3 R90, P3, PT, R102, UR10, RZ ;  /* 0x0000000a665a7c10 */ /* 0x001fc6000ff7e0ff */
[----:B------:R0:W2:Y:S01]  /*fe30*/  LDG.E.U8 R95, desc[UR20][R86.64] ;  /* 0x00000014565f7981 */ /* 0x0000a2000c1e1100 */
[----:B------:R-:W-:-:S03]  /*fe40*/  IADD3.X R91, PT, PT, R103, UR4, RZ, P3, !PT ;  /* 0x00000004675b7c10 */ /* 0x000fc60009ffe4ff */
[----:B------:R-:W2:Y:S01]  /*fe50*/  LDL.64 R102, [R1+0x2b8] ;  /* 0x0002b80001667983 */ /* 0x000ea20000100a00 */
[----:B0-----:R-:W-:-:S04]  /*fe60*/  IADD3 R86, P3, PT, R104, UR10, RZ ;  /* 0x0000000a68567c10 */ /* 0x001fc8000ff7e0ff */
[----:B------:R-:W-:Y:S02]  /*fe70*/  IADD3.X R87, PT, PT, R105, UR4, RZ, P3, !PT ;  /* 0x0000000469577c10 */ /* 0x000fe40009ffe4ff */
[----:B------:R-:W4:Y:S01]  /*fe80*/  LDL.64 R104, [R1+0x278] ;  /* 0x0002780001687983 */ /* 0x000f220000100a00 */
[----:B------:R-:W-:-:S03]  /*fe90*/  IADD3 R88, P2, PT, R96, UR10, RZ ;  /* 0x0000000a60587c10 */ /* 0x000fc6000ff5e0ff */
[----:B------:R0:W4:Y:S01]  /*fea0*/  LDG.E.U8 R96, desc[UR20][R90.64] ;  /* 0x000000145a607981 */ /* 0x000122000c1e1100 */
[----:B------:R-:W-:-:S05]  /*feb0*/  IADD3.X R89, PT, PT, R97, UR4, RZ, P2, !PT ;  /* 0x0000000461597c10 */ /* 0x000fca00097fe4ff */
[----:B------:R3:W4:Y:S01]  /*fec0*/  LDG.E.U8 R97, desc[UR20][R88.64] ;  /* 0x0000001458617981 */ /* 0x000722000c1e1100 */
[----:B0-----:R-:W-:-:S03]  /*fed0*/  IADD3 R90, P2, PT, R98, UR10, RZ ;  /* 0x0000000a625a7c10 */ /* 0x001fc6000ff5e0ff */
[----:B------:R-:W4:Y:S01]  /*fee0*/  LDG.E.U8 R98, desc[UR20][R86.64] ;  /* 0x0000001456627981 */ /* 0x000f22000c1e1100 */
[----:B------:R-:W-:-:S05]  /*fef0*/  IADD3.X R91, PT, PT, R99, UR4, RZ, P2, !PT ;  /* 0x00000004635b7c10 */ /* 0x000fca00097fe4ff */
[----:B------:R0:W4:Y:S01]  /*ff00*/  LDG.E.U8 R99, desc[UR20][R90.64] ;  /* 0x000000145a637981 */ /* 0x000122000c1e1100 */
[----:B---3--:R-:W-:-:S04]  /*ff10*/  IADD3 R88, P3, PT, R106, UR10, RZ ;  /* 0x0000000a6a587c10 */ /* 0x008fc8000ff7e0ff */
[----:B------:R-:W-:Y:S02]  /*ff20*/  IADD3.X R89, PT, PT, R107, UR4, RZ, P3, !PT ;  /* 0x000000046b597c10 */ /* 0x000fe40009ffe4ff */
[----:B------:R-:W3:Y:S01]  /*ff30*/  LDL.64 R106, [R1+0x570] ;  /* 0x00057000016a7983 */ /* 0x000ee20000100a00 */
[----:B0-----:R-:W-:-:S04]  /*ff40*/  IADD3 R90, P3, PT, R108, UR10, RZ ;  /* 0x0000000a6c5a7c10 */ /* 0x001fc8000ff7e0ff */
[----:B------:R-:W-:Y:S02]  /*ff50*/  IADD3.X R91, PT, PT, R109, UR4, RZ, P3, !PT ;  /* 0x000000046d5b7c10 */ /* 0x000fe40009ffe4ff */
[----:B------:R-:W3:Y:S01]  /*ff60*/  LDL.64 R108, [R1+0x4f0] ;  /* 0x0004f000016c7983 */ /* 0x000ee20000100a00 */
[----:B------:R-:W-:-:S03]  /*ff70*/  IADD3 R86, P2, PT, R100, UR10, RZ ;  /* 0x0000000a64567c10 */ /* 0x000fc6000ff5e0ff */
[----:B------:R0:W3:Y:S01]  /*ff80*/  LDG.E.U8 R100, desc[UR20][R88.64] ;  /* 0x0000001458647981 */ /* 0x0000e2000c1e1100 */
[----:B------:R-:W-:-:S03]  /*ff90*/  IADD3.X R87, PT, PT, R101, UR4, RZ, P2, !PT ;  /* 0x0000000465577c10 */ /* 0x000fc600097fe4ff */
[----:B------:R-:W3:Y:S04]  /*ffa0*/  LDG.E.U8 R90, desc[UR20][R90.64] ;  /* 0x000000145a5a7981 */ /* 0x000ee8000c1e1100 */
[----:B------:R1:W3:Y:S01]  /*ffb0*/  LDG.E.U8 R101, desc[UR20][R86.64] ;  /* 0x0000001456657981 */ /* 0x0002e2000c1e1100 */
[----:B0-----:R-:W-:-:S04]  /*ffc0*/  IADD3 R88, P2, PT, R110, UR10, RZ ;  /* 0x0000000a6e587c10 */ /* 0x001fc8000ff5e0ff */
[----:B------:R-:W-:Y:S02]  /*ffd0*/  IADD3.X R89, PT, PT, R111, UR4, RZ, P2, !PT ;  /* 0x000000046f597c10 */ /* 0x000fe400097fe4ff */
[----:B------:R-:W3:Y:S01]  /*ffe0*/  LDL.64 R110, [R1+0x470] ;  /* 0x00047000016e7983 */ /* 0x000ee20000100a00 */
[----:B-1----:R-:W-:-:S03]  /*fff0*/  IADD3 R86, P2, PT, R112, UR10, RZ ;  /* 0x0000000a70567c10 */ /* 0x002fc6000ff5e0ff */
[----:B------:R2:W3:Y:S01]  /*10000*/  LDG.E.U8 R91, desc[UR20][R88.64] ;  /* 0x00000014585b7981 */ /* 0x0004e2000c1e1100 */
[----:B------:R-:W-:-:S03]  /*10010*/  IADD3.X R87, PT, PT, R113, UR4, RZ, P2, !PT ;  /* 0x0000000471577c10 */ /* 0x000fc600097fe4ff */
[----:B------:R-:W3:Y:S01]  /*10020*/  LDL.64 R112, [R1+0x3f0] ;  /* 0x0003f00001707983 */ /* 0x000ee20000100a00 */
[----:B--2---:R-:W-:-:S03]  /*10030*/  IADD3 R88, P3, PT, R102, UR10, RZ ;  /* 0x0000000a66587c10 */ /* 0x004fc6000ff7e0ff */
[----:B------:R4:W2:Y:S02]  /*10040*/  LDG.E.U8 R102, desc[UR20][R86.64] ;  /* 0x0000001456667981 */ /* 0x0008a4000c1e1100 */
[----:B----4-:R-:W-:-:S04]  /*10050*/  IADD3 R86, P2, PT, R104, UR10, RZ ;  /* 0x0000000a68567c10 */ /* 0x010fc8000ff5e0ff */
[----:B------:R-:W-:-:S05]  /*10060*/  IADD3.X R87, PT, PT, R105, UR4, RZ, P2, !PT ;  /* 0x0000000469577c10 */ /* 0x000fca00097fe4ff */
[----:B------:R0:W4:Y:S01]  /*10070*/  LDG.E.U8 R104, desc[UR20][R86.64] ;  /* 0x0000001456687981 */ /* 0x000122000c1e1100 */
[----:B------:R-:W-:-:S05]  /*10080*/  IADD3.X R89, PT, PT, R103, UR4, RZ, P3, !PT ;  /* 0x0000000467597c10 */ /* 0x000fca0009ffe4ff */
[----:B------:R-:W2:Y:S01]  /*10090*/  LDG.E.U8 R103, desc[UR20][R88.64] ;  /* 0x0000001458677981 */ /* 0x000ea2000c1e1100 */
[----:B0-----:R-:W-:-:S04]  /*100a0*/  IADD3 R86, P2, PT, R114, UR10, RZ ;  /* 0x0000000a72567c10 */ /* 0x001fc8000ff5e0ff */
[----:B------:R-:W-:Y:S02]  /*100b0*/  IADD3.X R87, PT, PT, R115, UR4, RZ, P2, !PT ;  /* 0x0000000473577c10 */ /* 0x000fe400097fe4ff */
[----:B------:R-:W2:Y:S04]  /*100c0*/  LDL.64 R114, [R1+0x370] ;  /* 0x0003700001727983 */ /* 0x000ea80000100a00 */
[----:B------:R3:W2:Y:S04]  /*100d0*/  LDG.E.U8 R105, desc[UR20][R86.64] ;  /* 0x0000001456697981 */ /* 0x0006a8000c1e1100 */
[----:B------:R-:W2:Y:S01]  /*100e0*/  LDL.64 R88, [R1+0x330] ;  /* 0x0003300001587983 */ /* 0x000ea20000100a00 */
[----:B---3--:R-:W-:-:S04]  /*100f0*/  IADD3 R86, P2, PT, R106, UR10, RZ ;  /* 0x0000000a6a567c10 */ /* 0x008fc8000ff5e0ff */
[----:B------:R-:W-:-:S05]  /*10100*/  IADD3.X R87, PT, PT, R107, UR4, RZ, P2, !PT ;  /* 0x000000046b577c10 */ /* 0x000fca00097fe4ff */
[----:B------:R0:W3:Y:S02]  /*10110*/  LDG.E.U8 R106, desc[UR20][R86.64] ;  /* 0x00000014566a7981 */ /* 0x0000e4000c1e1100 */
[----:B0-----:R-:W-:-:S04]  /*10120*/  IADD3 R86, P2, PT, R116, UR10, RZ ;  /* 0x0000000a74567c10 */ /* 0x001fc8000ff5e0ff */
[----:B------:R-:W-:Y:S02]  /*10130*/  IADD3.X R87, PT, PT, R117, UR4, RZ, P2, !PT ;  /* 0x0000000475577c10 */ /* 0x000fe400097fe4ff */
[----:B------:R-:W3:Y:S04]  /*10140*/  LDL.64 R116, [R1+0x2f0] ;  /* 0x0002f00001747983 */ /* 0x000ee80000100a00 */
[----:B------:R0:W4:Y:S02]  /*10150*/  LDG.E.U8 R107, desc[UR20][R86.64] ;  /* 0x00000014566b7981 */ /* 0x000124000c1e1100 */
[----:B0-----:R-:W-:-:S04]  /*10160*/  IADD3 R86, P2, PT, R108, UR10, RZ ;  /* 0x0000000a6c567c10 */ /* 0x001fc8000ff5e0ff */
[----:B------:R-:W-:-:S05]  /*10170*/  IADD3.X R87, PT, PT, R109, UR4, RZ, P2, !PT ;  /* 0x000000046d577c10 */ /* 0x000fca00097fe4ff */
[----:B------:R0:W4:Y:S02]  /*10180*/  LDG.E.U8 R108, desc[UR20][R86.64] ;  /* 0x00000014566c7981 */ /* 0x000124000c1e1100 */
[----:B0-----:R-:W-:-:S04]  /*10190*/  IADD3 R86, P2, PT, R124, UR10, RZ ;  /* 0x0000000a7c567c10 */ /* 0x001fc8000ff5e0ff */
[----:B------:R-:W-:Y:S02]  /*101a0*/  IADD3.X R87, PT, PT, R125, UR4, RZ, P2, !PT ;  /* 0x000000047d577c10 */ /* 0x000fe400097fe4ff */
[----:B------:R-:W4:Y:S04]  /*101b0*/  LDL.64 R124, [R1+0x658] ;  /* 0x00065800017c7983 */ /* 0x000f280000100a00 */
        /* <DEDUP_REMOVED lines=15> */
[----:B--2---:R-:W-:-:S04]  /*102b0*/  IADD3 R86, P2, PT, R114, UR10, RZ ;  /* 0x0000000a72567c10 */ /* 0x004fc8000ff5e0ff */
[----:B------:R-:W-:-:S05]  /*102c0*/  IADD3.X R87, PT, PT, R115, UR4, RZ, P2, !PT ;  /* 0x0000000473577c10 */ /* 0x000fca00097fe4ff */
[----:B------:R0:W2:Y:S02]  /*102d0*/  LDG.E.U8 R114, desc[UR20][R86.64] ;  /* 0x0000001456727981 */ /* 0x0000a4000c1e1100 */
[----:B0-----:R-:W-:-:S04]  /*102e0*/  IADD3 R86, P2, PT, R88, UR10, RZ ;  /* 0x0000000a58567c10 */ /* 0x001fc8000ff5e0ff */
[----:B------:R-:W-:Y:S01]  /*102f0*/  IADD3.X R87, PT, PT, R89, UR4, RZ, P2, !PT ;  /* 0x0000000459577c10 */ /* 0x000fe200097fe4ff */
[----:B------:R-:W-:-:S04]  /*10300*/  VIADD R88, R132, UR5 ;  /* 0x0000000584587c36 */ /* 0x000fc80008000000 */
[----:B------:R3:W2:Y:S01]  /*10310*/  LDG.E.U8 R115, desc[UR20][R86.64] ;  /* 0x0000001456737981 */ /* 0x0006a2000c1e1100 */
[----:B------:R-:W-:Y:S01]  /*10320*/  USHF.L.U32 UR5, UR13, 0x3, URZ ;  /* 0x000000030d057899 */ /* 0x000fe200080006ff */
[----:B---3--:R-:W-:-:S04]  /*10330*/  IADD3 R86, P2, PT, R116, UR10, RZ ;  /* 0x0000000a74567c10 */ /* 0x008fc8000ff5e0ff */
[----:B------:R-:W-:Y:S02]  /*10340*/  IADD3.X R87, PT, PT, R117, UR4, RZ, P2, !PT ;  /* 0x0000000475577c10 */ /* 0x000fe400097fe4ff */
[----:B------:R-:W-:-:S03]  /*10350*/  IADD3 R88, P2, PT, R88, UR10, RZ ;  /* 0x0000000a58587c10 */ /* 0x000fc6000ff5e0ff */
[----:B------:R0:W3:Y:S01]  /*10360*/  LDG.E.U8 R116, desc[UR20][R86.64] ;  /* 0x0000001456747981 */ /* 0x0000e2000c1e1100 */
[----:B------:R-:W-:-:S03]  /*10370*/  IADD3.X R89, PT, PT, R123, UR4, RZ, P2, !PT ;  /* 0x000000047b597c10 */ /* 0x000fc600097fe4ff */
[----:B------:R-:W2:Y:S04]  /*10380*/  LDL.64 R122, [R1+0x660] ;  /* 0x00066000017a7983 */ /* 0x000ea80000100a00 */
[----:B------:R1:W3:Y:S01]  /*10390*/  LDG.E.U8 R117, desc[UR20][R88.64] ;  /* 0x0000001458757981 */ /* 0x0002e2000c1e1100 */
[----:B0-----:R-:W-:Y:S01]  /*103a0*/  VIADD R86, R132, UR5 ;  /* 0x0000000584567c36 */ /* 0x001fe20008000000 */
[----:B------:R-:W-:-:S04]  /*103b0*/  UIMAD UR5, UR13, 0x9, URZ ;  /* 0x000000090d0578a4 */ /* 0x000fc8000f8e02ff */
[----:B------:R-:W-:Y:S01]  /*103c0*/  IADD3 R86, P2, PT, R86, UR10, RZ ;  /* 0x0000000a56567c10 */ /* 0x000fe2000ff5e0ff */
[----:B-1----:R-:W-:Y:S01]  /*103d0*/  VIADD R88, R132, UR60 ;  /* 0x0000003c84587c36 */ /* 0x002fe20008000000 */
[----:B------:R-:W-:Y:S02]  /*103e0*/  UIMAD UR60, UR17, 0x11, URZ ;  /* 0x00000011113c78a4 */ /* 0x000fe4000f8e02ff */
[----:B----4-:R-:W-:Y:S02]  /*103f0*/  IADD3.X R87, PT, PT, R119, UR4, RZ, P2, !PT ;  /* 0x0000000477577c10 */ /* 0x010fe400097fe4ff */
[----:B------:R-:W-:-:S03]  /*10400*/  IADD3 R88, P2, PT, R88, UR10, RZ ;  /* 0x0000000a58587c10 */ /* 0x000fc6000ff5e0ff */
[----:B------:R0:W4:Y:S01]  /*10410*/  LDG.E.U8 R118, desc[UR20][R86.64] ;  /* 0x0000001456767981 */ /* 0x000122000c1e1100 */
[----:B------:R-:W-:-:S03]  /*10420*/  IADD3.X R89, PT, PT, R127, UR4, RZ, P2, !PT ;  /* 0x000000047f597c10 */ /* 0x000fc600097fe4ff */
[----:B------:R-:W3:Y:S04]  /*10430*/  LDL.64 R126, [R1+0x650] ;  /* 0x00065000017e7983 */ /* 0x000ee80000100a00 */
[----:B------:R1:W4:Y:S01]  /*10440*/  LDG.E.U8 R119, desc[UR20][R88.64] ;  /* 0x0000001458777981 */ /* 0x000322000c1e1100 */
[----:B0-----:R-:W-:-:S05]  /*10450*/  VIADD R86, R132, UR5 ;  /* 0x0000000584567c36 */ /* 0x001fca0008000000 */
[----:B------:R-:W-:Y:S01]  /*10460*/  IADD3 R86, P2, PT, R86, UR10, RZ ;  /* 0x0000000a56567c10 */ /* 0x000fe2000ff5e0ff */
[----:B-1----:R-:W-:-:S03]  /*10470*/  VIADD R88, R132, UR60 ;  /* 0x0000003c84587c36 */ /* 0x002fc60008000000 */
[----:B------:R-:W-:Y:S02]  /*10480*/  IADD3.X R87, PT, PT, R121, UR4, RZ, P2, !PT ;  /* 0x0000000479577c10 */ /* 0x000fe400097fe4ff */
[----:B------:R-:W-:Y:S01]  /*10490*/  IADD3 R88, P2, PT, R88, UR10, RZ ;  /* 0x0000000a58587c10 */ /* 0x000fe2000ff5e0ff */
[----:B------:R-:W-:Y:S02]  /*104a0*/  USHF.L.U32 UR60, UR13, 0x1, URZ ;  /* 0x000000010d3c7899 */ /* 0x000fe400080006ff */
[----:B------:R0:W4:Y:S01]  /*104b0*/  LDG.E.U8 R120, desc[UR20][R86.64] ;  /* 0x0000001456787981 */ /* 0x000122000c1e1100 */
[----:B------:R-:W-:-:S03]  /*104c0*/  IADD3.X R89, PT, PT, R137, UR4, RZ, P2, !PT ;  /* 0x0000000489597c10 */ /* 0x000fc600097fe4ff */
[----:B------:R-:W4:Y:S01]  /*104d0*/  LDL.64 R136, [R1+0x610] ;  /* 0x0006100001887983 */ /* 0x000f220000100a00 */
[----:B------:R-:W-:-:S03]  /*104e0*/  UIMAD UR5, UR17, 0xa, URZ ;  /* 0x0000000a110578a4 */ /* 0x000fc6000f8e02ff */
[----:B------:R1:W4:Y:S01]  /*104f0*/  LDG.E.U8 R121, desc[UR20][R88.64] ;  /* 0x0000001458797981 */ /* 0x000322000c1e1100 */
[----:B0-----:R-:W-:-:S05]  /*10500*/  VIADD R86, R132, UR60 ;  /* 0x0000003c84567c36 */ /* 0x001fca0008000000 */
[----:B------:R-:W-:Y:S01]  /*10510*/  IADD3 R86, P2, PT, R86, UR10, RZ ;  /* 0x0000000a56567c10 */ /* 0x000fe2000ff5e0ff */
[----:B-1----:R-:W-:Y:S01]  /*10520*/  VIADD R88, R132, UR5 ;  /* 0x0000000584587c36 */ /* 0x002fe20008000000 */
[----:B------:R-:W-:Y:S02]  /*10530*/  UIMAD UR5, UR13, 0x3, URZ ;  /* 0x000000030d0578a4 */ /* 0x000fe4000f8e02ff */
[----:B------:R-:W-:Y:S01]  /*10540*/  UIMAD UR60, UR17, 0xb, URZ ;  /* 0x0000000b113c78a4 */ /* 0x000fe2000f8e02ff */
[----:B--2---:R-:W-:Y:S02]  /*10550*/  IADD3.X R87, PT, PT, R123, UR4, RZ, P2, !PT ;  /* 0x000000047b577c10 */ /* 0x004fe400097fe4ff */
[----:B------:R-:W-:-:S03]  /*10560*/  IADD3 R88, P2, PT, R88, UR10, RZ ;  /* 0x0000000a58587c10 */ /* 0x000fc6000ff5e0ff */
[----:B------:R0:W2:Y:S01]  /*10570*/  LDG.E.U8 R122, desc[UR20][R86.64] ;  /* 0x00000014567a7981 */ /* 0x0000a2000c1e1100 */
[----:B------:R-:W-:-:S03]  /*10580*/  IADD3.X R89, PT, PT, R131, UR4, RZ, P2, !PT ;  /* 0x0000000483597c10 */ /* 0x000fc600097fe4ff */
[----:B------:R-:W2:Y:S04]  /*10590*/  LDL.64 R130, [R1+0x640] ;  /* 0x0006400001827983 */ /* 0x000ea80000100a00 */
[----:B------:R1:W2:Y:S01]  /*105a0*/  LDG.E.U8 R123, desc[UR20][R88.64] ;  /* 0x00000014587b7981 */ /* 0x0002a2000c1e1100 */
[----:B0-----:R-:W-:-:S05]  /*105b0*/  VIADD R86, R132, UR5 ;  /* 0x0000000584567c36 */ /* 0x001fca0008000000 */
[----:B------:R-:W-:Y:S01]  /*105c0*/  IADD3 R86, P2, PT, R86, UR10, RZ ;  /* 0x0000000a56567c10 */ /* 0x000fe2000ff5e0ff */
[----:B-1----:R-:W-:-:S03]  /*105d0*/  VIADD R88, R132, UR60 ;  /* 0x0000003c84587c36 */ /* 0x002fc60008000000 */
[----:B------:R-:W-:Y:S02]  /*105e0*/  IADD3.X R87, PT, PT, R125, UR4, RZ, P2, !PT ;  /* 0x000000047d577c10 */ /* 0x000fe400097fe4ff */
[----:B------:R-:W-:Y:S01]  /*105f0*/  IADD3 R88, P2, PT, R88, UR10, RZ ;  /* 0x0000000a58587c10 */ /* 0x000fe2000ff5e0ff */
[----:B------:R-:W-:Y:S02]  /*10600*/  USHF.L.U32 UR5, UR13, 0x2, URZ ;  /* 0x000000020d057899 */ /* 0x000fe400080006ff */
[----:B------:R0:W2:Y:S01]  /*10610*/  LDG.E.U8 R124, desc[UR20][R86.64] ;  /* 0x00000014567c7981 */ /* 0x0000a2000c1e1100 */
[----:B------:R-:W-:-:S03]  /*10620*/  IADD3.X R89, PT, PT, R129, UR4, RZ, P2, !PT ;  /* 0x0000000481597c10 */ /* 0x000fc600097fe4ff */
[----:B------:R-:W2:Y:S01]  /*10630*/  LDL.64 R128, [R1+0x648] ;  /* 0x0006480001807983 */ /* 0x000ea20000100a00 */
[----:B------:R-:W-:-:S03]  /*10640*/  UIMAD UR60, UR17, 0xc, URZ ;  /* 0x0000000c113c78a4 */ /* 0x000fc6000f8e02ff */
[----:B------:R1:W2:Y:S01]  /*10650*/  LDG.E.U8 R125, desc[UR20][R88.64] ;  /* 0x00000014587d7981 */ /* 0x0002a2000c1e1100 */
[----:B0-----:R-:W-:-:S05]  /*10660*/  VIADD R86, R132, UR5 ;  /* 0x0000000584567c36 */ /* 0x001fca0008000000 */
[----:B------:R-:W-:Y:S01]  /*10670*/  IADD3 R86, P2, PT, R86, UR10, RZ ;  /* 0x0000000a56567c10 */ /* 0x000fe2000ff5e0ff */
[----:B-1----:R-:W-:-:S03]  /*10680*/  VIADD R88, R132, UR60 ;  /* 0x0000003c84587c36 */ /* 0x002fc60008000000 */
[----:B---3--:R-:W-:Y:S02]  /*10690*/  IADD3.X R87, PT, PT, R127, UR4, RZ, P2, !PT ;  /* 0x000000047f577c10 */ /* 0x008fe400097fe4ff */
[----:B------:R-:W-:Y:S01]  /*106a0*/  IADD3 R88, P2, PT, R88, UR10, RZ ;  /* 0x0000000a58587c10 */ /* 0x000fe2000ff5e0ff */
[----:B------:R-:W-:Y:S02]  /*106b0*/  UIMAD UR5, UR13, 0x5, URZ ;  /* 0x000000050d0578a4 */ /* 0x000fe4000f8e02ff */
[----:B------:R0:W3:Y:S01]  /*106c0*/  LDG.E.U8 R126, desc[UR20][R86.64] ;  /* 0x00000014567e7981 */ /* 0x0000e2000c1e1100 */
[----:B----4-:R-:W-:-:S03]  /*106d0*/  IADD3.X R89, PT, PT, R137, UR4, RZ, P2, !PT ;  /* 0x0000000489597c10 */ /* 0x010fc600097fe4ff */
[----:B------:R-:W4:Y:S01]  /*106e0*/  LDL.64 R136, [R1+0x270] ;  /* 0x0002700001887983 */ /* 0x000f220000100a00 */
[----:B------:R-:W-:Y:S01]  /*106f0*/  UIMAD UR60, UR17, 0xd, URZ ;  /* 0x0000000d113c78a4 */ /* 0x000fe2000f8e02ff */
[----:B0-----:R-:W-:Y:S02]  /*10700*/  VIADD R86, R132, UR5 ;  /* 0x0000000584567c36 */ /* 0x001fe40008000000 */
[----:B------:R0:W3:Y:S03]  /*10710*/  LDG.E.U8 R127, desc[UR20][R88.64] ;  /* 0x00000014587f7981 */ /* 0x0000e6000c1e1100 */
[----:B------:R-:W-:Y:S01]  /*10720*/  IADD3 R86, P2, PT, R86, UR10, RZ ;  /* 0x0000000a56567c10 */ /* 0x000fe2000ff5e0ff */
[----:B0-----:R-:W-:Y:S01]  /*10730*/  VIADD R88, R132, UR60 ;  /* 0x0000003c84587c36 */ /* 0x001fe20008000000 */
[----:B------:R-:W-:Y:S02]  /*10740*/  UIMAD UR60, UR13, 0x6, URZ ;  /* 0x000000060d3c78a4 */ /* 0x000fe4000f8e02ff */
[----:B------:R-:W-:Y:S01]  /*10750*/  UIMAD UR5, UR17, 0xe, URZ ;  /* 0x0000000e110578a4 */ /* 0x000fe2000f8e02ff */
[----:B--2---:R-:W-:-:S02]  /*10760*/  IADD3.X R87, PT, PT, R129, UR4, RZ, P2, !PT ;  /* 0x0000000481577c10 */ /* 0x004fc400097fe4ff */
[----:B------:R-:W-:-:S03]  /*10770*/  IADD3 R88, P2, PT, R88, UR10, RZ ;  /* 0x0000000a58587c10 */ /* 0x000fc6000ff5e0ff */
[----:B------:R0:W2:Y:S01]  /*10780*/  LDG.E.U8 R128, desc[UR20][R86.64] ;  /* 0x0000001456807981 */ /* 0x0000a2000c1e1100 */
[----:B------:R-:W-:-:S05]  /*10790*/  IADD3.X R89, PT, PT, R211, UR4, RZ, P2, !PT ;  /* 0x00000004d3597c10 */ /* 0x000fca00097fe4ff */
[----:B------:R1:W2:Y:S01]  /*107a0*/  LDG.E.U8 R129, desc[UR20][R88.64] ;  /* 0x0000001458817981 */ /* 0x0002a2000c1e1100 */
[----:B0-----:R-:W-:-:S05]  /*107b0*/  VIADD R86, R132, UR60 ;  /* 0x0000003c84567c36 */ /* 0x001fca0008000000 */
[----:B------:R-:W-:Y:S01]  /*107c0*/  IADD3 R86, P2, PT, R86, UR10, RZ ;  /* 0x0000000a56567c10 */ /* 0x000fe2000ff5e0ff */
[----:B-1----:R-:W-:Y:S01]  /*107d0*/  VIADD R88, R132, UR5 ;  /* 0x0000000584587c36 */ /* 0x002fe20008000000 */
[----:B------:R-:W-:Y:S02]  /*107e0*/  UIMAD UR5, UR13, 0x7, URZ ;  /* 0x000000070d0578a4 */ /* 0x000fe4000f8e02ff */
[----:B------:R-:W-:Y:S02]  /*107f0*/  IADD3.X R87, PT, PT, R131, UR4, RZ, P2, !PT ;  /* 0x0000000483577c10 */ /* 0x000fe400097fe4ff */
[----:B------:R-:W-:Y:S01]  /*10800*/  IADD3 R88, P2, PT, R88, UR10, RZ ;  /* 0x0000000a58587c10 */ /* 0x000fe2000ff5e0ff */
[----:B------:R-:W-:Y:S02]  /*10810*/  UIMAD UR60, UR17, 0xf, URZ ;  /* 0x0000000f113c78a4 */ /* 0x000fe4000f8e02ff */
[----:B------:R0:W2:Y:S01]  /*10820*/  LDG.E.U8 R130, desc[UR20][R86.64] ;  /* 0x0000001456827981 */ /* 0x0000a2000c1e1100 */
[----:B------:R-:W-:-:S05]  /*10830*/  IADD3.X R89, PT, PT, R209, UR4, RZ, P2, !PT ;  /* 0x00000004d1597c10 */ /* 0x000fca00097fe4ff */
[----:B------:R1:W2:Y:S01]  /*10840*/  LDG.E.U8 R131, desc[UR20][R88.64] ;  /* 0x0000001458837981 */ /* 0x0002a2000c1e1100 */
[----:B0-----:R-:W-:-:S05]  /*10850*/  VIADD R86, R132, UR5 ;  /* 0x0000000584567c36 */ /* 0x001fca0008000000 */
[----:B------:R-:W-:Y:S01]  /*10860*/  IADD3 R86, P2, PT, R86, UR10, RZ ;  /* 0x0000000a56567c10 */ /* 0x000fe2000ff5e0ff */
[----:B-1----:R-:W-:-:S03]  /*10870*/  VIADD R88, R132, UR60 ;  /* 0x0000003c84587c36 */ /* 0x002fc60008000000 */
[----:B------:R-:W-:Y:S02]  /*10880*/  IADD3.X R87, PT, PT, R183, UR4, RZ, P2, !PT ;  /* 0x00000004b7577c10 */ /* 0x000fe400097fe4ff */
[----:B------:R-:W-:-:S03]  /*10890*/  IADD3 R88, P2, PT, R88, UR10, RZ ;  /* 0x0000000a58587c10 */ /* 0x000fc6000ff5e0ff */
[----:B------:R0:W2:Y:S01]  /*108a0*/  LDG.E.U8 R135, desc[UR20][R86.64] ;  /* 0x0000001456877981 */ /* 0x0000a2000c1e1100 */
[----:B------:R-:W-:-:S05]  /*108b0*/  IADD3.X R89, PT, PT, R181, UR4, RZ, P2, !PT ;  /* 0x00000004b5597c10 */ /* 0x000fca00097fe4ff */
[----:B------:R-:W2:Y:S01]  /*108c0*/  LDG.E.U8 R88, desc[UR20][R88.64] ;  /* 0x0000001458587981 */ /* 0x000ea2000c1e1100 */
[----:B0-----:R-:W-:-:S04]  /*108d0*/  IADD3 R86, P2, PT, R178, UR10, RZ ;  /* 0x0000000ab2567c10 */ /* 0x001fc8000ff5e0ff */
[----:B------:R-:W-:-:S05]  /*108e0*/  IADD3.X R87, PT, PT, R179, UR4, RZ, P2, !PT ;  /* 0x00000004b3577c10 */ /* 0x000fca00097fe4ff */
[----:B------:R4:W2:Y:S02]  /*108f0*/  LDG.E.U8 R89, desc[UR20][R86.64] ;  /* 0x0000001456597981 */ /* 0x0008a4000c1e1100 */
[----:B----4-:R-:W-:-:S04]  /*10900*/  IADD3 R86, P2, PT, R136, UR10, RZ ;  /* 0x0000000a88567c10 */ /* 0x010fc8000ff5e0ff */
[----:B------:R-:W-:-:S05]  /*10910*/  IADD3.X R87, PT, PT, R137, UR4, RZ, P2, !PT ;  /* 0x0000000489577c10 */ /* 0x000fca00097fe4ff */
[----:B------:R-:W4:Y:S01]  /*10920*/  LDG.E.U8 R86, desc[UR20][R86.64] ;  /* 0x0000001456567981 */ /* 0x000f22000c1e1100 */
[C---:B------:R-:W-:Y:S01]  /*10930*/  LOP3.LUT R178, R134.reuse, 0x10, RZ, 0x3c, !PT ;  /* 0x0000001086b27812 */ /* 0x040fe200078e3cff */
[----:B------:R-:W0:Y:S02]  /*10940*/  S2R R136, SR_TID.X ;  /* 0x0000000000887919 */ /* 0x000e240000002100 */
        /* <DEDUP_REMOVED lines=35> */
[----:B------:R1:W-:Y:S04]  /*10b80*/  STS.U8 [R137+UR68+0x10900], R5 ;  /* 0x0109000589007988 */ /* 0x0003e80008000044 */
[----:B------:R-:W-:Y:S04]  /*10b90*/  STS.U8 [R137+UR68+0x10d00], R35 ;  /* 0x010d002389007988 */ /* 0x000fe80008000044 */
[----:B------:R-:W-:Y:S04]  /*10ba0*/  STS.U8 [R137+UR68+0x11100], R57 ;  /* 0x0111003989007988 */ /* 0x000fe80008000044 */
[----:B------:R-:W-:Y:S04]  /*10bb0*/  STS.U8 [R137+UR68+0x11500], R56 ;  /* 0x0115003889007988 */ /* 0x000fe80008000044 */
[----:B------:R-:W-:Y:S01]  /*10bc0*/  STS.U8 [R137+UR68+0x11900], R55 ;  /* 0x0119003789007988 */ /* 0x000fe20008000044 */
[----:B0-----:R-:W-:-:S03]  /*10bd0*/  LOP3.LUT R58, R136, 0x7f, RZ, 0xc0, !PT ;  /* 0x0000007f883a7812 */ /* 0x001fc600078ec0ff */
[----:B------:R-:W-:Y:S01]  /*10be0*/  STS.U8 [R137+UR68+0x11d00], R54 ;  /* 0x011d003689007988 */ /* 0x000fe20008000044 */
[----:B------:R-:W-:-:S03]  /*10bf0*/  LOP3.LUT R2, R136, 0x80, RZ, 0xc0, !PT ;  /* 0x0000008088027812 */ /* 0x000fc600078ec0ff */
[----:B------:R-:W-:Y:S01]  /*10c00*/  STS.U8 [R137+UR68+0x12100], R53 ;  /* 0x0121003589007988 */ /* 0x000fe20008000044 */
[C---:B------:R-:W-:Y:S02]  /*10c10*/  LOP3.LUT R60, R136.reuse, 0x7f, RZ, 0xc0, !PT ;  /* 0x0000007f883c7812 */ /* 0x040fe400078ec0ff */
[----:B------:R-:W-:Y:S01]  /*10c20*/  LOP3.LUT R59, R136, 0x80, RZ, 0xc0, !PT ;  /* 0x00000080883b7812 */ /* 0x000fe200078ec0ff */
        /* <DEDUP_REMOVED lines=11> */
[----:B------:R-:W-:-:S03]  /*10ce0*/  IMAD R2, R2, 0x80, R58 ;  /* 0x0000008002027824 */ /* 0x000fc600078e023a */
[----:B------:R-:W-:Y:S04]  /*10cf0*/  STS.U8 [R136+UR68+0x10d80], R44 ;  /* 0x010d802c88007988 */ /* 0x000fe80008000044 */
[----:B------:R-:W-:Y:S04]  /*10d00*/  STS.U8 [R136+UR68+0x11180], R43 ;  /* 0x0111802b88007988 */ /* 0x000fe80008000044 */
[----:B------:R-:W-:Y:S04]  /*10d10*/  STS.U8 [R136+UR68+0x11580], R42 ;  /* 0x0115802a88007988 */ /* 0x000fe80008000044 */
[----:B------:R-:W-:Y:S04]  /*10d20*/  STS.U8 [R136+UR68+0x11980], R41 ;  /* 0x0119802988007988 */ /* 0x000fe80008000044 */
[----:B------:R-:W-:Y:S01]  /*10d30*/  STS.U8 [R136+UR68+0x11d80], R40 ;  /* 0x011d802888007988 */ /* 0x000fe20008000044 */
[----:B------:R-:W-:-:S03]  /*10d40*/  IMAD R58, R59, 0x80, R60 ;  /* 0x000000803b3a7824 */ /* 0x000fc600078e023c */
[----:B------:R-:W-:Y:S01]  /*10d50*/  STS.U8 [R136+UR68+0x12180], R39 ;  /* 0x0121802788007988 */ /* 0x000fe20008000044 */
[----:B------:R-:W-:Y:S01]  /*10d60*/  LOP3.LUT R2, R2, 0x40, RZ, 0x3c, !PT ;  /* 0x0000004002027812 */ /* 0x000fe200078e3cff */
[----:B------:R-:W-:Y:S02]  /*10d70*/  UMOV UR4, 0x1 ;  /* 0x0000000100047882 */ /* 0x000fe40000000000 */
[----:B------:R-:W-:Y:S01]  /*10d80*/  STS.U8 [R136+UR68+0x12580], R38 ;  /* 0x0125802688007988 */ /* 0x000fe20008000044 */
[----:B------:R-:W-:-:S04]  /*10d90*/  @!UP0 UIADD3 UR4, UPT, UPT, -UR4, 0x100000, URZ ;  /* 0x0010000004048890 */ /* 0x000fc8000fffe1ff */
[----:B------:R-:W-:Y:S02]  /*10da0*/  @!UP0 USHF.L.U32 UR5, UR4, 0xb, URZ ;  /* 0x0000000b04058899 */ /* 0x000fe400080006ff */
[----:B------:R-:W-:Y:S01]  /*10db0*/  @!UP0 USHF.L.U32 UR4, UR4, 0x1, URZ ;  /* 0x0000000104048899 */ /* 0x000fe200080006ff */
[----:B------:R-:W-:Y:S04]  /*10dc0*/  STS.U8 [R136+UR68+0x12980], R37 ;  /* 0x0129802588007988 */ /* 0x000fe80008000044 */
[----:B------:R-:W-:Y:S04]  /*10dd0*/  STS.U8 [R136+UR68+0x12d80], R36 ;  /* 0x012d802488007988 */ /* 0x000fe80008000044 */
[----:B------:R-:W-:Y:S01]  /*10de0*/  STS.U8 [R136+UR68+0x13180], R19 ;  /* 0x0131801388007988 */ /* 0x000fe20008000044 */
[----:B-1----:R-:W-:-:S03]  /*10df0*/  LOP3.LUT R5, R58, 0x50, RZ, 0x3c, !PT ;  /* 0x000000503a057812 */ /* 0x002fc600078e3cff */
[----:B------:R-:W-:Y:S04]  /*10e00*/  STS.U8 [R136+UR68+0x13580], R34 ;  /* 0x0135802288007988 */ /* 0x000fe80008000044 */
[----:B------:R-:W-:Y:S04]  /*10e10*/  STS.U8 [R136+UR68+0x13980], R33 ;  /* 0x0139802188007988 */ /* 0x000fe80008000044 */
[----:B------:R-:W-:Y:S04]  /*10e20*/  STS.U8 [R136+UR68+0x13d80], R32 ;  /* 0x013d802088007988 */ /* 0x000fe80008000044 */
        /* <DEDUP_REMOVED lines=17> */
[----:B--2---:R1:W-:Y:S01]  /*10f40*/  STS.U8 [R5+UR68+0x10280], R128 ;  /* 0x0102808005007988 */ /* 0x0043e20008000044 */
[C---:B0-----:R-:W-:Y:S02]  /*10f50*/  LOP3.LUT R2, R58.reuse, 0x60, RZ, 0x3c, !PT ;  /* 0x000000603a027812 */ /* 0x041fe400078e3cff */
[----:B------:R-:W-:Y:S01]  /*10f60*/  LOP3.LUT R58, R58, 0x70, RZ, 0x3c, !PT ;  /* 0x000000703a3a7812 */ /* 0x000fe200078e3cff */
        /* <DEDUP_REMOVED lines=46> */
[----:B----4-:R1:W-:Y:S01]  /*11250*/  STS.U8 [R58+UR68+0x13f80], R86 ;  /* 0x013f80563a007988 */ /* 0x0103e20008000044 */
[----:B------:R0:W-:Y:S06]  /*11260*/  MEMBAR.ALL.CTA ;  /* 0x0000000000007992 */ /* 0x0001ec0000008000 */
[----:B0-----:R-:W-:Y:S04]  /*11270*/  FENCE.VIEW.ASYNC.S ;  /* 0x00000000000073c6 */ /* 0x001fe80000000000 */
[----:B------:R-:W0:Y:S02]  /*11280*/  FENCE.VIEW.ASYNC.S ;  /* 0x00000000000073c6 */ /* 0x000e240000000000 */
[----:B0-----:R1:W0:Y:S02]  /*11290*/  @!UP2 SYNCS.EXCH.64 URZ, [UR68+0x24010], UR4 ;  /* 0x0240100444ffa5b2 */ /* 0x0012240008000100 */
[----:B0-----:R-:W-:Y:S06]  /*112a0*/  BAR.SYNC.DEFER_BLOCKING 0x0 ;  /* 0x0000000000007b1d */ /* 0x001fec0000010000 */
[----:B-1----:R-:W-:Y:S05]  /*112b0*/  BRA.U UP1, `(.L_x_12) ;  /* 0x00000001016c7547 */ /* 0x002fea000b800000 */
[----:B------:R-:W-:Y:S01]  /*112c0*/  UMOV UR60, UR12 ;  /* 0x0000000c003c7c82 */ /* 0x000fe20008000000 */
[----:B------:R-:W-:Y:S01]  /*112d0*/  UMOV UR61, 0x40004040 ;  /* 0x40004040003d7882 */ /* 0x000fe20000000000 */
[----:B------:R-:W-:Y:S01]  /*112e0*/  UMOV UR62, UR11 ;  /* 0x0000000b003e7c82 */ /* 0x000fe20008000000 */
[----:B------:R-:W-:Y:S01]  /*112f0*/  UMOV UR63, 0x40004040 ;  /* 0x40004040003f7882 */ /* 0x000fe20000000000 */
[----:B------:R-:W-:Y:S01]  /*11300*/  UMOV UR72, 0x0 ;  /* 0x0000000000487882 */ /* 0x000fe20000000000 */
[----:B------:R-:W-:Y:S01]  /*11310*/  UMOV UR73, 0x8208010 ;  /* 0x0820801000497882 */ /* 0x000fe20000000000 */
[----:B------:R-:W-:Y:S01]  /*11320*/  UIADD3 UR4, UPT, UPT, UR68, 0x24010, URZ ;  /* 0x0002401044047890 */ /* 0x000fe2000fffe0ff */
[----:B------:R0:W-:Y:S01]  /*11330*/  UTCQMMA gdesc[UR60], gdesc[UR62], tmem[UR64], tmem[UR72], idesc[UR73], !UPT ;  /* 0x00ff483e3c0075ea */ /* 0x0001e2000f800340 */
[----:B------:R-:W-:Y:S01]  /*11340*/  UMOV UR76, 0x0 ;  /* 0x00000000004c7882 */ /* 0x000fe20000000000 */
[----:B------:R-:W-:Y:S01]  /*11350*/  UMOV UR77, 0x8208010 ;  /* 0x08208010004d7882 */ /* 0x000fe20000000000 */
[----:B------:R-:W-:Y:S01]  /*11360*/  UMOV UR74, 0x0 ;  /* 0x00000000004a7882 */ /* 0x000fe20000000000 */
[----:B------:R-:W-:Y:S01]  /*11370*/  UMOV UR75, 0x8208010 ;  /* 0x08208010004b7882 */ /* 0x000fe20000000000 */
[----:B------:R1:W-:Y:S01]  /*11380*/  UTCQMMA gdesc[UR22], gdesc[UR24], tmem[UR64], tmem[UR76], idesc[UR77], UPT ;  /* 0x00ff4c18160075ea */ /* 0x0003e2000b800340 */
[----:B------:R1:W-:Y:S01]  /*11390*/  UTCQMMA gdesc[UR26], gdesc[UR70], tmem[UR64], tmem[UR74], idesc[UR75], UPT ;  /* 0x00ff4a461a0075ea */ /* 0x0003e2000b800340 */
[----:B------:R-:W-:-:S02]  /*113a0*/  UMOV UR5, URZ ;  /* 0x000000ff00057c82 */ /* 0x000fc40008000000 */
[----:B------:R-:W-:Y:S01]  /*113b0*/  UMOV UR4, UR4 ;  /* 0x0000000400047c82 */ /* 0x000fe20008000000 */
[----:B0-----:R-:W-:Y:S01]  /*113c0*/  UMOV UR60, 0x0 ;  /* 0x00000000003c7882 */ /* 0x001fe20000000000 */
[----:B------:R-:W-:Y:S01]  /*113d0*/  UMOV UR61, 0x8208010 ;  /* 0x08208010003d7882 */ /* 0x000fe20000000000 */
[----:B------:R-:W-:Y:S01]  /*113e0*/  UMOV UR62, 0x0 ;  /* 0x00000000003e7882 */ /* 0x000fe20000000000 */
[----:B------:R-:W-:Y:S01]  /*113f0*/  UMOV UR63, 0x8208010 ;  /* 0x08208010003f7882 */ /* 0x000fe20000000000 */
[----:B------:R1:W-:Y:S01]  /*11400*/  UTCQMMA gdesc[UR28], gdesc[UR46], tmem[UR64], tmem[UR60], idesc[UR61], UPT ;  /* 0x00ff3c2e1c0075ea */ /* 0x0003e2000b800340 */
[----:B------:R1:W-:Y:S01]  /*11410*/  UTCQMMA gdesc[UR30], gdesc[UR48], tmem[UR64], tmem[UR74], idesc[UR75], UPT ;  /* 0x00ff4a301e0075ea */ /* 0x0003e2000b800340 */
[----:B------:R1:W-:Y:S01]  /*11420*/  UTCQMMA gdesc[UR32], gdesc[UR50], tmem[UR64], tmem[UR62], idesc[UR63], UPT ;  /* 0x00ff3e32200075ea */ /* 0x0003e2000b800340 */
[----:B------:R1:W-:Y:S01]  /*11430*/  UTCQMMA gdesc[UR34], gdesc[UR52], tmem[UR64], tmem[UR76], idesc[UR77], UPT ;  /* 0x00ff4c34220075ea */ /* 0x0003e2000b800340 */
[----:B------:R1:W-:Y:S01]  /*11440*/  UTCQMMA gdesc[UR36], gdesc[UR54], tmem[UR64], tmem[UR72], idesc[UR73], UPT ;  /* 0x00ff4836240075ea */ /* 0x0003e2000b800340 */
[----:B------:R1:W-:Y:S01]  /*11450*/  UTCBAR [UR4], URZ ;  /* 0x000000ff040073e9 */ /* 0x0003e200080000ff */
[----:B------:R-:W-:Y:S01]  /*11460*/  NOP ;  /* 0x0000000000007918 */ /* 0x000fe20000000000 */
.L_x_12:
[----:B------:R-:W0:Y:S02]  /*11470*/  SYNCS.PHASECHK.TRANS64.TRYWAIT P2, [UR68+0x24010], RZ ;  /* 0x024010ffff0075a7 */ /* 0x000e240008041144 */
[----:B0-----:R-:W-:Y:S05]  /*11480*/  @!P2 BRA `(.L_x_13) ;  /* 0x000000a800eca947 */ /* 0x001fea0003800000 */
.L_x_22:
[----:B------:R-:W-:Y:S06]  /*11490*/  BAR.SYNC.DEFER_BLOCKING 0x0 ;  /* 0x0000000000007b1d */ /* 0x000fec0000010000 */
[----:B------:R-:W-:Y:S01]  /*114a0*/  LDTM.16dp32bit_t0_t15.x64 R4, tmem[UR19] ;  /* 0x00000013000479ee */ /* 0x000fe20008b00000 */
[----:B------:R-:W0:Y:S01]  /*114b0*/  LDTM.16dp32bit_t16_t31.x64 R4, tmem[UR19+0x40] ;  /* 0x00004013000479ee */ /* 0x000e220008b20000 */
[----:B------:R-:W2:Y:S04]  /*114c0*/  LDL.64 R88, [R1+0x268] ;  /* 0x0002680001587983 */ /* 0x000ea80000100a00 */
[----:B------:R-:W3:Y:S01]  /*114d0*/  LDL.64 R90, [R1+0x248] ;  /* 0x00024800015a7983 */ /* 0x000ee20000100a00 */
[----:B------:R-:W4:Y:S01]  /*114e0*/  S2R R87, SR_TID.X ;  /* 0x0000000000577919 */ /* 0x000f220000002100 */
[----:B------:R-:W5:Y:S01]  /*114f0*/  @!P1 SYNCS.CCTL.IV [UR68+0x24010] ;  /* 0x02401000ff0099b1 */ /* 0x000f620008000044 */
[----:B------:R-:W-:Y:S01]  /*11500*/  NOP ;  /* 0x0000000000007918 */ /* 0x000fe20000000000 */
[----:B0-----:R-:W-:Y:S01]  /*11510*/  FMUL R70, R4, UR16 ;  /* 0x0000001004467c20 */ /* 0x001fe20008400000 */
[----:B------:R-:W-:Y:S01]  /*11520*/  FMUL R71, R5, UR16 ;  /* 0x0000001005477c20 */ /* 0x000fe20008400000 */
[----:B------:R-:W-:Y:S01]  /*11530*/  FMUL R72, R6, UR16 ;  /* 0x0000001006487c20 */ /* 0x000fe20008400000 */
[----:B------:R-:W-:Y:S01]  /*11540*/  FMUL R69, R7, UR16 ;  /* 0x0000001007457c20 */ /* 0x000fe20008400000 */
[----:B------:R-:W-:-:S03]  /*11550*/  FMUL R2, R8, UR16 ;  /* 0x0000001008027c20 */ /* 0x000fc60008400000 */
        /* <DEDUP_REMOVED lines=88> */
[----:B------:R-:W-:-:S03]  /*11ae0*/  FMUL R69, R67, UR16 ;  /* 0x0000001043457c20 */ /* 0x000fc60008400000 */
[----:B------:R-:W-:-:S04]  /*11af0*/  FMNMX3 R2, R2, R71, R72, !PT ;  /* 0x0000004702027276 */ /* 0x000fc80007800048 */
[----:B------:R-:W-:-:S05]  /*11b00*/  FMNMX R2, R69, R2, !PT ;  /* 0x0000000245027209 */ /* 0x000fca0007800000 */
[----:B------:R-:W0:Y:S02]  /*11b10*/  SHFL.BFLY PT, R69, R2, 0x10, 0x1f ;  /* 0x0e001f0002457f89 */ /* 0x000e2400000e0000 */
[----:B0-----:R-:W-:-:S05]  /*11b20*/  FMNMX3 R2, R2, R69, R68, !PT ;  /* 0x0000004502027276 */ /* 0x001fca0007800044 */
[--C-:B------:R-:W-:Y:S01]  /*11b30*/  FFMA R4, R4, UR16, -R2.reuse ;  /* 0x0000001004047c23 */ /* 0x100fe20008000802 */
[--C-:B------:R-:W-:Y:S01]  /*11b40*/  FFMA R5, R5, UR16, -R2.reuse ;  /* 0x0000001005057c23 */ /* 0x100fe20008000802 */
[--C-:B------:R-:W-:Y:S01]  /*11b50*/  FFMA R6, R6, UR16, -R2.reuse ;  /* 0x0000001006067c23 */ /* 0x100fe20008000802 */
[--C-:B------:R-:W-:Y:S01]  /*11b60*/  FFMA R7, R7, UR16, -R2.reuse ;  /* 0x0000001007077c23 */ /* 0x100fe20008000802 */
[----:B------:R-:W-:Y:S01]  /*11b70*/  FMUL R4, R4, 1.4426950216293334961 ;  /* 0x3fb8aa3b04047820 */ /* 0x000fe20000400000 */
[----:B------:R-:W-:Y:S01]  /*11b80*/  FMUL R5, R5, 1.4426950216293334961 ;  /* 0x3fb8aa3b05057820 */ /* 0x000fe20000400000 */
[----:B------:R-:W-:Y:S01]  /*11b90*/  FMUL R6, R6, 1.4426950216293334961 ;  /* 0x3fb8aa3b06067820 */ /* 0x000fe20000400000 */
[--C-:B------:R-:W-:Y:S01]  /*11ba0*/  FFMA R8, R8, UR16, -R2.reuse ;  /* 0x0000001008087c23 */ /* 0x100fe20008000802 */
[----:B------:R-:W-:Y:S01]  /*11bb0*/  FMUL R7, R7, 1.4426950216293334961 ;  /* 0x3fb8aa3b07077820 */ /* 0x000fe20000400000 */
[--C-:B------:R-:W-:Y:S01]  /*11bc0*/  FFMA R9, R9, UR16, -R2.reuse ;  /* 0x0000001009097c23 */ /* 0x100fe20008000802 */
[----:B------:R-:W-:Y:S01]  /*11bd0*/  MUFU.EX2 R4, R4 ;  /* 0x0000000400047308 */ /* 0x000fe20000000800 */
[--C-:B------:R-:W-:Y:S01]  /*11be0*/  FFMA R23, R23, UR16, -R2.reuse ;  /* 0x0000001017177c23 */ /* 0x100fe20008000802 */
[--C-:B------:R-:W-:Y:S01]  /*11bf0*/  FFMA R10, R10, UR16, -R2.reuse ;  /* 0x000000100a0a7c23 */ /* 0x100fe20008000802 */
[--C-:B------:R-:W-:Y:S01]  /*11c00*/  FFMA R11, R11, UR16, -R2.reuse ;  /* 0x000000100b0b7c23 */ /* 0x100fe20008000802 */
[--C-:B------:R-:W-:Y:S01]  /*11c10*/  FFMA R12, R12, UR16, -R2.reuse ;  /* 0x000000100c0c7c23 */ /* 0x100fe20008000802 */
[----:B------:R-:W-:Y:S01]  /*11c20*/  FMUL R23, R23, 1.4426950216293334961 ;  /* 0x3fb8aa3b17177820 */ /* 0x000fe20000400000 */
[----:B------:R-:W-:Y:S01]  /*11c30*/  FMUL R10, R10, 1.4426950216293334961 ;  /* 0x3fb8aa3b0a0a7820 */ /* 0x000fe20000400000 */
[--C-:B------:R-:W-:Y:S01]  /*11c40*/  FFMA R14, R14, UR16, -R2.reuse ;  /* 0x000000100e0e7c23 */ /* 0x100fe20008000802 */
[----:B------:R-:W0:Y:S01]  /*11c50*/  MUFU.EX2 R5, R5 ;  /* 0x0000000500057308 */ /* 0x000e220000000800 */
[----:B------:R-:W-:Y:S01]  /*11c60*/  FMUL R11, R11, 1.4426950216293334961 ;  /* 0x3fb8aa3b0b0b7820 */ /* 0x000fe20000400000 */
[--C-:B------:R-:W-:Y:S01]  /*11c70*/  FFMA R13, R13, UR16, -R2.reuse ;  /* 0x000000100d0d7c23 */ /* 0x100fe20008000802 */
[----:B------:R-:W-:Y:S01]  /*11c80*/  FMUL R14, R14, 1.4426950216293334961 ;  /* 0x3fb8aa3b0e0e7820 */ /* 0x000fe20000400000 */
[--C-:B------:R-:W-:Y:S01]  /*11c90*/  FFMA R24, R24, UR16, -R2.reuse ;  /* 0x0000001018187c23 */ /* 0x100fe20008000802 */
[--C-:B------:R-:W-:Y:S01]  /*11ca0*/  FFMA R15, R15, UR16, -R2.reuse ;  /* 0x000000100f0f7c23 */ /* 0x100fe20008000802 */
[--C-:B------:R-:W-:Y:S01]  /*11cb0*/  FFMA R16, R16, UR16, -R2.reuse ;  /* 0x0000001010107c23 */ /* 0x100fe20008000802 */
[--C-:B------:R-:W-:Y:S01]  /*11cc0*/  FFMA R17, R17, UR16, -R2.reuse ;  /* 0x0000001011117c23 */ /* 0x100fe20008000802 */
[----:B------:R1:W0:Y:S01]  /*11cd0*/  MUFU.EX2 R69, R6 ;  /* 0x0000000600457308 */ /* 0x0002220000000800 */
[----:B------:R-:W-:Y:S01]  /*11ce0*/  FMUL R15, R15, 1.4426950216293334961 ;  /* 0x3fb8aa3b0f0f7820 */ /* 0x000fe20000400000 */
[--C-:B------:R-:W-:Y:S01]  /*11cf0*/  FFMA R18, R18, UR16, -R2.reuse ;  /* 0x0000001012127c23 */ /* 0x100fe20008000802 */
[--C-:B------:R-:W-:Y:S01]  /*11d00*/  FFMA R19, R19, UR16, -R2.reuse ;  /* 0x0000001013137c23 */ /* 0x100fe20008000802 */
[--C-:B------:R-:W-:Y:S01]  /*11d10*/  FFMA R25, R25, UR16, -R2.reuse ;  /* 0x0000001019197c23 */ /* 0x100fe20008000802 */
[--C-:B------:R-:W-:Y:S01]  /*11d20*/  FFMA R20, R20, UR16, -R2.reuse ;  /* 0x0000001014147c23 */ /* 0x100fe20008000802 */
[----:B------:R-:W-:Y:S01]  /*11d30*/  FMUL R18, R18, 1.4426950216293334961 ;  /* 0x3fb8aa3b12127820 */ /* 0x000fe20000400000 */
[----:B------:R-:W-:Y:S01]  /*11d40*/  FMUL R19, R19, 1.4426950216293334961 ;  /* 0x3fb8aa3b13137820 */ /* 0x000fe20000400000 */
[----:B------:R0:W4:Y:S01]  /*11d50*/  MUFU.EX2 R70, R7 ;  /* 0x0000000700467308 */ /* 0x0001220000000800 */
[----:B-1----:R-:W-:Y:S01]  /*11d60*/  FMUL R6, R8, 1.4426950216293334961 ;  /* 0x3fb8aa3b08067820 */ /* 0x002fe20000400000 */
[----:B------:R-:W-:Y:S01]  /*11d70*/  FMUL R8, R12, 1.4426950216293334961 ;  /* 0x3fb8aa3b0c087820 */ /* 0x000fe20000400000 */
[--C-:B------:R-:W-:Y:S01]  /*11d80*/  FFMA R26, R26, UR16, -R2.reuse ;  /* 0x000000101a1a7c23 */ /* 0x100fe20008000802 */
[----:B------:R-:W-:Y:S01]  /*11d90*/  FMUL R12, R20, 1.4426950216293334961 ;  /* 0x3fb8aa3b140c7820 */ /* 0x000fe20000400000 */
[--C-:B------:R-:W-:Y:S01]  /*11da0*/  FFMA R21, R21, UR16, -R2.reuse ;  /* 0x0000001015157c23 */ /* 0x100fe20008000802 */
[--C-:B------:R-:W-:Y:S01]  /*11db0*/  FFMA R22, R22, UR16, -R2.reuse ;  /* 0x0000001016167c23 */ /* 0x100fe20008000802 */
[----:B------:R-:W-:Y:S01]  /*11dc0*/  FMUL R26, R26, 1.4426950216293334961 ;  /* 0x3fb8aa3b1a1a7820 */ /* 0x000fe20000400000 */
[----:B------:R-:W1:Y:S01]  /*11dd0*/  MUFU.EX2 R6, R6 ;  /* 0x0000000600067308 */ /* 0x000e620000000800 */
[----:B0-----:R-:W-:Y:S01]  /*11de0*/  FMUL R7, R9, 1.4426950216293334961 ;  /* 0x3fb8aa3b09077820 */ /* 0x001fe20000400000 */
[----:B------:R-:W-:Y:S01]  /*11df0*/  FMUL R9, R13, 1.4426950216293334961 ;  /* 0x3fb8aa3b0d097820 */ /* 0x000fe20000400000 */
[----:B------:R-:W-:Y:S01]  /*11e00*/  FMUL R13, R21, 1.4426950216293334961 ;  /* 0x3fb8aa3b150d7820 */ /* 0x000fe20000400000 */
[----:B------:R-:W-:Y:S01]  /*11e10*/  FMUL R22, R22, 1.4426950216293334961 ;  /* 0x3fb8aa3b16167820 */ /* 0x000fe20000400000 */
[--C-:B------:R-:W-:Y:S01]  /*11e20*/  FFMA R27, R27, UR16, -R2.reuse ;  /* 0x000000101b1b7c23 */ /* 0x100fe20008000802 */
[--C-:B------:R-:W-:Y:S01]  /*11e30*/  FFMA R28, R28, UR16, -R2.reuse ;  /* 0x000000101c1c7c23 */ /* 0x100fe20008000802 */
[--C-:B------:R-:W-:Y:S01]  /*11e40*/  FFMA R29, R29, UR16, -R2.reuse ;  /* 0x000000101d1d7c23 */ /* 0x100fe20008000802 */
[----:B------:R-:W0:Y:S01]  /*11e50*/  MUFU.EX2 R7, R7 ;  /* 0x0000000700077308 */ /* 0x000e220000000800 */
[----:B------:R-:W-:Y:S01]  /*11e60*/  FMUL R27, R27, 1.4426950216293334961 ;  /* 0x3fb8aa3b1b1b7820 */ /* 0x000fe20000400000 */
[--C-:B------:R-:W-:Y:S01]  /*11e70*/  FFMA R30, R30, UR16, -R2.reuse ;  /* 0x000000101e1e7c23 */ /* 0x100fe20008000802 */
[--C-:B------:R-:W-:Y:S01]  /*11e80*/  FFMA R31, R31, UR16, -R2.reuse ;  /* 0x000000101f1f7c23 */ /* 0x100fe20008000802 */
[--C-:B------:R-:W-:Y:S01]  /*11e90*/  FFMA R32, R32, UR16, -R2.reuse ;  /* 0x0000001020207c23 */ /* 0x100fe20008000802 */
[--C-:B------:R-:W-:Y:S01]  /*11ea0*/  FFMA R33, R33, UR16, -R2.reuse ;  /* 0x0000001021217c23 */ /* 0x100fe20008000802 */
[----:B------:R-:W-:Y:S01]  /*11eb0*/  FMUL R30, R30, 1.4426950216293334961 ;  /* 0x3fb8aa3b1e1e7820 */ /* 0x000fe20000400000 */
[----:B------:R-:W-:Y:S01]  /*11ec0*/  FMUL R31, R31, 1.4426950216293334961 ;  /* 0x3fb8aa3b1f1f7820 */ /* 0x000fe20000400000 */
[----:B------:R0:W-:Y:S01]  /*11ed0*/  MUFU.EX2 R78, R23 ;  /* 0x00000017004e7308 */ /* 0x0001e20000000800 */
[--C-:B------:R-:W-:Y:S01]  /*11ee0*/  FFMA R34, R34, UR16, -R2.reuse ;  /* 0x0000001022227c23 */ /* 0x100fe20008000802 */
[--C-:B------:R-:W-:Y:S01]  /*11ef0*/  FFMA R35, R35, UR16, -R2.reuse ;  /* 0x0000001023237c23 */ /* 0x100fe20008000802 */
[--C-:B------:R-:W-:Y:S01]  /*11f00*/  FFMA R20, R36, UR16, -R2.reuse ;  /* 0x0000001024147c23 */ /* 0x100fe20008000802 */
[--C-:B------:R-:W-:Y:S01]  /*11f10*/  FFMA R37, R37, UR16, -R2.reuse ;  /* 0x0000001025257c23 */ /* 0x100fe20008000802 */
[----:B------:R-:W-:Y:S01]  /*11f20*/  FMUL R34, R34, 1.4426950216293334961 ;  /* 0x3fb8aa3b22227820 */ /* 0x000fe20000400000 */
[----:B------:R-:W-:Y:S01]  /*11f30*/  FMUL R35, R35, 1.4426950216293334961 ;  /* 0x3fb8aa3b23237820 */ /* 0x000fe20000400000 */
[----:B------:R-:W-:Y:S01]  /*11f40*/  FMUL R20, R20, 1.4426950216293334961 ;  /* 0x3fb8aa3b14147820 */ /* 0x000fe20000400000 */
[----:B------:R1:W5:Y:S01]  /*11f50*/  MUFU.EX2 R71, R10 ;  /* 0x0000000a00477308 */ /* 0x0003620000000800 */
[----:B0-----:R-:W-:Y:S01]  /*11f60*/  FADD R23, R4, R5 ;  /* 0x0000000504177221 */ /* 0x001fe20000000000 */
[----:B------:R-:W-:Y:S01]  /*11f70*/  FMUL R21, R37, 1.4426950216293334961 ;  /* 0x3fb8aa3b25157820 */ /* 0x000fe20000400000 */
[--C-:B------:R-:W-:Y:S01]  /*11f80*/  FFMA R38, R38, UR16, -R2.reuse ;  /* 0x0000001026267c23 */ /* 0x100fe20008000802 */
[--C-:B------:R-:W-:Y:S01]  /*11f90*/  FFMA R39, R39, UR16, -R2.reuse ;  /* 0x0000001027277c23 */ /* 0x100fe20008000802 */
[----:B------:R-:W-:Y:S01]  /*11fa0*/  FADD R23, R69, R23 ;  /* 0x0000001745177221 */ /* 0x000fe20000000000 */
[--C-:B------:R-:W-:Y:S01]  /*11fb0*/  FFMA R41, R41, UR16, -R2.reuse ;  /* 0x0000001029297c23 */ /* 0x100fe20008000802 */
[----:B------:R-:W-:Y:S01]  /*11fc0*/  FMUL R37, R38, 1.4426950216293334961 ;  /* 0x3fb8aa3b26257820 */ /* 0x000fe20000400000 */
[----:B------:R0:W5:Y:S01]  /*11fd0*/  MUFU.EX2 R72, R11 ;  /* 0x0000000b00487308 */ /* 0x0001620000000800 */
[----:B----4-:R-:W-:Y:S01]  /*11fe0*/  FADD R23, R70, R23 ;  /* 0x0000001746177221 */ /* 0x010fe20000000000 */
[----:B-1----:R-:W-:Y:S01]  /*11ff0*/  FMUL R10, R16, 1.4426950216293334961 ;  /* 0x3fb8aa3b100a7820 */ /* 0x002fe20000400000 */
[----:B------:R-:W-:Y:S01]  /*12000*/  FMUL R16, R28, 1.4426950216293334961 ;  /* 0x3fb8aa3b1c107820 */ /* 0x000fe20000400000 */
[----:B------:R-:W-:Y:S01]  /*12010*/  FMUL R38, R39, 1.4426950216293334961 ;  /* 0x3fb8aa3b27267820 */ /* 0x000fe20000400000 */
[--C-:B------:R-:W-:Y:S01]  /*12020*/  FFMA R42, R42, UR16, -R2.reuse ;  /* 0x000000102a2a7c23 */ /* 0x100fe20008000802 */
[----:B------:R-:W-:Y:S01]  /*12030*/  FMUL R41, R41, 1.4426950216293334961 ;  /* 0x3fb8aa3b29297820 */ /* 0x000fe20000400000 */
[--C-:B------:R-:W-:Y:S01]  /*12040*/  FFMA R43, R43, UR16, -R2.reuse ;  /* 0x000000102b2b7c23 */ /* 0x100fe20008000802 */
[----:B------:R1:W-:Y:S01]  /*12050*/  MUFU.EX2 R73, R14 ;  /* 0x0000000e00497308 */ /* 0x0003e20000000800 */
[----:B0-----:R-:W-:Y:S01]  /*12060*/  FMUL R11, R17, 1.4426950216293334961 ;  /* 0x3fb8aa3b110b7820 */ /* 0x001fe20000400000 */
[----:B------:R-:W-:Y:S01]  /*12070*/  FMUL R17, R29, 1.4426950216293334961 ;  /* 0x3fb8aa3b1d117820 */ /* 0x000fe20000400000 */
[----:B------:R-:W-:Y:S01]  /*12080*/  FMUL R39, R42, 1.4426950216293334961 ;  /* 0x3fb8aa3b2a277820 */ /* 0x000fe20000400000 */
[--C-:B------:R-:W-:Y:S01]  /*12090*/  FFMA R44, R44, UR16, -R2.reuse ;  /* 0x000000102c2c7c23 */ /* 0x100fe20008000802 */
[--C-:B------:R-:W-:Y:S01]  /*120a0*/  FFMA R45, R45, UR16, -R2.reuse ;  /* 0x000000102d2d7c23 */ /* 0x100fe20008000802 */
[--C-:B------:R-:W-:Y:S01]  /*120b0*/  FFMA R46, R46, UR16, -R2.reuse ;  /* 0x000000102e2e7c23 */ /* 0x100fe20008000802 */
[--C-:B------:R-:W-:Y:S01]  /*120c0*/  FFMA R47, R47, UR16, -R2.reuse ;  /* 0x000000102f2f7c23 */ /* 0x100fe20008000802 */
[----:B------:R-:W0:Y:S01]  /*120d0*/  MUFU.EX2 R8, R8 ;  /* 0x0000000800087308 */ /* 0x000e220000000800 */
[----:B-1----:R-:W-:Y:S01]  /*120e0*/  FMUL R14, R24, 1.4426950216293334961 ;  /* 0x3fb8aa3b180e7820 */ /* 0x002fe20000400000 */
[----:B------:R-:W-:Y:S01]  /*120f0*/  FADD R24, R6, R23 ;  /* 0x0000001706187221 */ /* 0x000fe20000000000 */
[----:B------:R-:W-:Y:S01]  /*12100*/  FMUL R44, R44, 1.4426950216293334961 ;  /* 0x3fb8aa3b2c2c7820 */ /* 0x000fe20000400000 */
[----:B------:R-:W-:Y:S01]  /*12110*/  FMUL R45, R45, 1.4426950216293334961 ;  /* 0x3fb8aa3b2d2d7820 */ /* 0x000fe20000400000 */
[----:B------:R-:W-:Y:S01]  /*12120*/  FFMA R48, R48, UR16, -R2 ;  /* 0x0000001030307c23 */ /* 0x000fe20008000802 */
[----:B------:R-:W-:Y:S01]  /*12130*/  FADD R24, R7, R24 ;  /* 0x0000001807187221 */ /* 0x000fe20000000000 */
[----:B------:R-:W-:Y:S01]  /*12140*/  FFMA R49, R49, UR16, -R2 ;  /* 0x0000001031317c23 */ /* 0x000fe20008000802 */
[----:B------:R-:W1:Y:S01]  /*12150*/  MUFU.EX2 R9, R9 ;  /* 0x0000000900097308 */ /* 0x000e620000000800 */
[----:B------:R-:W-:Y:S01]  /*12160*/  FMUL R48, R48, 1.4426950216293334961 ;  /* 0x3fb8aa3b30307820 */ /* 0x000fe20000400000 */
[----:B-----5:R-:W-:Y:S01]  /*12170*/  FADD R24, R71, R24 ;  /* 0x0000001847187221 */ /* 0x020fe20000000000 */
[----:B------:R-:W-:Y:S01]  /*12180*/  FMUL R49, R49, 1.4426950216293334961 ;  /* 0x3fb8aa3b31317820 */ /* 0x000fe20000400000 */
[--C-:B------:R-:W-:Y:S01]  /*12190*/  FFMA R50, R50, UR16, -R2.reuse ;  /* 0x0000001032327c23 */ /* 0x100fe20008000802 */
[----:B------:R-:W-:Y:S01]  /*121a0*/  FFMA R51, R51, UR16, -R2 ;  /* 0x0000001033337c23 */ /* 0x000fe20008000802 */
[----:B------:R-:W-:Y:S01]  /*121b0*/  FADD R24, R72, R24 ;  /* 0x0000001848187221 */ /* 0x000fe20000000000 */
[----:B------:R-:W-:Y:S01]  /*121c0*/  FADD R136, -R2, R68 ;  /* 0x0000004402887221 */ /* 0x000fe20000000100 */
[----:B------:R4:W5:Y:S01]  /*121d0*/  MUFU.EX2 R74, R15 ;  /* 0x0000000f004a7308 */ /* 0x0009620000000800 */
[----:B------:R-:W-:Y:S01]  /*121e0*/  FMUL R50, R50, 1.4426950216293334961 ;  /* 0x3fb8aa3b32327820 */ /* 0x000fe20000400000 */
[----:B0-----:R-:W-:Y:S01]  /*121f0*/  FADD R24, R8, R24 ;  /* 0x0000001808187221 */ /* 0x001fe20000000000 */
[----:B------:R-:W-:Y:S01]  /*12200*/  FMUL R51, R51, 1.4426950216293334961 ;  /* 0x3fb8aa3b33337820 */ /* 0x000fe20000400000 */
[--C-:B------:R-:W-:Y:S01]  /*12210*/  FFMA R52, R52, UR16, -R2.reuse ;  /* 0x0000001034347c23 */ /* 0x100fe20008000802 */
[--C-:B------:R-:W-:Y:S01]  /*12220*/  FFMA R53, R53, UR16, -R2.reuse ;  /* 0x0000001035357c23 */ /* 0x100fe20008000802 */
[----:B------:R-:W-:Y:S01]  /*12230*/  FFMA R54, R54, UR16, -R2 ;  /* 0x0000001036367c23 */ /* 0x000fe20008000802 */
[----:B------:R-:W-:Y:S01]  /*12240*/  SHF.R.U32.HI R42, RZ, 0x1, R87 ;  /* 0x00000001ff2a7819 */ /* 0x000fe20000011657 */
[----:B------:R-:W0:Y:S01]  /*12250*/  MUFU.EX2 R10, R10 ;  /* 0x0000000a000a7308 */ /* 0x000e220000000800 */
[----:B-1----:R-:W-:Y:S01]  /*12260*/  FADD R24, R9, R24 ;  /* 0x0000001809187221 */ /* 0x002fe20000000000 */
[----:B----4-:R-:W-:Y:S01]  /*12270*/  FMUL R15, R25, 1.4426950216293334961 ;  /* 0x3fb8aa3b190f7820 */ /* 0x010fe20000400000 */
[--C-:B------:R-:W-:Y:S01]  /*12280*/  FFMA R55, R55, UR16, -R2.reuse ;  /* 0x0000001037377c23 */ /* 0x100fe20008000802 */
[----:B------:R-:W-:Y:S01]  /*12290*/  FFMA R56, R56, UR16, -R2 ;  /* 0x0000001038387c23 */ /* 0x000fe20008000802 */
[----:B------:R-:W-:Y:S01]  /*122a0*/  FADD R25, R73, R24 ;  /* 0x0000001849197221 */ /* 0x000fe20000000000 */
[--C-:B------:R-:W-:Y:S01]  /*122b0*/  FFMA R57, R57, UR16, -R2.reuse ;  /* 0x0000001039397c23 */ /* 0x100fe20008000802 */
[--C-:B------:R-:W-:Y:S01]  /*122c0*/  FFMA R58, R58, UR16, -R2.reuse ;  /* 0x000000103a3a7c23 */ /* 0x100fe20008000802 */
[----:B------:R-:W1:Y:S01]  /*122d0*/  MUFU.EX2 R11, R11 ;  /* 0x0000000b000b7308 */ /* 0x000e620000000800 */
[----:B-----5:R-:W-:Y:S01]  /*122e0*/  FADD R25, R74, R25 ;  /* 0x000000194a197221 */ /* 0x020fe20000000000 */
[--C-:B------:R-:W-:Y:S01]  /*122f0*/  FFMA R59, R59, UR16, -R2.reuse ;  /* 0x000000103b3b7c23 */ /* 0x100fe20008000802 */
[--C-:B------:R-:W-:Y:S01]  /*12300*/  FFMA R60, R60, UR16, -R2.reuse ;  /* 0x000000103c3c7c23 */ /* 0x100fe20008000802 */
[--C-:B------:R-:W-:Y:S01]  /*12310*/  FFMA R61, R61, UR16, -R2.reuse ;  /* 0x000000103d3d7c23 */ /* 0x100fe20008000802 */
[----:B------:R-:W-:-:S03]  /*12320*/  FFMA R62, R62, UR16, -R2 ;  /* 0x000000103e3e7c23 */ /* 0x000fc60008000802 */
[----:B------:R4:W5:Y:S08]  /*12330*/  MUFU.EX2 R75, R18 ;  /* 0x00000012004b7308 */ /* 0x0009700000000800 */
[----:B------:R0:W1:Y:S01]  /*12340*/  MUFU.EX2 R76, R19 ;  /* 0x00000013004c7308 */ /* 0x0000620000000800 */
[----:B----4-:R-:W-:-:S07]  /*12350*/  FMUL R18, R32, 1.4426950216293334961 ;  /* 0x3fb8aa3b20127820 */ /* 0x010fce0000400000 */
[----:B------:R-:W4:Y:S01]  /*12360*/  MUFU.EX2 R12, R12 ;  /* 0x0000000c000c7308 */ /* 0x000f220000000800 */
[----:B0-----:R-:W-:-:S07]  /*12370*/  FMUL R19, R33, 1.4426950216293334961 ;  /* 0x3fb8aa3b21137820 */ /* 0x001fce0000400000 */
[----:B------:R0:W-:Y:S08]  /*12380*/  MUFU.EX2 R79, R26 ;  /* 0x0000001a004f7308 */ /* 0x0001f00000000800 */
[----:B------:R-:W2:Y:S01]  /*12390*/  MUFU.EX2 R13, R13 ;  /* 0x0000000d000d7308 */ /* 0x000ea20000000800 */
[----:B0-----:R-:W-:-:S07]  /*123a0*/  FADD R26, R10, R25 ;  /* 0x000000190a1a7221 */ /* 0x001fce0000000000 */
[----:B------:R0:W2:Y:S01]  /*123b0*/  MUFU.EX2 R77, R22 ;  /* 0x00000016004d7308 */ /* 0x0000a20000000800 */
[----:B-1----:R-:W-:-:S07]  /*123c0*/  FADD R26, R11, R26 ;  /* 0x0000001a0b1a7221 */ /* 0x002fce0000000000 */
[----:B------:R-:W1:Y:S01]  /*123d0*/  MUFU.EX2 R14, R14 ;  /* 0x0000000e000e7308 */ /* 0x000e620000000800 */
[----:B-----5:R-:W-:Y:S01]  /*123e0*/  FADD R26, R75, R26 ;  /* 0x0000001a4b1a7221 */ /* 0x020fe20000000000 */
[----:B0-----:R-:W-:-:S06]  /*123f0*/  FFMA R22, R40, UR16, -R2 ;  /* 0x0000001028167c23 */ /* 0x001fcc0008000802 */
[----:B------:R0:W-:Y:S01]  /*12400*/  MUFU.EX2 R80, R27 ;  /* 0x0000001b00507308 */ /* 0x0001e20000000800 */
[----:B------:R-:W-:Y:S01]  /*12410*/  FADD R26, R76, R26 ;  /* 0x0000001a4c1a7221 */ /* 0x000fe20000000000 */
[----:B------:R-:W-:-:S06]  /*12420*/  FMUL R22, R22, 1.4426950216293334961 ;  /* 0x3fb8aa3b16167820 */ /* 0x000fcc0000400000 */
[----:B------:R-:W-:Y:S01]  /*12430*/  MUFU.EX2 R16, R16 ;  /* 0x0000001000107308 */ /* 0x000fe20000000800 */
[----:B----4-:R-:W-:-:S07]  /*12440*/  FADD R26, R12, R26 ;  /* 0x0000001a0c1a7221 */ /* 0x010fce0000000000 */
[----:B------:R-:W-:Y:S01]  /*12450*/  MUFU.EX2 R17, R17 ;  /* 0x0000001100117308 */ /* 0x000fe20000000800 */
[----:B--2---:R-:W-:-:S07]  /*12460*/  FADD R26, R13, R26 ;  /* 0x0000001a0d1a7221 */ /* 0x004fce0000000000 */
[----:B------:R-:W-:Y:S01]  /*12470*/  MUFU.EX2 R81, R30 ;  /* 0x0000001e00517308 */ /* 0x000fe20000000800 */
[----:B0-----:R-:W-:-:S07]  /*12480*/  FADD R27, R77, R26 ;  /* 0x0000001a4d1b7221 */ /* 0x001fce0000000000 */
[----:B------:R-:W-:Y:S01]  /*12490*/  MUFU.EX2 R82, R31 ;  /* 0x0000001f00527308 */ /* 0x000fe20000000800 */
[----:B------:R-:W-:-:S07]  /*124a0*/  FADD R27, R78, R27 ;  /* 0x0000001b4e1b7221 */ /* 0x000fce0000000000 */
[----:B------:R-:W-:Y:S01]  /*124b0*/  MUFU.EX2 R83, R34 ;  /* 0x0000002200537308 */ /* 0x000fe20000000800 */
[----:B-1----:R-:W-:-:S07]  /*124c0*/  FADD R28, R14, R27 ;  /* 0x0000001b0e1c7221 */ /* 0x002fce0000000000 */
[----:B------:R0:W-:Y:S08]  /*124d0*/  MUFU.EX2 R36, R35 ;  /* 0x0000002300247308 */ /* 0x0001f00000000800 */
[----:B------:R-:W-:Y:S01]  /*124e0*/  MUFU.EX2 R20, R20 ;  /* 0x0000001400147308 */ /* 0x000fe20000000800 */
[----:B0-----:R-:W-:-:S07]  /*124f0*/  SHF.R.U32.HI R35, RZ, 0x2, R87 ;  /* 0x00000002ff237819 */ /* 0x001fce0000011657 */
[----:B------:R-:W-:Y:S01]  /*12500*/  MUFU.EX2 R21, R21 ;  /* 0x0000001500157308 */ /* 0x000fe20000000800 */
[----:B------:R-:W-:-:S07]  /*12510*/  LOP3.LUT R35, R35, 0x38, RZ, 0xc0, !PT ;  /* 0x0000003823237812 */ /* 0x000fce00078ec0ff */
[----:B------:R-:W-:Y:S01]  /*12520*/  MUFU.EX2 R37, R37 ;  /* 0x0000002500257308 */ /* 0x000fe20000000800 */
[----:B------:R-:W-:-:S07]  /*12530*/  LOP3.LUT R35, R35, 0x1f, R87, 0xf8, !PT ;  /* 0x0000001f23237812 */ /* 0x000fce00078ef857 */
[----:B------:R-:W-:Y:S08]  /*12540*/  MUFU.EX2 R38, R38 ;  /* 0x0000002600267308 */ /* 0x000ff00000000800 */
[----:B------:R0:W-:Y:S08]  /*12550*/  MUFU.EX2 R23, R41 ;  /* 0x0000002900177308 */ /* 0x0001f00000000800 */
[----:B------:R-:W-:Y:S01]  /*12560*/  MUFU.EX2 R39, R39 ;  /* 0x0000002700277308 */ /* 0x000fe20000000800 */
[----:B0-----:R-:W-:Y:S01]  /*12570*/  FMUL R41, R43, 1.4426950216293334961 ;  /* 0x3fb8aa3b2b297820 */ /* 0x001fe20000400000 */
[----:B------:R-:W-:Y:S01]  /*12580*/  FMUL R136, R136, 1.4426950216293334961 ;  /* 0x3fb8aa3b88887820 */ /* 0x000fe20000400000 */
[----:B------:R-:W-:Y:S01]  /*12590*/  FMUL R52, R52, 1.4426950216293334961 ;  /* 0x3fb8aa3b34347820 */ /* 0x000fe20000400000 */
[----:B------:R-:W-:Y:S01]  /*125a0*/  FMUL R53, R53, 1.4426950216293334961 ;  /* 0x3fb8aa3b35357820 */ /* 0x000fe20000400000 */
[----:B------:R-:W-:Y:S01]  /*125b0*/  FMUL R54, R54, 1.4426950216293334961 ;  /* 0x3fb8aa3b36367820 */ /* 0x000fe20000400000 */
[----:B------:R-:W-:Y:S01]  /*125c0*/  FMUL R55, R55, 1.4426950216293334961 ;  /* 0x3fb8aa3b37377820 */ /* 0x000fe20000400000 */
[----:B------:R-:W-:Y:S01]  /*125d0*/  FMUL R56, R56, 1.4426950216293334961 ;  /* 0x3fb8aa3b38387820 */ /* 0x000fe20000400000 */
[----:B------:R-:W0:Y:S01]  /*125e0*/  MUFU.EX2 R15, R15 ;  /* 0x0000000f000f7308 */ /* 0x000e220000000800 */
[----:B------:R-:W-:Y:S01]  /*125f0*/  FMUL R57, R57, 1.4426950216293334961 ;  /* 0x3fb8aa3b39397820 */ /* 0x000fe20000400000 */
[----:B------:R-:W-:Y:S01]  /*12600*/  FMUL R60, R60, 1.4426950216293334961 ;  /* 0x3fb8aa3b3c3c7820 */ /* 0x000fe20000400000 */
[----:B------:R-:W-:-:S05]  /*12610*/  FMUL R61, R61, 1.4426950216293334961 ;  /* 0x3fb8aa3b3d3d7820 */ /* 0x000fca0000400000 */
[----:B------:R-:W1:Y:S08]  /*12620*/  MUFU.EX2 R18, R18 ;  /* 0x0000001200127308 */ /* 0x000e700000000800 */
[----:B------:R-:W2:Y:S01]  /*12630*/  MUFU.EX2 R19, R19 ;  /* 0x0000001300137308 */ /* 0x000ea20000000800 */
[----:B0-----:R-:W-:-:S04]  /*12640*/  FADD R28, R15, R28 ;  /* 0x0000001c0f1c7221 */ /* 0x001fc80000000000 */
[----:B------:R-:W-:-:S03]  /*12650*/  FADD R28, R79, R28 ;  /* 0x0000001c4f1c7221 */ /* 0x000fc60000000000 */
[----:B------:R-:W0:Y:S01]  /*12660*/  MUFU.EX2 R22, R22 ;  /* 0x0000001600167308 */ /* 0x000e220000000800 */
[----:B------:R-:W-:-:S04]  /*12670*/  FADD R28, R80, R28 ;  /* 0x0000001c501c7221 */ /* 0x000fc80000000000 */
[----:B------:R-:W-:-:S03]  /*12680*/  FADD R28, R16, R28 ;  /* 0x0000001c101c7221 */ /* 0x000fc60000000000 */
[----:B------:R-:W4:Y:S01]  /*12690*/  MUFU.EX2 R41, R41 ;  /* 0x0000002900297308 */ /* 0x000f220000000800 */
[----:B------:R-:W-:-:S04]  /*126a0*/  FADD R28, R17, R28 ;  /* 0x0000001c111c7221 */ /* 0x000fc80000000000 */
[----:B------:R-:W-:-:S03]  /*126b0*/  FADD R29, R81, R28 ;  /* 0x0000001c511d7221 */ /* 0x000fc60000000000 */
[----:B------:R-:W5:Y:S01]  /*126c0*/  MUFU.EX2 R24, R44 ;  /* 0x0000002c00187308 */ /* 0x000f620000000800 */
[----:B------:R-:W-:-:S04]  /*126d0*/  FADD R29, R82, R29 ;  /* 0x0000001d521d7221 */ /* 0x000fc80000000000 */
[----:B-1----:R-:W-:-:S03]  /*126e0*/  FADD R30, R18, R29 ;  /* 0x0000001d121e7221 */ /* 0x002fc60000000000 */
[----:B------:R1:W0:Y:S01]  /*126f0*/  MUFU.EX2 R25, R45 ;  /* 0x0000002d00197308 */ /* 0x0002220000000800 */
[----:B--2---:R-:W-:-:S04]  /*12700*/  FADD R30, R19, R30 ;  /* 0x0000001e131e7221 */ /* 0x004fc80000000000 */
[----:B------:R-:W-:-:S03]  /*12710*/  FADD R30, R83, R30 ;  /* 0x0000001e531e7221 */ /* 0x000fc60000000000 */
[----:B------:R-:W-:Y:S01]  /*12720*/  MUFU.EX2 R26, R48 ;  /* 0x00000030001a7308 */ /* 0x000fe20000000800 */
[----:B------:R-:W-:Y:S01]  /*12730*/  FADD R30, R36, R30 ;  /* 0x0000001e241e7221 */ /* 0x000fe20000000000 */
[----:B-1----:R-:W-:Y:S01]  /*12740*/  FMUL R45, R46, 1.4426950216293334961 ;  /* 0x3fb8aa3b2e2d7820 */ /* 0x002fe20000400000 */
[----:B------:R-:W-:Y:S02]  /*12750*/  FMUL R46, R47, 1.4426950216293334961 ;  /* 0x3fb8aa3b2f2e7820 */ /* 0x000fe40000400000 */
[----:B------:R-:W-:-:S03]  /*12760*/  FADD R30, R20, R30 ;  /* 0x0000001e141e7221 */ /* 0x000fc60000000000 */
[----:B------:R-:W1:Y:S01]  /*12770*/  MUFU.EX2 R45, R45 ;  /* 0x0000002d002d7308 */ /* 0x000e620000000800 */
[----:B------:R-:W-:-:S04]  /*12780*/  FADD R30, R21, R30 ;  /* 0x0000001e151e7221 */ /* 0x000fc80000000000 */
[----:B------:R-:W-:-:S03]  /*12790*/  FADD R31, R37, R30 ;  /* 0x0000001e251f7221 */ /* 0x000fc60000000000 */
[----:B------:R-:W2:Y:S01]  /*127a0*/  MUFU.EX2 R46, R46 ;  /* 0x0000002e002e7308 */ /* 0x000ea20000000800 */
[----:B------:R-:W-:-:S04]  /*127b0*/  FADD R31, R38, R31 ;  /* 0x0000001f261f7221 */ /* 0x000fc80000000000 */
[----:B0-----:R-:W-:-:S03]  /*127c0*/  FADD R32, R22, R31 ;  /* 0x0000001f16207221 */ /* 0x001fc60000000000 */
[----:B------:R-:W0:Y:S01]  /*127d0*/  MUFU.EX2 R27, R49 ;  /* 0x00000031001b7308 */ /* 0x000e220000000800 */
[----:B------:R-:W-:-:S04]  /*127e0*/  FADD R32, R23, R32 ;  /* 0x0000002017207221 */ /* 0x000fc80000000000 */
[----:B------:R-:W-:-:S03]  /*127f0*/  FADD R32, R39, R32 ;  /* 0x0000002027207221 */ /* 0x000fc60000000000 */
[----:B------:R-:W0:Y:S01]  /*12800*/  MUFU.EX2 R84, R50 ;  /* 0x0000003200547308 */ /* 0x000e220000000800 */
[----:B----4-:R-:W-:-:S04]  /*12810*/  FADD R32, R41, R32 ;  /* 0x0000002029207221 */ /* 0x010fc80000000000 */
[----:B-----5:R-:W-:Y:S01]  /*12820*/  FADD R32, R24, R32 ;  /* 0x0000002018207221 */ /* 0x020fe20000000000 */
[----:B------:R-:W-:Y:S02]  /*12830*/  IMAD.SHL.U32 R35, R35, 0x10, RZ ;  /* 0x0000001023237824 */ /* 0x000fe400078e00ff */
[----:B------:R-:W4:Y:S01]  /*12840*/  MUFU.EX2 R85, R51 ;  /* 0x0000003300557308 */ /* 0x000f220000000800 */
[----:B------:R-:W-:-:S04]  /*12850*/  FADD R32, R25, R32 ;  /* 0x0000002019207221 */ /* 0x000fc80000000000 */
[----:B-1----:R-:W-:-:S03]  /*12860*/  FADD R33, R45, R32 ;  /* 0x000000202d217221 */ /* 0x002fc60000000000 */
[----:B------:R-:W1:Y:S01]  /*12870*/  MUFU.EX2 R28, R52 ;  /* 0x00000034001c7308 */ /* 0x000e620000000800 */
[----:B--2---:R-:W-:Y:S01]  /*12880*/  FADD R33, R46, R33 ;  /* 0x000000212e217221 */ /* 0x004fe20000000000 */
[----:B------:R-:W-:-:S03]  /*12890*/  LOP3.LUT R40, R35, 0x1b0, RZ, 0xc0, !PT ;  /* 0x000001b023287812 */ /* 0x000fc600078ec0ff */
[----:B------:R-:W-:-:S03]  /*128a0*/  FADD R34, R26, R33 ;  /* 0x000000211a227221 */ /* 0x000fc60000000000 */
[----:B------:R-:W2:Y:S01]  /*128b0*/  MUFU.EX2 R136, R136 ;  /* 0x0000008800887308 */ /* 0x000ea20000000800 */
[----:B0-----:R-:W-:Y:S01]  /*128c0*/  FADD R34, R27, R34 ;  /* 0x000000221b227221 */ /* 0x001fe20000000000 */
[----:B------:R-:W-:-:S03]  /*128d0*/  LOP3.LUT R40, R40, 0x40, R42, 0xf8, !PT ;  /* 0x0000004028287812 */ /* 0x000fc600078ef82a */
[----:B------:R-:W-:-:S03]  /*128e0*/  FADD R34, R84, R34 ;  /* 0x0000002254227221 */ /* 0x000fc60000000000 */
[----:B------:R0:W5:Y:S01]  /*128f0*/  MUFU.EX2 R29, R53 ;  /* 0x00000035001d7308 */ /* 0x0001620000000800 */
[----:B------:R-:W-:Y:S02]  /*12900*/  VIADD R40, R40, UR68 ;  /* 0x0000004428287c36 */ /* 0x000fe40008000000 */
[----:B----4-:R-:W-:-:S05]  /*12910*/  FADD R34, R85, R34 ;  /* 0x0000002255227221 */ /* 0x010fca0000000000 */
[----:B------:R-:W4:Y:S01]  /*12920*/  MUFU.EX2 R54, R54 ;  /* 0x0000003600367308 */ /* 0x000f220000000800 */
[----:B-1----:R-:W-:Y:S01]  /*12930*/  FADD R34, R28, R34 ;  /* 0x000000221c227221 */ /* 0x002fe20000000000 */
[----:B--2---:R1:W-:Y:S01]  /*12940*/  STSM.16.M88 [R40+0x10000], R136 ;  /* 0x0100008828007844 */ /* 0x0043e20000000000 */
[----:B0-----:R-:W-:-:S05]  /*12950*/  FMUL R53, R58, 1.4426950216293334961 ;  /* 0x3fb8aa3b3a357820 */ /* 0x001fca0000400000 */
[----:B------:R0:W2:Y:S01]  /*12960*/  MUFU.EX2 R86, R55 ;  /* 0x0000003700567308 */ /* 0x0000a20000000800 */
[----:B-----5:R-:W-:-:S07]  /*12970*/  FADD R34, R29, R34 ;  /* 0x000000221d227221 */ /* 0x020fce0000000000 */
[----:B------:R5:W1:Y:S01]  /*12980*/  MUFU.EX2 R30, R56 ;  /* 0x00000038001e7308 */ /* 0x000a620000000800 */
[----:B0-----:R-:W-:Y:S01]  /*12990*/  FMUL R55, R59, 1.4426950216293334961 ;  /* 0x3fb8aa3b3b377820 */ /* 0x001fe20000400000 */
[----:B----4-:R-:W-:-:S06]  /*129a0*/  FADD R34, R54, R34 ;  /* 0x0000002236227221 */ /* 0x010fcc0000000000 */
[----:B------:R0:W4:Y:S01]  /*129b0*/  MUFU.EX2 R31, R57 ;  /* 0x00000039001f7308 */ /* 0x0001220000000800 */
[----:B--2---:R-:W-:Y:S01]  /*129c0*/  FADD R42, R86, R34 ;  /* 0x00000022562a7221 */ /* 0x004fe20000000000 */
[----:B-----5:R-:W-:-:S06]  /*129d0*/  FMUL R56, R62, 1.4426950216293334961 ;  /* 0x3fb8aa3b3e387820 */ /* 0x020fcc0000400000 */
[----:B------:R-:W2:Y:S01]  /*129e0*/  MUFU.EX2 R53, R53 ;  /* 0x0000003500357308 */ /* 0x000ea20000000800 */
[----:B-1----:R-:W-:Y:S01]  /*129f0*/  FADD R42, R30, R42 ;  /* 0x0000002a1e2a7221 */ /* 0x002fe20000000000 */
[----:B------:R-:W-:-:S06]  /*12a00*/  FFMA R59, R63, UR16, -R2 ;  /* 0x000000103f3b7c23 */ /* 0x000fcc0008000802 */
[----:B------:R-:W1:Y:S01]  /*12a10*/  MUFU.EX2 R55, R55 ;  /* 0x0000003700377308 */ /* 0x000e620000000800 */
[----:B0-----:R-:W-:Y:S01]  /*12a20*/  IMAD.U32 R57, R0, -0x80000000, RZ ;  /* 0x8000000000397824 */ /* 0x001fe200078e00ff */
[----:B------:R-:W-:Y:S01]  /*12a30*/  LOP3.LUT R0, R35, 0x1f0, RZ, 0xc0, !PT ;  /* 0x000001f023007812 */ /* 0x000fe200078ec0ff */
[----:B------:R-:W-:Y:S01]  /*12a40*/  BAR.SYNC.DEFER_BLOCKING 0x0 ;  /* 0x0000000000007b1d */ /* 0x000fe20000010000 */
[----:B----4-:R-:W-:-:S05]  /*12a50*/  FADD R42, R31, R42 ;  /* 0x0000002a1f2a7221 */ /* 0x010fca0000000000 */
[----:B------:R-:W0:Y:S01]  /*12a60*/  MUFU.EX2 R32, R60 ;  /* 0x0000003c00207308 */ /* 0x000e220000000800 */
[----:B------:R-:W-:Y:S01]  /*12a70*/  FMUL R59, R59, 1.4426950216293334961 ;  /* 0x3fb8aa3b3b3b7820 */ /* 0x000fe20000400000 */
[----:B------:R-:W-:Y:S01]  /*12a80*/  FFMA R64, R64, UR16, -R2 ;  /* 0x0000001040407c23 */ /* 0x000fe20008000802 */
[----:B--2---:R-:W-:-:S05]  /*12a90*/  FADD R42, R53, R42 ;  /* 0x0000002a352a7221 */ /* 0x004fca0000000000 */
[----:B------:R-:W2:Y:S01]  /*12aa0*/  MUFU.EX2 R33, R61 ;  /* 0x0000003d00217308 */ /* 0x000ea20000000800 */
[----:B------:R-:W-:Y:S01]  /*12ab0*/  FMUL R34, R64, 1.4426950216293334961 ;  /* 0x3fb8aa3b40227820 */ /* 0x000fe20000400000 */
[----:B------:R-:W-:Y:S01]  /*12ac0*/  FFMA R65, R65, UR16, -R2 ;  /* 0x0000001041417c23 */ /* 0x000fe20008000802 */
[----:B-1----:R-:W-:-:S05]  /*12ad0*/  FADD R42, R55, R42 ;  /* 0x0000002a372a7221 */ /* 0x002fca0000000000 */
[----:B------:R-:W1:Y:S01]  /*12ae0*/  MUFU.EX2 R56, R56 ;  /* 0x0000003800387308 */ /* 0x000e620000000800 */
[----:B------:R-:W4:Y:S01]  /*12af0*/  LDSM.16.M88 R0, [R0+UR68+0x10000] ;  /* 0x010000440000783b */ /* 0x000f220008000000 */
[----:B------:R-:W5:Y:S01]  /*12b00*/  SYNCS.PHASECHK.TRANS64.TRYWAIT P3, [UR66], R57 ;  /* 0x00000039ff0075a7 */ /* 0x000f620008061142 */
[----:B------:R-:W-:-:S05]  /*12b10*/  FFMA R66, R66, UR16, -R2 ;  /* 0x0000001042427c23 */ /* 0x000fca0008000802 */
[----:B------:R-:W1:Y:S01]  /*12b20*/  MUFU.EX2 R59, R59 ;  /* 0x0000003b003b7308 */ /* 0x000e620000000800 */
[----:B------:R-:W-:Y:S01]  /*12b30*/  FMUL R65, R65, 1.4426950216293334961 ;  /* 0x3fb8aa3b41417820 */ /* 0x000fe20000400000 */
[----:B0-----:R-:W-:Y:S01]  /*12b40*/  FADD R42, R32, R42 ;  /* 0x0000002a202a7221 */ /* 0x001fe20000000000 */
[----:B------:R-:W-:Y:S01]  /*12b50*/  FMUL R60, R66, 1.4426950216293334961 ;  /* 0x3fb8aa3b423c7820 */ /* 0x000fe20000400000 */
[----:B------:R-:W-:-:S04]  /*12b60*/  FFMA R67, R67, UR16, -R2 ;  /* 0x0000001043437c23 */ /* 0x000fc80008000802 */
[----:B------:R-:W0:Y:S01]  /*12b70*/  MUFU.EX2 R34, R34 ;  /* 0x0000002200227308 */ /* 0x000e220000000800 */
[----:B--2---:R-:W-:Y:S01]  /*12b80*/  FADD R42, R33, R42 ;  /* 0x0000002a212a7221 */ /* 0x004fe20000000000 */
[----:B------:R-:W-:-:S06]  /*12b90*/  FMUL R61, R67, 1.4426950216293334961 ;  /* 0x3fb8aa3b433d7820 */ /* 0x000fcc0000400000 */
[----:B------:R-:W2:Y:S01]  /*12ba0*/  MUFU.EX2 R35, R65 ;  /* 0x0000004100237308 */ /* 0x000ea20000000800 */
[----:B-1----:R-:W-:-:S07]  /*12bb0*/  FADD R44, R56, R42 ;  /* 0x0000002a382c7221 */ /* 0x002fce0000000000 */
[----:B------:R-:W1:Y:S01]  /*12bc0*/  MUFU.EX2 R60, R60 ;  /* 0x0000003c003c7308 */ /* 0x000e620000000800 */
[----:B------:R-:W-:-:S07]  /*12bd0*/  FADD R44, R59, R44 ;  /* 0x0000002c3b2c7221 */ /* 0x000fce0000000000 */
[----:B------:R-:W3:Y:S01]  /*12be0*/  MUFU.EX2 R61, R61 ;  /* 0x0000003d003d7308 */ /* 0x000ee20000000800 */
[----:B0-----:R-:W-:-:S04]  /*12bf0*/  FADD R58, R34, R44 ;  /* 0x0000002c223a7221 */ /* 0x001fc80000000000 */
[----:B--2---:R-:W-:Y:S01]  /*12c00*/  FADD R58, R35, R58 ;  /* 0x0000003a233a7221 */ /* 0x004fe20000000000 */
[----:B------:R-:W-:-:S03]  /*12c10*/  USHF.R.S32.HI UR4, URZ, 0x1f, UR9 ;  /* 0x0000001fff047899 */ /* 0x000fc60008011409 */
[----:B-1----:R-:W-:Y:S01]  /*12c20*/  FADD R135, R60, R58 ;  /* 0x0000003a3c877221 */ /* 0x002fe20000000000 */
[----:B------:R-:W-:Y:S02]  /*12c30*/  IADD3 R58, P4, PT, R88, UR9, RZ ;  /* 0x00000009583a7c10 */ /* 0x000fe4000ff9e0ff */
[----:B------:R-:W-:Y:S02]  /*12c40*/  F2FP.SATFINITE.E4M3.F32.PACK_AB_MERGE_C R49, R36, R83, RZ ;  /* 0x000000532431723e */ /* 0x000fe400048070ff */
[----:B------:R-:W-:Y:S01]  /*12c50*/  F2FP.SATFINITE.E4M3.F32.PACK_AB_MERGE_C R44, R38, R37, RZ ;  /* 0x00000025262c723e */ /* 0x000fe200048070ff */
[----:B---3--:R-:W-:Y:S01]  /*12c60*/  FADD R135, R61, R135 ;  /* 0x000000873d877221 */ /* 0x008fe20000000000 */
[----:B------:R-:W-:Y:S02]  /*12c70*/  F2FP.SATFINITE.E4M3.F32.PACK_AB_MERGE_C R37, R86, R54, RZ ;  /* 0x000000365625723e */ /* 0x000fe400048070ff */
[----:B------:R-:W-:Y:S02]  /*12c80*/  F2FP.SATFINITE.E4M3.F32.PACK_AB_MERGE_C R36, R59, R56, RZ ;  /* 0x000000383b24723e */ /* 0x000fe400048070ff */
[----:B------:R-:W-:Y:S01]  /*12c90*/  IADD3 R54, P2, PT, R90, UR9, RZ ;  /* 0x000000095a367c10 */ /* 0x000fe2000ff5e0ff */
[----:B------:R0:W1:Y:S01]  /*12ca0*/  SHFL.BFLY PT, R252, R135, 0x10, 0x1f ;  /* 0x0e001f0087fc7f89 */ /* 0x00006200000e0000 */
[----:B------:R-:W-:-:S02]  /*12cb0*/  IADD3.X R59, PT, PT, R89, UR4, RZ, P4, !PT ;  /* 0x00000004593b7c10 */ /* 0x000fc4000a7fe4ff */
[----:B------:R-:W-:Y:S02]  /*12cc0*/  F2FP.SATFINITE.E4M3.F32.PACK_AB_MERGE_C R50, R41, R39, RZ ;  /* 0x000000272932723e */ /* 0x000fe400048070ff */
[----:B------:R-:W-:Y:S02]  /*12cd0*/  F2FP.SATFINITE.E4M3.F32.PACK_AB_MERGE_C R39, R46, R45, RZ ;  /* 0x0000002d2e27723e */ /* 0x000fe400048070ff */
[----:B------:R-:W-:Y:S02]  /*12ce0*/  F2FP.SATFINITE.E4M3.F32.PACK_AB_MERGE_C R40, R70, R69, RZ ;  /* 0x000000454628723e */ /* 0x000fe400048070ff */
[----:B------:R-:W-:Y:S02]  /*12cf0*/  F2FP.SATFINITE.E4M3.F32.PACK_AB_MERGE_C R52, R72, R71, RZ ;  /* 0x000000474834723e */ /* 0x000fe400048070ff */
[----:B------:R-:W-:Y:S02]  /*12d00*/  F2FP.SATFINITE.E4M3.F32.PACK_AB_MERGE_C R42, R74, R73, RZ ;  /* 0x000000494a2a723e */ /* 0x000fe400048070ff */
[----:B------:R-:W-:-:S02]  /*12d10*/  F2FP.SATFINITE.E4M3.F32.PACK_AB_MERGE_C R43, R76, R75, RZ ;  /* 0x0000004b4c2b723e */ /* 0x000fc400048070ff */
[----:B------:R-:W-:Y:S02]  /*12d20*/  F2FP.SATFINITE.E4M3.F32.PACK_AB_MERGE_C R48, R78, R77, RZ ;  /* 0x0000004d4e30723e */ /* 0x000fe400048070ff */
[----:B------:R-:W-:Y:S02]  /*12d30*/  F2FP.SATFINITE.E4M3.F32.PACK_AB_MERGE_C R51, R80, R79, RZ ;  /* 0x0000004f5033723e */ /* 0x000fe400048070ff */
[----:B------:R-:W-:Y:S02]  /*12d40*/  F2FP.SATFINITE.E4M3.F32.PACK_AB_MERGE_C R47, R82, R81, RZ ;  /* 0x00000051522f723e */ /* 0x000fe400048070ff */
[----:B------:R-:W-:Y:S02]  /*12d50*/  F2FP.SATFINITE.E4M3.F32.PACK_AB_MERGE_C R45, R85, R84, RZ ;  /* 0x00000054552d723e */ /* 0x000fe400048070ff */
[----:B------:R-:W-:Y:S02]  /*12d60*/  F2FP.SATFINITE.E4M3.F32.PACK_AB_MERGE_C R46, R55, R53, RZ ;  /* 0x00000035372e723e */ /* 0x000fe400048070ff */
[----:B------:R-:W-:Y:S01]  /*12d70*/  F2FP.SATFINITE.E4M3.F32.PACK_AB_MERGE_C R38, R61, R60, RZ ;  /* 0x0000003c3d26723e */ /* 0x000fe200048070ff */
[----:B01--45:R-:W-:Y:S06]  /*12d80*/  @!P3 BRA `(.L_x_14) ;  /* 0x0000009000b8b947 */ /* 0x033fec0003800000 */
.L_x_23:
[----:B------:R-:W2:Y:S04]  /*12d90*/  LDL.64 R70, [R1+0x228] ;  /* 0x0002280001467983 */ /* 0x000ea80000100a00 */
[----:B------:R-:W3:Y:S04]  /*12da0*/  LDL.64 R72, [R1+0x248] ;  /* 0x0002480001487983 */ /* 0x000ee80000100a00 */
[----:B------:R-:W4:Y:S04]  /*12db0*/  LDL.64 R68, [R1+0x208] ;  /* 0x0002080001447983 */ /* 0x000f280000100a00 */
[----:B------:R-:W4:Y:S04]  /*12dc0*/  LDL.64 R66, [R1+0x1e8] ;  /* 0x0001e80001427983 */ /* 0x000f280000100a00 */
[----:B------:R-:W4:Y:S04]  /*12dd0*/  LDL.64 R64, [R1+0x1c8] ;  /* 0x0001c80001407983 */ /* 0x000f280000100a00 */
[----:B------:R-:W4:Y:S04]  /*12de0*/  LDL.64 R62, [R1+0x1a8] ;  /* 0x0001a800013e7983 */ /* 0x000f280000100a00 */
[----:B------:R-:W4:Y:S04]  /*12df0*/  LDL.64 R60, [R1+0x188] ;  /* 0x00018800013c7983 */ /* 0x000f280000100a00 */
[----:B------:R-:W4:Y:S04]  /*12e00*/  LDL.64 R82, [R1+0x168] ;  /* 0x0001680001527983 */ /* 0x000f280000100a00 */
[----:B------:R-:W-:Y:S04]  /*12e10*/  STL.64 [R1+0x7a8], R134 ;  /* 0x0007a88601007387 */ /* 0x000fe80000100a00 */
[----:B------:R0:W-:Y:S04]  /*12e20*/  STL.64 [R1+0x7a0], R132 ;  /* 0x0007a08401007387 */ /* 0x0001e80000100a00 */
[----:B------:R-:W4:Y:S04]  /*12e30*/  LDL.64 R80, [R1+0x148] ;  /* 0x0001480001507983 */ /* 0x000f280000100a00 */
[----:B------:R-:W4:Y:S04]  /*12e40*/  LDL.64 R78, [R1+0x128] ;  /* 0x00012800014e7983 */ /* 0x000f280000100a00 */
[----:B------:R-:W4:Y:S04]  /*12e50*/  LDL.64 R76, [R1+0x108] ;  /* 0x00010800014c7983 */ /* 0x000f280000100a00 */
[----:B------:R-:W4:Y:S04]  /*12e60*/  LDL.64 R74, [R1+0xe8] ;  /* 0x0000e800014a7983 */ /* 0x000f280000100a00 */
[----:B------:R4:W4:Y:S04]  /*12e70*/  LDG.E.U8 R137, desc[UR20][R58.64] ;  /* 0x000000143a897981 */ /* 0x000928000c1e1100 */
[----:B0-----:R-:W4:Y:S04]  /*12e80*/  LDL.64 R132, [R1+0x120] ;  /* 0x0001200001847983 */ /* 0x001f280000100a00 */
        /* <DEDUP_REMOVED lines=8> */
[----:B--2---:R-:W-:-:S04]  /*12f10*/  IADD3 R56, P3, PT, R70, UR9, RZ ;  /* 0x0000000946387c10 */ /* 0x004fc8000ff7e0ff */
[----:B------:R-:W-:Y:S02]  /*12f20*/  IADD3.X R57, PT, PT, R71, UR4, RZ, P3, !PT ;  /* 0x0000000447397c10 */ /* 0x000fe40009ffe4ff */
[----:B------:R-:W2:Y:S01]  /*12f30*/  LDL.64 R70, [R1+0xa8] ;  /* 0x0000a80001467983 */ /* 0x000ea20000100a00 */
[----:B---3--:R-:W-:-:S03]  /*12f40*/  IADD3.X R55, PT, PT, R73, UR4, RZ, P2, !PT ;  /* 0x0000000449377c10 */ /* 0x008fc600097fe4ff */
[----:B------:R-:W3:Y:S01]  /*12f50*/  LDL.64 R72, [R1+0xc8] ;  /* 0x0000c80001487983 */ /* 0x000ee20000100a00 */
[----:B----4-:R-:W-:-:S03]  /*12f60*/  IADD3 R58, P2, PT, R68, UR9, RZ ;  /* 0x00000009443a7c10 */ /* 0x010fc6000ff5e0ff */
[----:B------:R0:W4:Y:S01]  /*12f70*/  LDG.E.U8 R179, desc[UR20][R54.64] ;  /* 0x0000001436b37981 */ /* 0x000122000c1e1100 */
[----:B------:R-:W-:-:S03]  /*12f80*/  IADD3.X R59, PT, PT, R69, UR4, RZ, P2, !PT ;  /* 0x00000004453b7c10 */ /* 0x000fc600097fe4ff */
[----:B------:R1:W4:Y:S04]  /*12f90*/  LDG.E.U8 R181, desc[UR20][R56.64] ;  /* 0x0000001438b57981 */ /* 0x000328000c1e1100 */
[----:B------:R-:W4:Y:S01]  /*12fa0*/  LDL.64 R68, [R1+0x88] ;  /* 0x0000880001447983 */ /* 0x000f220000100a00 */
[----:B0-----:R-:W-:-:S03]  /*12fb0*/  IADD3 R54, P3, PT, R66, UR9, RZ ;  /* 0x0000000942367c10 */ /* 0x001fc6000ff7e0ff */
[----:B------:R0:W4:Y:S01]  /*12fc0*/  LDG.E.U8 R183, desc[UR20][R58.64] ;  /* 0x000000143ab77981 */ /* 0x000122000c1e1100 */
[----:B------:R-:W-:Y:S02]  /*12fd0*/  IADD3.X R55, PT, PT, R67, UR4, RZ, P3, !PT ;  /* 0x0000000443377c10 */ /* 0x000fe40009ffe4ff */
[----:B-1----:R-:W-:Y:S01]  /*12fe0*/  IADD3 R56, P2, PT, R64, UR9, RZ ;  /* 0x0000000940387c10 */ /* 0x002fe2000ff5e0ff */
[----:B------:R-:W4:Y:S03]  /*12ff0*/  LDL.64 R66, [R1+0x68] ;  /* 0x0000680001427983 */ /* 0x000f260000100a00 */
[----:B------:R-:W-:Y:S01]  /*13000*/  IADD3.X R57, PT, PT, R65, UR4, RZ, P2, !PT ;  /* 0x0000000441397c10 */ /* 0x000fe200097fe4ff */
[----:B------:R1:W4:Y:S01]  /*13010*/  LDG.E.U8 R182, desc[UR20][R54.64] ;  /* 0x0000001436b67981 */ /* 0x000322000c1e1100 */
[----:B0-----:R-:W-:-:S03]  /*13020*/  IADD3 R58, P3, PT, R62, UR9, RZ ;  /* 0x000000093e3a7c10 */ /* 0x001fc6000ff7e0ff */
[----:B------:R-:W4:Y:S01]  /*13030*/  LDL.64 R64, [R1+0x48] ;  /* 0x0000480001407983 */ /* 0x000f220000100a00 */
[----:B------:R-:W-:-:S03]  /*13040*/  IADD3.X R59, PT, PT, R63, UR4, RZ, P3, !PT ;  /* 0x000000043f3b7c10 */ /* 0x000fc60009ffe4ff */
[----:B------:R-:W4:Y:S01]  /*13050*/  LDL.64 R62, [R1+0x28] ;  /* 0x00002800013e7983 */ /* 0x000f220000100a00 */
[----:B-1----:R-:W-:-:S03]  /*13060*/  IADD3 R54, P2, PT, R60, UR9, RZ ;  /* 0x000000093c367c10 */ /* 0x002fc6000ff5e0ff */
[----:B------:R0:W4:Y:S01]  /*13070*/  LDG.E.U8 R180, desc[UR20][R56.64] ;  /* 0x0000001438b47981 */ /* 0x000122000c1e1100 */
[----:B------:R-:W-:-:S03]  /*13080*/  IADD3.X R55, PT, PT, R61, UR4, RZ, P2, !PT ;  /* 0x000000043d377c10 */ /* 0x000fc600097fe4ff */
[----:B------:R-:W4:Y:S04]  /*13090*/  LDL.64 R60, [R1+0x8] ;  /* 0x00000800013c7983 */ /* 0x000f280000100a00 */
[----:B------:R1:W4:Y:S01]  /*130a0*/  LDG.E.U8 R178, desc[UR20][R58.64] ;  /* 0x000000143ab27981 */ /* 0x000322000c1e1100 */
[----:B0-----:R-:W-:-:S03]  /*130b0*/  IADD3 R56, P3, PT, R82, UR9, RZ ;  /* 0x0000000952387c10 */ /* 0x001fc6000ff7e0ff */
[----:B------:R0:W4:Y:S01]  /*130c0*/  LDG.E.U8 R131, desc[UR20][R54.64] ;  /* 0x0000001436837981 */ /* 0x000122000c1e1100 */
[----:B------:R-:W-:-:S03]  /*130d0*/  IADD3.X R57, PT, PT, R83, UR4, RZ, P3, !PT ;  /* 0x0000000453397c10 */ /* 0x000fc60009ffe4ff */
[----:B------:R-:W4:Y:S01]  /*130e0*/  LDL.64 R82, [R1+0xa0] ;  /* 0x0000a00001527983 */ /* 0x000f220000100a00 */
[----:B-1----:R-:W-:-:S03]  /*130f0*/  IADD3 R58, P2, PT, R80, UR9, RZ ;  /* 0x00000009503a7c10 */ /* 0x002fc6000ff5e0ff */
[----:B------:R1:W4:Y:S01]  /*13100*/  LDG.E.U8 R129, desc[UR20][R56.64] ;  /* 0x0000001438817981 */ /* 0x000322000c1e1100 */
[----:B------:R-:W-:Y:S02]  /*13110*/  IADD3.X R59, PT, PT, R81, UR4, RZ, P2, !PT ;  /* 0x00000004513b7c10 */ /* 0x000fe400097fe4ff */
[----:B0-----:R-:W-:Y:S01]  /*13120*/  IADD3 R54, P3, PT, R78, UR9, RZ ;  /* 0x000000094e367c10 */ /* 0x001fe2000ff7e0ff */
[----:B------:R-:W4:Y:S01]  /*13130*/  LDL.64 R80, [R1+0x80] ;  /* 0x0000800001507983 */ /* 0x000f220000100a00 */
[----:B-1----:R-:W-:-:S03]  /*13140*/  IADD3 R56, P2, PT, R76, UR9, RZ ;  /* 0x000000094c387c10 */ /* 0x002fc6000ff5e0ff */
[----:B------:R0:W4:Y:S01]  /*13150*/  LDG.E.U8 R127, desc[UR20][R58.64] ;  /* 0x000000143a7f7981 */ /* 0x000122000c1e1100 */
[----:B------:R-:W-:Y:S02]  /*13160*/  IADD3.X R55, PT, PT, R79, UR4, RZ, P3, !PT ;  /* 0x000000044f377c10 */ /* 0x000fe40009ffe4ff */
[----:B------:R-:W-:Y:S01]  /*13170*/  IADD3.X R57, PT, PT, R77, UR4, RZ, P2, !PT ;  /* 0x000000044d397c10 */ /* 0x000fe200097fe4ff */
[----:B------:R-:W4:Y:S04]  /*13180*/  LDL.64 R78, [R1+0x60] ;  /* 0x00006000014e7983 */ /* 0x000f280000100a00 */
[----:B------:R2:W4:Y:S01]  /*13190*/  LDG.E.U8 R123, desc[UR20][R56.64] ;  /* 0x00000014387b7981 */ /* 0x000522000c1e1100 */
[----:B0-----:R-:W-:-:S03]  /*131a0*/  IADD3 R58, P3, PT, R74, UR9, RZ ;  /* 0x000000094a3a7c10 */ /* 0x001fc6000ff7e0ff */
[----:B------:R3:W4:Y:S01]  /*131b0*/  LDG.E.U8 R125, desc[UR20][R54.64] ;  /* 0x00000014367d7981 */ /* 0x000722000c1e1100 */
[----:B------:R-:W-:-:S03]  /*131c0*/  IADD3.X R59, PT, PT, R75, UR4, RZ, P3, !PT ;  /* 0x000000044b3b7c10 */ /* 0x000fc60009ffe4ff */
[----:B------:R-:W4:Y:S04]  /*131d0*/  LDL.64 R76, [R1+0x1e0] ;  /* 0x0001e000014c7983 */ /* 0x000f280000100a00 */
[----:B------:R4:W4:Y:S04]  /*131e0*/  LDG.E.U8 R121, desc[UR20][R58.64] ;  /* 0x000000143a797981 */ /* 0x000928000c1e1100 */
[----:B------:R-:W4:Y:S01]  /*131f0*/  LDL.64 R74, [R1+0x1a0] ;  /* 0x0001a000014a7983 */ /* 0x000f220000100a00 */
[----:B--2---:R-:W-:-:S04]  /*13200*/  IADD3 R56, P3, PT, R70, UR9, RZ ;  /* 0x0000000946387c10 */ /* 0x004fc8000ff7e0ff */
[----:B------:R-:W-:Y:S02]  /*13210*/  IADD3.X R57, PT, PT, R71, UR4, RZ, P3, !PT ;  /* 0x0000000447397c10 */ /* 0x000fe40009ffe4ff */
[----:B---3--:R-:W-:Y:S01]  /*13220*/  IADD3 R54, P2, PT, R72, UR9, RZ ;  /* 0x0000000948367c10 */ /* 0x008fe2000ff5e0ff */
[----:B------:R-:W2:Y:S03]  /*13230*/  LDL.64 R70, [R1+0x260] ;  /* 0x0002600001467983 */ /* 0x000ea60000100a00 */
[----:B------:R-:W-:Y:S01]  /*13240*/  IADD3.X R55, PT, PT, R73, UR4, RZ, P2, !PT ;  /* 0x0000000449377c10 */ /* 0x000fe200097fe4ff */
[----:B------:R-:W3:Y:S04]  /*13250*/  LDG.E.U8 R117, desc[UR20][R56.64] ;  /* 0x0000001438757981 */ /* 0x000ee8000c1e1100 */
[----:B------:R-:W3:Y:S01]  /*13260*/  LDL.64 R72, [R1+0x220] ;  /* 0x0002200001487983 */ /* 0x000ee20000100a00 */
[----:B----4-:R-:W-:-:S03]  /*13270*/  IADD3 R58, P2, PT, R68, UR9, RZ ;  /* 0x00000009443a7c10 */ /* 0x010fc6000ff5e0ff */
[----:B------:R0:W4:Y:S01]  /*13280*/  LDG.E.U8 R119, desc[UR20][R54.64] ;  /* 0x0000001436777981 */ /* 0x000122000c1e1100 */
[----:B------:R-:W-:-:S03]  /*13290*/  IADD3.X R59, PT, PT, R69, UR4, RZ, P2, !PT ;  /* 0x00000004453b7c10 */ /* 0x000fc600097fe4ff */
[----:B------:R-:W4:Y:S04]  /*132a0*/  LDL.64 R68, [R1+0x1c0] ;  /* 0x0001c00001447983 */ /* 0x000f280000100a00 */
[----:B------:R1:W4:Y:S01]  /*132b0*/  LDG.E.U8 R115, desc[UR20][R58.64] ;  /* 0x000000143a737981 */ /* 0x000322000c1e1100 */
[----:B0-----:R-:W-:-:S04]  /*132c0*/  IADD3 R54, P3, PT, R66, UR9, RZ ;  /* 0x0000000942367c10 */ /* 0x001fc8000ff7e0ff */
[----:B------:R-:W-:Y:S02]  /*132d0*/  IADD3.X R55, PT, PT, R67, UR4, RZ, P3, !PT ;  /* 0x0000000443377c10 */ /* 0x000fe40009ffe4ff */
[----:B------:R-:W-:Y:S02]  /*132e0*/  IADD3 R56, P2, PT, R64, UR9, RZ ;  /* 0x0000000940387c10 */ /* 0x000fe4000ff5e0ff */
[----:B-1----:R-:W-:Y:S01]  /*132f0*/  IADD3 R58, P3, PT, R62, UR9, RZ ;  /* 0x000000093e3a7c10 */ /* 0x002fe2000ff7e0ff */
[----:B------:R0:W4:Y:S01]  /*13300*/  LDG.E.U8 R113, desc[UR20][R54.64] ;  /* 0x0000001436717981 */ /* 0x000122000c1e1100 */
[----:B------:R-:W-:Y:S02]  /*13310*/  IADD3.X R57, PT, PT, R65, UR4, RZ, P2, !PT ;  /* 0x0000000441397c10 */ /* 0x000fe400097fe4ff */
[----:B------:R-:W-:Y:S02]  /*13320*/  IADD3.X R59, PT, PT, R63, UR4, RZ, P3, !PT ;  /* 0x000000043f3b7c10 */ /* 0x000fe40009ffe4ff */
        /* <DEDUP_REMOVED lines=9> */
[----:B0-----:R-:W-:-:S03]  /*133c0*/  IADD3 R58, P2, PT, R238, UR9, RZ ;  /* 0x00000009ee3a7c10 */ /* 0x001fc6000ff5e0ff */
[----:B------:R0:W4:Y:S01]  /*133d0*/  LDG.E.U8 R105, desc[UR20][R56.64] ;  /* 0x0000001438697981 */ /* 0x000122000c1e1100 */
[----:B-1----:R-:W-:Y:S02]  /*133e0*/  IADD3 R54, P3, PT, R226, UR9, RZ ;  /* 0x00000009e2367c10 */ /* 0x002fe4000ff7e0ff */
[----:B------:R-:W-:Y:S02]  /*133f0*/  IADD3.X R59, PT, PT, R239, UR4, RZ, P2, !PT ;  /* 0x00000004ef3b7c10 */ /* 0x000fe400097fe4ff */
[----:B------:R-:W-:Y:S02]  /*13400*/  IADD3.X R55, PT, PT, R227, UR4, RZ, P3, !PT ;  /* 0x00000004e3377c10 */ /* 0x000fe40009ffe4ff */
[----:B0-----:R-:W-:Y:S01]  /*13410*/  IADD3 R56, P2, PT, R218, UR9, RZ ;  /* 0x00000009da387c10 */ /* 0x001fe2000ff5e0ff */
[----:B------:R0:W4:Y:S03]  /*13420*/  LDG.E.U8 R101, desc[UR20][R58.64] ;  /* 0x000000143a657981 */ /* 0x000126000c1e1100 */
[----:B------:R-:W-:Y:S01]  /*13430*/  IADD3.X R57, PT, PT, R219, UR4, RZ, P2, !PT ;  /* 0x00000004db397c10 */ /* 0x000fe200097fe4ff */
[----:B------:R1:W4:Y:S04]  /*13440*/  LDG.E.U8 R99, desc[UR20][R54.64] ;  /* 0x0000001436637981 */ /* 0x000328000c1e1100 */
[----:B------:R1:W4:Y:S01]  /*13450*/  LDG.E.U8 R97, desc[UR20][R56.64] ;  /* 0x0000001438617981 */ /* 0x000322000c1e1100 */
[----:B0-----:R-:W-:-:S02]  /*13460*/  IADD3 R58, P3, PT, R206, UR9, RZ ;  /* 0x00000009ce3a7c10 */ /* 0x001fc4000ff7e0ff */
[----:B-1----:R-:W-:Y:S02]  /*13470*/  IADD3 R54, P2, PT, R198, UR9, RZ ;  /* 0x00000009c6367c10 */ /* 0x002fe4000ff5e0ff */
[----:B------:R-:W-:Y:S02]  /*13480*/  IADD3.X R59, PT, PT, R207, UR4, RZ, P3, !PT ;  /* 0x00000004cf3b7c10 */ /* 0x000fe40009ffe4ff */
[----:B------:R-:W-:Y:S02]  /*13490*/  IADD3.X R55, PT, PT, R199, UR4, RZ, P2, !PT ;  /* 0x00000004c7377c10 */ /* 0x000fe400097fe4ff */
[----:B------:R-:W-:Y:S01]  /*134a0*/  IADD3 R56, P3, PT, R190, UR9, RZ ;  /* 0x00000009be387c10 */ /* 0x000fe2000ff7e0ff */
        /* <DEDUP_REMOVED lines=9> */
[----:B------:R-:W4:Y:S03]  /*13540*/  LDG.E.U8 R89, desc[UR20][R58.64] ;  /* 0x000000143a597981 */ /* 0x000f26000c1e1100 */
[----:B------:R-:W-:Y:S01]  /*13550*/  IADD3.X R57, PT, PT, R161, UR4, RZ, P2, !PT ;  /* 0x00000004a1397c10 */ /* 0x000fe200097fe4ff */
[----:B------:R0:W4:Y:S04]  /*13560*/  LDG.E.U8 R67, desc[UR20][R54.64] ;  /* 0x0000001436437981 */ /* 0x000128000c1e1100 */
[----:B------:R2:W4:Y:S01]  /*13570*/  LDG.E.U8 R66, desc[UR20][R56.64] ;  /* 0x0000001438427981 */ /* 0x000522000c1e1100 */
[----:B0-----:R-:W-:-:S04]  /*13580*/  IADD3 R54, P4, PT, R144, UR9, RZ ;  /* 0x0000000990367c10 */ /* 0x001fc8000ff9e0ff */
[----:B------:R-:W-:-:S05]  /*13590*/  IADD3.X R55, PT, PT, R145, UR4, RZ, P4, !PT ;  /* 0x0000000491377c10 */ /* 0x000fca000a7fe4ff */
[----:B------:R3:W4:Y:S01]  /*135a0*/  LDG.E.U8 R64, desc[UR20][R54.64] ;  /* 0x0000001436407981 */ /* 0x000722000c1e1100 */
[----:B--2---:R-:W-:-:S04]  /*135b0*/  IADD3 R56, P2, PT, R70, UR9, RZ ;  /* 0x0000000946387c10 */ /* 0x004fc8000ff5e0ff */
[----:B------:R-:W-:Y:S02]  /*135c0*/  IADD3.X R57, PT, PT, R71, UR4, RZ, P2, !PT ;  /* 0x0000000447397c10 */ /* 0x000fe400097fe4ff */
[----:B------:R-:W2:Y:S01]  /*135d0*/  LDL.64 R70, [R1+0x180] ;  /* 0x0001800001467983 */ /* 0x000ea20000100a00 */
[----:B---3--:R-:W-:-:S04]  /*135e0*/  IADD3 R54, P2, PT, R72, UR9, RZ ;  /* 0x0000000948367c10 */ /* 0x008fc8000ff5e0ff */
[----:B------:R-:W-:Y:S02]  /*135f0*/  IADD3.X R55, PT, PT, R73, UR4, RZ, P2, !PT ;  /* 0x0000000449377c10 */ /* 0x000fe400097fe4ff */
[----:B------:R-:W3:Y:S01]  /*13600*/  LDL.64 R72, [R1+0x160] ;  /* 0x0001600001487983 */ /* 0x000ee20000100a00 */
[----:B------:R-:W-:-:S04]  /*13610*/  IADD3 R58, P3, PT, R152, UR9, RZ ;  /* 0x00000009983a7c10 */ /* 0x000fc8000ff7e0ff */
[----:B------:R-:W-:-:S05]  /*13620*/  IADD3.X R59, PT, PT, R153, UR4, RZ, P3, !PT ;  /* 0x00000004993b7c10 */ /* 0x000fca0009ffe4ff */
[----:B------:R4:W2:Y:S02]  /*13630*/  LDG.E.U8 R65, desc[UR20][R58.64] ;  /* 0x000000143a417981 */ /* 0x0008a4000c1e1100 */
[----:B----4-:R-:W-:-:S04]  /*13640*/  IADD3 R58, P3, PT, R62, UR9, RZ ;  /* 0x000000093e3a7c10 */ /* 0x010fc8000ff7e0ff */
[----:B------:R-:W-:Y:S02]  /*13650*/  IADD3.X R59, PT, PT, R63, UR4, RZ, P3, !PT ;  /* 0x000000043f3b7c10 */ /* 0x000fe40009ffe4ff */
[----:B------:R0:W4:Y:S04]  /*13660*/  LDG.E.U8 R63, desc[UR20][R56.64] ;  /* 0x00000014383f7981 */ /* 0x000128000c1e1100 */
[----:B------:R1:W4:Y:S01]  /*13670*/  LDG.E.U8 R62, desc[UR20][R58.64] ;  /* 0x000000143a3e7981 */ /* 0x000322000c1e1100 */
[----:B0-----:R-:W-:Y:S02]  /*13680*/  IADD3 R56, P3, PT, R60, UR9, RZ ;  /* 0x000000093c387c10 */ /* 0x001fe4000ff7e0ff */
[----:B-1----:R-:W-:Y:S02]  /*13690*/  IADD3 R58, P2, PT, R76, UR9, RZ ;  /* 0x000000094c3a7c10 */ /* 0x002fe4000ff5e0ff */
[----:B------:R-:W-:-:S02]  /*136a0*/  IADD3.X R57, PT, PT, R61, UR4, RZ, P3, !PT ;  /* 0x000000043d397c10 */ /* 0x000fc40009ffe4ff */
[----:B------:R-:W-:Y:S01]  /*136b0*/  IADD3.X R59, PT, PT, R77, UR4, RZ, P2, !PT ;  /* 0x000000044d3b7c10 */ /* 0x000fe200097fe4ff */
[----:B------:R0:W4:Y:S04]  /*136c0*/  LDG.E.U8 R61, desc[UR20][R54.64] ;  /* 0x00000014363d7981 */ /* 0x000128000c1e1100 */
[----:B------:R-:W4:Y:S04]  /*136d0*/  LDL.64 R76, [R1+0x40] ;  /* 0x00004000014c7983 */ /* 0x000f280000100a00 */
[----:B------:R1:W4:Y:S01]  /*136e0*/  LDG.E.U8 R60, desc[UR20][R56.64] ;  /* 0x00000014383c7981 */ /* 0x000322000c1e1100 */
[----:B0-----:R-:W-:-:S03]  /*136f0*/  IADD3 R54, P3, PT, R68, UR9, RZ ;  /* 0x0000000944367c10 */ /* 0x001fc6000ff7e0ff */
[----:B------:R-:W4:Y:S01]  /*13700*/  LDG.E.U8 R59, desc[UR20][R58.64] ;  /* 0x000000143a3b7981 */ /* 0x000f22000c1e1100 */
[----:B------:R-:W-:Y:S02]  /*13710*/  IADD3.X R55, PT, PT, R69, UR4, RZ, P3, !PT ;  /* 0x0000000445377c10 */ /* 0x000fe40009ffe4ff */
[----:B-1----:R-:W-:-:S04]  /*13720*/  IADD3 R56, P2, PT, R74, UR9, RZ ;  /* 0x000000094a387c10 */ /* 0x002fc8000ff5e0ff */
[----:B------:R-:W-:Y:S01]  /*13730*/  IADD3.X R57, PT, PT, R75, UR4, RZ, P2, !PT ;  /* 0x000000044b397c10 */ /* 0x000fe200097fe4ff */
[----:B------:R3:W4:Y:S04]  /*13740*/  LDG.E.U8 R58, desc[UR20][R54.64] ;  /* 0x00000014363a7981 */ /* 0x000728000c1e1100 */
[----:B------:R-:W4:Y:S04]  /*13750*/  LDL.64 R74, [R1+0x20] ;  /* 0x00002000014a7983 */ /* 0x000f280000100a00 */
[----:B------:R-:W4:Y:S01]  /*13760*/  LDG.E.U8 R57, desc[UR20][R56.64] ;  /* 0x0000001438397981 */ /* 0x000f22000c1e1100 */
[----:B---3--:R-:W-:-:S04]  /*13770*/  IADD3 R54, P2, PT, R72, UR9, RZ ;  /* 0x0000000948367c10 */ /* 0x008fc8000ff5e0ff */
[----:B------:R-:W-:Y:S02]  /*13780*/  IADD3.X R55, PT, PT, R73, UR4, RZ, P2, !PT ;  /* 0x0000000449377c10 */ /* 0x000fe400097fe4ff */
[----:B------:R-:W3:Y:S01]  /*13790*/  LDL.64 R72, [R1] ;  /* 0x0000000001487983 */ /* 0x000ee20000100a00 */
[----:B--2---:R-:W-:-:S03]  /*137a0*/  IADD3 R68, P3, PT, R70, UR9, RZ ;  /* 0x0000000946447c10 */ /* 0x004fc6000ff7e0ff */
[----:B------:R-:W2:Y:S01]  /*137b0*/  LDG.E.U8 R55, desc[UR20][R54.64] ;  /* 0x0000001436377981 */ /* 0x000ea2000c1e1100 */
[----:B------:R-:W-:-:S05]  /*137c0*/  IADD3.X R69, PT, PT, R71, UR4, RZ, P3, !PT ;  /* 0x0000000447457c10 */ /* 0x000fca0009ffe4ff */
[----:B------:R0:W2:Y:S01]  /*137d0*/  LDG.E.U8 R56, desc[UR20][R68.64] ;  /* 0x0000001444387981 */ /* 0x0000a2000c1e1100 */
[----:B------:R-:W-:Y:S02]  /*137e0*/  IADD3 R70, P3, PT, R134, UR9, RZ ;  /* 0x0000000986467c10 */ /* 0x000fe4000ff7e0ff */
[----:B0-----:R-:W-:-:S04]  /*137f0*/  IADD3 R68, P2, PT, R132, UR9, RZ ;  /* 0x0000000984447c10 */ /* 0x001fc8000ff5e0ff */
[----:B------:R-:W-:Y:S02]  /*13800*/  IADD3.X R69, PT, PT, R133, UR4, RZ, P2, !PT ;  /* 0x0000000485457c10 */ /* 0x000fe400097fe4ff */
[----:B------:R-:W-:Y:S01]  /*13810*/  IADD3.X R71, PT, PT, R135, UR4, RZ, P3, !PT ;  /* 0x0000000487477c10 */ /* 0x000fe20009ffe4ff */
[----:B------:R-:W2:Y:S04]  /*13820*/  LDL.64 R132, [R1+0x1f8] ;  /* 0x0001f80001847983 */ /* 0x000ea80000100a00 */
[----:B------:R0:W2:Y:S04]  /*13830*/  LDG.E.U8 R53, desc[UR20][R68.64] ;  /* 0x0000001444357981 */ /* 0x0000a8000c1e1100 */
[----:B------:R1:W2:Y:S04]  /*13840*/  LDG.E.U8 R54, desc[UR20][R70.64] ;  /* 0x0000001446367981 */ /* 0x0002a8000c1e1100 */
[----:B------:R-:W2:Y:S01]  /*13850*/  LDL.64 R134, [R1+0x1d8] ;  /* 0x0001d80001867983 */ /* 0x000ea20000100a00 */
[----:B0-----:R-:W-:-:S04]  /*13860*/  IADD3 R68, P3, PT, R86, UR9, RZ ;  /* 0x0000000956447c10 */ /* 0x001fc8000ff7e0ff */
[----:B------:R-:W-:Y:S02]  /*13870*/  IADD3.X R69, PT, PT, R87, UR4, RZ, P3, !PT ;  /* 0x0000000457457c10 */ /* 0x000fe40009ffe4ff */
[----:B-1----:R-:W-:-:S03]  /*13880*/  IADD3 R70, P2, PT, R102, UR9, RZ ;  /* 0x0000000966467c10 */ /* 0x002fc6000ff5e0ff */
[----:B------:R0:W2:Y:S01]  /*13890*/  LDG.E.U8 R88, desc[UR20][R68.64] ;  /* 0x0000001444587981 */ /* 0x0000a2000c1e1100 */
[----:B------:R-:W-:-:S05]  /*138a0*/  IADD3.X R71, PT, PT, R103, UR4, RZ, P2, !PT ;  /* 0x0000000467477c10 */ /* 0x000fca00097fe4ff */
[----:B------:R-:W2:Y:S01]  /*138b0*/  LDG.E.U8 R41, desc[UR20][R70.64] ;  /* 0x0000001446297981 */ /* 0x000ea2000c1e1100 */
[----:B0-----:R-:W-:-:S04]  /*138c0*/  IADD3 R68, P2, PT, R84, UR9, RZ ;  /* 0x0000000954447c10 */ /* 0x001fc8000ff5e0ff */
[----:B------:R-:W-:-:S05]  /*138d0*/  IADD3.X R69, PT, PT, R85, UR4, RZ, P2, !PT ;  /* 0x0000000455457c10 */ /* 0x000fca00097fe4ff */
[----:B------:R0:W2:Y:S02]  /*138e0*/  LDG.E.U8 R87, desc[UR20][R68.64] ;  /* 0x0000001444577981 */ /* 0x0000a4000c1e1100 */
        /* <DEDUP_REMOVED lines=9> */
[----:B----4-:R-:W-:-:S04]  /*13980*/  IADD3 R68, P2, PT, R76, UR9, RZ ;  /* 0x000000094c447c10 */ /* 0x010fc8000ff5e0ff */
[----:B------:R-:W-:-:S05]  /*13990*/  IADD3.X R69, PT, PT, R77, UR4, RZ, P2, !PT ;  /* 0x000000044d457c10 */ /* 0x000fca00097fe4ff */
[----:B------:R0:W4:Y:S02]  /*139a0*/  LDG.E.U8 R83, desc[UR20][R68.64] ;  /* 0x0000001444537981 */ /* 0x000124000c1e1100 */
[----:B0-----:R-:W-:-:S04]  /*139b0*/  IADD3 R68, P2, PT, R74, UR9, RZ ;  /* 0x000000094a447c10 */ /* 0x001fc8000ff5e0ff */
[----:B------:R-:W-:-:S05]  /*139c0*/  IADD3.X R69, PT, PT, R75, UR4, RZ, P2, !PT ;  /* 0x000000044b457c10 */ /* 0x000fca00097fe4ff */
[----:B------:R3:W2:Y:S02]  /*139d0*/  LDG.E.U8 R82, desc[UR20][R68.64] ;  /* 0x0000001444527981 */ /* 0x0006a4000c1e1100 */
[----:B---3--:R-:W-:-:S04]  /*139e0*/  IADD3 R68, P2, PT, R72, UR9, RZ ;  /* 0x0000000948447c10 */ /* 0x008fc8000ff5e0ff */
[----:B------:R-:W-:-:S05]  /*139f0*/  IADD3.X R69, PT, PT, R73, UR4, RZ, P2, !PT ;  /* 0x0000000449457c10 */ /* 0x000fca00097fe4ff */
[----:B------:R0:W3:Y:S02]  /*13a00*/  LDG.E.U8 R81, desc[UR20][R68.64] ;  /* 0x0000001444517981 */ /* 0x0000e4000c1e1100 */
[----:B0-----:R-:W-:-:S04]  /*13a10*/  IADD3 R68, P2, PT, R244, UR9, RZ ;  /* 0x00000009f4447c10 */ /* 0x001fc8000ff5e0ff */
        /* <DEDUP_REMOVED lines=33> */
[----:B------:R-:W-:Y:S02]  /*13c30*/  IADD3.X R69, PT, PT, R143, UR4, RZ, P2, !PT ;  /* 0x000000048f457c10 */ /* 0x000fe400097fe4ff */
[----:B------:R-:W-:-:S04]  /*13c40*/  IADD3 R102, P2, PT, R210, UR9, RZ ;  /* 0x00000009d2667c10 */ /* 0x000fc8000ff5e0ff */
[----:B------:R-:W-:Y:S01]  /*13c50*/  IADD3.X R103, PT, PT, R211, UR4, RZ, P2, !PT ;  /* 0x00000004d3677c10 */ /* 0x000fe200097fe4ff */
[----:B------:R-:W3:Y:S04]  /*13c60*/  LDG.E.U8 R69, desc[UR20][R68.64] ;  /* 0x0000001444457981 */ /* 0x000ee8000c1e1100 */
[----:B------:R-:W3:Y:S04]  /*13c70*/  LDL.64 R210, [R1+0x1b8] ;  /* 0x0001b80001d27983 */ /* 0x000ee80000100a00 */
[----:B------:R0:W4:Y:S02]  /*13c80*/  LDG.E.U8 R68, desc[UR20][R102.64] ;  /* 0x0000001466447981 */ /* 0x000124000c1e1100 */
[----:B0-----:R-:W-:-:S04]  /*13c90*/  IADD3 R102, P2, PT, R208, UR9, RZ ;  /* 0x00000009d0667c10 */ /* 0x001fc8000ff5e0ff */
[----:B------:R-:W-:Y:S02]  /*13ca0*/  IADD3.X R103, PT, PT, R209, UR4, RZ, P2, !PT ;  /* 0x00000004d1677c10 */ /* 0x000fe400097fe4ff */
[----:B------:R-:W4:Y:S04]  /*13cb0*/  LDL.64 R208, [R1+0x198] ;  /* 0x0001980001d07983 */ /* 0x000f280000100a00 */
[----:B------:R0:W4:Y:S02]  /*13cc0*/  LDG.E.U8 R90, desc[UR20][R102.64] ;  /* 0x00000014665a7981 */ /* 0x000124000c1e1100 */
[----:B0-----:R-:W-:-:S04]  /*13cd0*/  IADD3 R102, P2, PT, R232, UR9, RZ ;  /* 0x00000009e8667c10 */ /* 0x001fc8000ff5e0ff */
[----:B------:R-:W-:Y:S02]  /*13ce0*/  IADD3.X R103, PT, PT, R233, UR4, RZ, P2, !PT ;  /* 0x00000004e9677c10 */ /* 0x000fe400097fe4ff */
[----:B------:R-:W4:Y:S04]  /*13cf0*/  LDL.64 R232, [R1+0x178] ;  /* 0x0001780001e87983 */ /* 0x000f280000100a00 */
[----:B------:R2:W4:Y:S02]  /*13d00*/  LDG.E.U8 R92, desc[UR20][R102.64] ;  /* 0x00000014665c7981 */ /* 0x000524000c1e1100 */
[----:B--2---:R-:W-:-:S04]  /*13d10*/  IADD3 R102, P2, PT, R132, UR9, RZ ;  /* 0x0000000984667c10 */ /* 0x004fc8000ff5e0ff */
[----:B------:R-:W-:Y:S02]  /*13d20*/  IADD3.X R103, PT, PT, R133, UR4, RZ, P2, !PT ;  /* 0x0000000485677c10 */ /* 0x000fe400097fe4ff */
[----:B------:R-:W2:Y:S04]  /*13d30*/  LDL.64 R132, [R1+0x158] ;  /* 0x0001580001847983 */ /* 0x000ea80000100a00 */
[----:B------:R0:W2:Y:S02]  /*13d40*/  LDG.E.U8 R94, desc[UR20][R102.64] ;  /* 0x00000014665e7981 */ /* 0x0000a4000c1e1100 */
[----:B0-----:R-:W-:-:S04]  /*13d50*/  IADD3 R102, P2, PT, R134, UR9, RZ ;  /* 0x0000000986667c10 */ /* 0x001fc8000ff5e0ff */
[----:B------:R-:W-:Y:S02]  /*13d60*/  IADD3.X R103, PT, PT, R135, UR4, RZ, P2, !PT ;  /* 0x0000000487677c10 */ /* 0x000fe400097fe4ff */
[----:B------:R-:W2:Y:S04]  /*13d70*/  LDL.64 R134, [R1+0x138] ;  /* 0x0001380001867983 */ /* 0x000ea80000100a00 */
[----:B------:R3:W2:Y:S02]  /*13d80*/  LDG.E.U8 R96, desc[UR20][R102.64] ;  /* 0x0000001466607981 */ /* 0x0006a4000c1e1100 */
[----:B---3--:R-:W-:-:S04]  /*13d90*/  IADD3 R102, P2, PT, R210, UR9, RZ ;  /* 0x00000009d2667c10 */ /* 0x008fc8000ff5e0ff */
[----:B------:R-:W-:Y:S02]  /*13da0*/  IADD3.X R103, PT, PT, R211, UR4, RZ, P2, !PT ;  /* 0x00000004d3677c10 */ /* 0x000fe400097fe4ff */
[----:B------:R-:W3:Y:S04]  /*13db0*/  LDL.64 R210, [R1+0x118] ;  /* 0x0001180001d27983 */ /* 0x000ee80000100a00 */
[----:B------:R4:W3:Y:S02]  /*13dc0*/  LDG.E.U8 R98, desc[UR20][R102.64] ;  /* 0x0000001466627981 */ /* 0x0008e4000c1e1100 */
[----:B----4-:R-:W-:-:S04]  /*13dd0*/  IADD3 R102, P2, PT, R208, UR9, RZ ;  /* 0x00000009d0667c10 */ /* 0x010fc8000ff5e0ff */
        /* <DEDUP_REMOVED lines=29> */
[----:B------:R-:W2:Y:S04]  /*13fb0*/  LDL.LU.64 R134, [R1+0x7a8] ;  /* 0x0007a80001867983 */ /* 0x000ea80000300a00 */
[----:B------:R0:W2:Y:S02]  /*13fc0*/  LDG.E.U8 R116, desc[UR20][R102.64] ;  /* 0x0000001466747981 */ /* 0x0000a4000c1e1100 */
[----:B0-----:R-:W-:-:S04]  /*13fd0*/  IADD3 R102, P2, PT, R234, UR9, RZ ;  /* 0x00000009ea667c10 */ /* 0x001fc8000ff5e0ff */
[----:B------:R-:W-:Y:S01]  /*13fe0*/  IADD3.X R103, PT, PT, R235, UR4, RZ, P2, !PT ;  /* 0x00000004eb677c10 */ /* 0x000fe200097fe4ff */
[----:B------:R0:W-:Y:S04]  /*13ff0*/  STS.U8 [R3+UR68+0x18000], R137 ;  /* 0x0180008903007988 */ /* 0x0001e80008000044 */
[----:B------:R1:W2:Y:S04]  /*14000*/  LDG.E.U8 R118, desc[UR20][R102.64] ;  /* 0x0000001466767981 */ /* 0x0002a8000c1e1100 */
[----:B------:R0:W-:Y:S04]  /*14010*/  STS.U8 [R3+UR68+0x18400], R179 ;  /* 0x018400b303007988 */ /* 0x0001e80008000044 */
[----:B------:R0:W-:Y:S01]  /*14020*/  STS.U8 [R3+UR68+0x18800], R181 ;  /* 0x018800b503007988 */ /* 0x0001e20008000044 */
[----:B-1----:R-:W-:-:S03]  /*14030*/  IADD3 R102, P2, PT, R232, UR9, RZ ;  /* 0x00000009e8667c10 */ /* 0x002fc6000ff5e0ff */
[----:B------:R1:W-:Y:S01]  /*14040*/  STS.U8 [R3+UR68+0x18c00], R183 ;  /* 0x018c00b703007988 */ /* 0x0003e20008000044 */
[----:B------:R-:W-:-:S03]  /*14050*/  IADD3.X R103, PT, PT, R233, UR4, RZ, P2, !PT ;  /* 0x00000004e9677c10 */ /* 0x000fc600097fe4ff */
[----:B------:R0:W-:Y:S04]  /*14060*/  STS.U8 [R3+UR68+0x19000], R182 ;  /* 0x019000b603007988 */ /* 0x0001e80008000044 */
[----:B------:R3:W2:Y:S04]  /*14070*/  LDG.E.U8 R120, desc[UR20][R102.64] ;  /* 0x0000001466787981 */ /* 0x0006a8000c1e1100 */
[----:B------:R0:W-:Y:S04]  /*14080*/  STS.U8 [R3+UR68+0x19400], R180 ;  /* 0x019400b403007988 */ /* 0x0001e80008000044 */
[----:B------:R0:W-:Y:S04]  /*14090*/  STS.U8 [R3+UR68+0x19800], R178 ;  /* 0x019800b203007988 */ /* 0x0001e80008000044 */
[----:B------:R0:W-:Y:S04]  /*140a0*/  STS.U8 [R3+UR68+0x19c00], R131 ;  /* 0x019c008303007988 */ /* 0x0001e80008000044 */
[----:B------:R0:W-:Y:S04]  /*140b0*/  STS.U8 [R3+UR68+0x1a000], R129 ;  /* 0x01a0008103007988 */ /* 0x0001e80008000044 */
[----:B------:R0:W-:Y:S04]  /*140c0*/  STS.U8 [R3+UR68+0x1a400], R127 ;  /* 0x01a4007f03007988 */ /* 0x0001e80008000044 */
[----:B------:R-:W2:Y:S04]  /*140d0*/  LDL.64 R232, [R1+0x1f0] ;  /* 0x0001f00001e87983 */ /* 0x000ea80000100a00 */
        /* <DEDUP_REMOVED lines=12> */
[----:B------:R-:W2:Y:S01]  /*141a0*/  LDL.64 R234, [R1+0x70] ;  /* 0x0000700001ea7983 */ /* 0x000ea20000100a00 */
        /* <DEDUP_REMOVED lines=29> */
[----:B-1----:R0:W2:Y:S02]  /*14380*/  LDG.E.U8 R183, desc[UR20][R102.64] ;  /* 0x0000001466b77981 */ /* 0x0020a4000c1e1100 */
        /* <DEDUP_REMOVED lines=66> */
[----:B------:R-:W-:Y:S01]  /*147b0*/  IADD3.X R103, PT, PT, R233, UR4, RZ, P2, !PT ;  /* 0x00000004e9677c10 */ /* 0x000fe200097fe4ff */
[----:B------:R0:W-:Y:S04]  /*147c0*/  STS.U8 [R3+UR68+0x1d800], R99 ;  /* 0x01d8006303007988 */ /* 0x0001e80008000044 */
[----:B------:R-:W2:Y:S04]  /*147d0*/  LDL.64 R232, [R1+0x50] ;  /* 0x0000500001e87983 */ /* 0x000ea80000100a00 */
[----:B0-----:R3:W2:Y:S04]  /*147e0*/  LDG.E.U8 R99, desc[UR20][R102.64] ;  /* 0x0000001466637981 */ /* 0x0016a8000c1e1100 */
[----:B------:R0:W-:Y:S01]  /*147f0*/  STS.U8 [R3+UR68+0x1dc00], R97 ;  /* 0x01dc006103007988 */ /* 0x0001e20008000044 */
[----:B---3--:R-:W-:-:S04]  /*14800*/  IADD3 R102, P2, PT, R210, UR9, RZ ;  /* 0x00000009d2667c10 */ /* 0x008fc8000ff5e0ff */
[----:B------:R-:W-:Y:S02]  /*14810*/  IADD3.X R103, PT, PT, R211, UR4, RZ, P2, !PT ;  /* 0x00000004d3677c10 */ /* 0x000fe400097fe4ff */
[----:B------:R-:W3:Y:S04]  /*14820*/  LDL.64 R210, [R1+0x30] ;  /* 0x0000300001d27983 */ /* 0x000ee80000100a00 */
[----:B0-----:R4:W3:Y:S02]  /*14830*/  LDG.E.U8 R97, desc[UR20][R102.64] ;  /* 0x0000001466617981 */ /* 0x0018e4000c1e1100 */
[----:B----4-:R-:W-:-:S04]  /*14840*/  IADD3 R102, P2, PT, R208, UR9, RZ ;  /* 0x00000009d0667c10 */ /* 0x010fc8000ff5e0ff */
[----:B------:R-:W-:Y:S02]  /*14850*/  IADD3.X R103, PT, PT, R209, UR4, RZ, P2, !PT ;  /* 0x00000004d1677c10 */ /* 0x000fe400097fe4ff */
[----:B------:R-:W4:Y:S04]  /*14860*/  LDL.64 R208, [R1+0x10] ;  /* 0x0000100001d07983 */ /* 0x000f280000100a00 */
[----:B------:R0:W-:Y:S04]  /*14870*/  STS.U8 [R3+UR68+0x1e000], R95 ;  /* 0x01e0005f03007988 */ /* 0x0001e80008000044 */
[----:B0-----:R2:W4:Y:S02]  /*14880*/  LDG.E.U8 R95, desc[UR20][R102.64] ;  /* 0x00000014665f7981 */ /* 0x001524000c1e1100 */
[----:B--2---:R-:W-:-:S04]  /*14890*/  IADD3 R102, P2, PT, R132, UR9, RZ ;  /* 0x0000000984667c10 */ /* 0x004fc8000ff5e0ff */
[----:B------:R-:W-:Y:S01]  /*148a0*/  IADD3.X R103, PT, PT, R133, UR4, RZ, P2, !PT ;  /* 0x0000000485677c10 */ /* 0x000fe200097fe4ff */
[----:B------:R0:W-:Y:S04]  /*148b0*/  STS.U8 [R3+UR68+0x1e400], R93 ;  /* 0x01e4005d03007988 */ /* 0x0001e80008000044 */
[----:B------:R1:W-:Y:S04]  /*148c0*/  STS.U8 [R3+UR68+0x1e800], R91 ;  /* 0x01e8005b03007988 */ /* 0x0003e80008000044 */
[----:B------:R2:W-:Y:S04]  /*148d0*/  STS.U8 [R3+UR68+0x1ec00], R89 ;  /* 0x01ec005903007988 */ /* 0x0005e80008000044 */
[----:B0-----:R0:W4:Y:S04]  /*148e0*/  LDG.E.U8 R93, desc[UR20][R102.64] ;  /* 0x00000014665d7981 */ /* 0x001128000c1e1100 */
[----:B------:R4:W-:Y:S04]  /*148f0*/  STS.U8 [R3+UR68+0x1f400], R66 ;  /* 0x01f4004203007988 */ /* 0x0009e80008000044 */
[----:B------:R1:W-:Y:S01]  /*14900*/  STS.U8 [R3+UR68+0x1f000], R67 ;  /* 0x01f0004303007988 */ /* 0x0003e20008000044 */
[----:B0-----:R-:W-:-:S03]  /*14910*/  IADD3 R102, P2, PT, R234, UR9, RZ ;  /* 0x00000009ea667c10 */ /* 0x001fc6000ff5e0ff */
[----:B------:R0:W-:Y:S01]  /*14920*/  STS.U8 [R3+UR68+0x1fc00], R64 ;  /* 0x01fc004003007988 */ /* 0x0001e20008000044 */
[----:B------:R-:W-:-:S03]  /*14930*/  IADD3.X R103, PT, PT, R235, UR4, RZ, P2, !PT ;  /* 0x00000004eb677c10 */ /* 0x000fc600097fe4ff */
[----:B------:R0:W-:Y:S04]  /*14940*/  STS.U8 [R3+UR68+0x1f800], R65 ;  /* 0x01f8004103007988 */ /* 0x0001e80008000044 */
[----:B-1----:R1:W4:Y:S04]  /*14950*/  LDG.E.U8 R91, desc[UR20][R102.64] ;  /* 0x00000014665b7981 */ /* 0x002328000c1e1100 */
[----:B------:R-:W5:Y:S01]  /*14960*/  LDL.LU.64 R132, [R1+0x7a0] ;  /* 0x0007a00001847983 */ /* 0x000f620000300a00 */
[----:B-1----:R-:W-:-:S04]  /*14970*/  IADD3 R102, P2, PT, R232, UR9, RZ ;  /* 0x00000009e8667c10 */ /* 0x002fc8000ff5e0ff */
[----:B------:R-:W-:-:S05]  /*14980*/  IADD3.X R103, PT, PT, R233, UR4, RZ, P2, !PT ;  /* 0x00000004e9677c10 */ /* 0x000fca00097fe4ff */
[----:B--2---:R3:W2:Y:S02]  /*14990*/  LDG.E.U8 R89, desc[UR20][R102.64] ;  /* 0x0000001466597981 */ /* 0x0046a4000c1e1100 */
[----:B---3--:R-:W-:-:S04]  /*149a0*/  IADD3 R102, P2, PT, R210, UR9, RZ ;  /* 0x00000009d2667c10 */ /* 0x008fc8000ff5e0ff */
[----:B------:R-:W-:-:S05]  /*149b0*/  IADD3.X R103, PT, PT, R211, UR4, RZ, P2, !PT ;  /* 0x00000004d3677c10 */ /* 0x000fca00097fe4ff */
[----:B------:R-:W3:Y:S01]  /*149c0*/  LDG.E.U8 R102, desc[UR20][R102.64] ;  /* 0x0000001466667981 */ /* 0x000ee2000c1e1100 */
[----:B----4-:R-:W-:-:S04]  /*149d0*/  IADD3 R66, P2, PT, R208, UR9, RZ ;  /* 0x00000009d0427c10 */ /* 0x010fc8000ff5e0ff */
[----:B------:R-:W-:-:S05]  /*149e0*/  IADD3.X R67, PT, PT, R209, UR4, RZ, P2, !PT ;  /* 0x00000004d1437c10 */ /* 0x000fca00097fe4ff */
[----:B------:R1:W4:Y:S02]  /*149f0*/  LDG.E.U8 R103, desc[UR20][R66.64] ;  /* 0x0000001442677981 */ /* 0x000324000c1e1100 */
[----:B-1----:R-:W-:-:S04]  /*14a00*/  IADD3 R66, P2, PT, R248, UR9, RZ ;  /* 0x00000009f8427c10 */ /* 0x002fc8000ff5e0ff */
[----:B------:R-:W-:Y:S02]  /*14a10*/  IADD3.X R67, PT, PT, R249, UR4, RZ, P2, !PT ;  /* 0x00000004f9437c10 */ /* 0x000fe400097fe4ff */
[----:B0-----:R-:W-:Y:S02]  /*14a20*/  IADD3 R64, P2, PT, R240, UR9, RZ ;  /* 0x00000009f0407c10 */ /* 0x001fe4000ff5e0ff */
[----:B------:R-:W-:Y:S01]  /*14a30*/  LOP3.LUT R209, R3, 0x20, RZ, 0x3c, !PT ;  /* 0x0000002003d17812 */ /* 0x000fe200078e3cff */
[----:B------:R-:W2:Y:S01]  /*14a40*/  LDG.E.U8 R66, desc[UR20][R66.64] ;  /* 0x0000001442427981 */ /* 0x000ea2000c1e1100 */
[----:B------:R-:W-:-:S03]  /*14a50*/  IADD3.X R65, PT, PT, R241, UR4, RZ, P2, !PT ;  /* 0x00000004f1417c10 */ /* 0x000fc600097fe4ff */
[----:B------:R-:W-:Y:S04]  /*14a60*/  STS.U8 [R209+UR68+0x18100], R63 ;  /* 0x0181003fd1007988 */ /* 0x000fe80008000044 */
[----:B------:R0:W2:Y:S04]  /*14a70*/  LDG.E.U8 R67, desc[UR20][R64.64] ;  /* 0x0000001440437981 */ /* 0x0000a8000c1e1100 */
[----:B------:R1:W-:Y:S01]  /*14a80*/  STS.U8 [R209+UR68+0x18500], R62 ;  /* 0x0185003ed1007988 */ /* 0x0003e20008000044 */
[----:B0-----:R-:W-:-:S04]  /*14a90*/  IADD3 R64, P2, PT, R228, UR9, RZ ;  /* 0x00000009e4407c10 */ /* 0x001fc8000ff5e0ff */
[----:B------:R-:W-:Y:S02]  /*14aa0*/  IADD3.X R65, PT, PT, R229, UR4, RZ, P2, !PT ;  /* 0x00000004e5417c10 */ /* 0x000fe400097fe4ff */
[----:B-1----:R-:W-:-:S03]  /*14ab0*/  IADD3 R62, P2, PT, R220, UR9, RZ ;  /* 0x00000009dc3e7c10 */ /* 0x002fc6000ff5e0ff */
        /* <DEDUP_REMOVED lines=33> */
[----:B------:R-:W-:-:S05]  /*14cd0*/  IADD3.X R55, PT, PT, R147, UR4, RZ, P2, !PT ;  /* 0x0000000493377c10 */ /* 0x000fca00097fe4ff */
[----:B------:R0:W2:Y:S02]  /*14ce0*/  LDG.E.U8 R57, desc[UR20][R54.64] ;  /* 0x0000001436397981 */ /* 0x0000a4000c1e1100 */
[----:B0-----:R-:W-:-:S04]  /*14cf0*/  IADD3 R54, P2, PT, R138, UR9, RZ ;  /* 0x000000098a367c10 */ /* 0x001fc8000ff5e0ff */
[----:B------:R-:W-:-:S05]  /*14d00*/  IADD3.X R55, PT, PT, R139, UR4, RZ, P2, !PT ;  /* 0x000000048b377c10 */ /* 0x000fca00097fe4ff */
[----:B------:R0:W4:Y:S04]  /*14d10*/  LDG.E.U8 R54, desc[UR20][R54.64] ;  /* 0x0000001436367981 */ /* 0x000128000c1e1100 */
        /* <DEDUP_REMOVED lines=33> */
[----:B-1----:R-:W1:Y:S03]  /*14f30*/  S2R R209, SR_TID.X ;  /* 0x0000000000d17919 */ /* 0x002e660000002100 */
        /* <DEDUP_REMOVED lines=14> */
[----:B0-----:R-:W-:-:S03]  /*15020*/  LOP3.LUT R55, R3, 0x60, RZ, 0x3c, !PT ;  /* 0x0000006003377812 */ /* 0x001fc600078e3cff */
[----:B------:R-:W-:Y:S04]  /*15030*/  STS.U8 [R208+UR68+0x1e200], R183 ;  /* 0x01e200b7d0007988 */ /* 0x000fe80008000044 */
[----:B------:R-:W-:Y:S04]  /*15040*/  STS.U8 [R208+UR68+0x1e600], R182 ;  /* 0x01e600b6d0007988 */ /* 0x000fe80008000044 */
[----:B------:R0:W-:Y:S04]  /*15050*/  STS.U8 [R208+UR68+0x1ea00], R180 ;  /* 0x01ea00b4d0007988 */ /* 0x0001e80008000044 */
        /* <DEDUP_REMOVED lines=10> */
[----:B------:R-:W-:Y:S01]  /*15100*/  STS.U8 [R55+UR68+0x19700], R113 ;  /* 0x0197007137007988 */ /* 0x000fe20008000044 */
[----:B-1----:R-:W-:-:S03]  /*15110*/  IMAD.SHL.U32 R53, R209, 0x10, RZ ;  /* 0x00000010d1357824 */ /* 0x002fc600078e00ff */
[----:B------:R-:W-:Y:S04]  /*15120*/  STS.U8 [R55+UR68+0x19b00], R111 ;  /* 0x019b006f37007988 */ /* 0x000fe80008000044 */
[----:B------:R-:W-:Y:S04]  /*15130*/  STS.U8 [R55+UR68+0x19f00], R109 ;  /* 0x019f006d37007988 */ /* 0x000fe80008000044 */
[----:B------:R-:W-:Y:S04]  /*15140*/  STS.U8 [R55+UR68+0x1a300], R107 ;  /* 0x01a3006b37007988 */ /* 0x000fe80008000044 */
[----:B------:R-:W-:Y:S01]  /*15150*/  STS.U8 [R55+UR68+0x1a700], R105 ;  /* 0x01a7006937007988 */ /* 0x000fe20008000044 */
[----:B------:R-:W-:-:S03]  /*15160*/  IMAD.SHL.U32 R41, R209, 0x4, RZ ;  /* 0x00000004d1297824 */ /* 0x000fc600078e00ff */
[----:B------:R-:W-:Y:S01]  /*15170*/  STS.U8 [R55+UR68+0x1ab00], R101 ;  /* 0x01ab006537007988 */ /* 0x000fe20008000044 */
[----:B------:R-:W-:-:S03]  /*15180*/  LOP3.LUT R53, R53, 0x870, RZ, 0xc0, !PT ;  /* 0x0000087035357812 */ /* 0x000fc600078ec0ff */
[----:B------:R-:W-:Y:S04]  /*15190*/  STS.U8 [R55+UR68+0x1af00], R99 ;  /* 0x01af006337007988 */ /* 0x000fe80008000044 */
[----:B------:R-:W-:Y:S04]  /*151a0*/  STS.U8 [R55+UR68+0x1b300], R97 ;  /* 0x01b3006137007988 */ /* 0x000fe80008000044 */
[----:B------:R-:W-:Y:S04]  /*151b0*/  STS.U8 [R55+UR68+0x1b700], R95 ;  /* 0x01b7005f37007988 */ /* 0x000fe80008000044 */
[----:B------:R-:W-:Y:S01]  /*151c0*/  STS.U8 [R55+UR68+0x1bb00], R93 ;  /* 0x01bb005d37007988 */ /* 0x000fe20008000044 */
[----:B------:R-:W-:-:S03]  /*151d0*/  LOP3.LUT R53, R53, 0x40, R41, 0x78, !PT ;  /* 0x0000004035357812 */ /* 0x000fc600078e7829 */
[----:B------:R-:W-:Y:S01]  /*151e0*/  STS.U8 [R55+UR68+0x1bf00], R91 ;  /* 0x01bf005b37007988 */ /* 0x000fe20008000044 */
[----:B------:R-:W-:-:S03]  /*151f0*/  IMAD.SHL.U32 R41, R209, 0x80, RZ ;  /* 0x00000080d1297824 */ /* 0x000fc600078e00ff */
[----:B--2---:R-:W-:Y:S04]  /*15200*/  STS.U8 [R55+UR68+0x1c300], R89 ;  /* 0x01c3005937007988 */ /* 0x004fe80008000044 */
[----:B---3--:R-:W-:Y:S04]  /*15210*/  STS.U8 [R55+UR68+0x1c700], R102 ;  /* 0x01c7006637007988 */ /* 0x008fe80008000044 */
[----:B----4-:R-:W-:Y:S04]  /*15220*/  STS.U8 [R55+UR68+0x1cb00], R103 ;  /* 0x01cb006737007988 */ /* 0x010fe80008000044 */
[----:B------:R-:W-:Y:S04]  /*15230*/  STS.U8 [R55+UR68+0x1cf00], R66 ;  /* 0x01cf004237007988 */ /* 0x000fe80008000044 */
[----:B------:R-:W-:Y:S01]  /*15240*/  STS.U8 [R55+UR68+0x1d300], R67 ;  /* 0x01d3004337007988 */ /* 0x000fe20008000044 */
[----:B------:R-:W-:-:S03]  /*15250*/  LOP3.LUT R53, R53, 0x3780, R41, 0xf8, !PT ;  /* 0x0000378035357812 */ /* 0x000fc600078ef829 */
[----:B------:R-:W-:Y:S04]  /*15260*/  STS.U8 [R55+UR68+0x1d700], R64 ;  /* 0x01d7004037007988 */ /* 0x000fe80008000044 */
[----:B------:R-:W-:Y:S04]  /*15270*/  STS.U8 [R55+UR68+0x1db00], R65 ;  /* 0x01db004137007988 */ /* 0x000fe80008000044 */
[----:B------:R-:W-:Y:S01]  /*15280*/  STS.U8 [R55+UR68+0x1df00], R62 ;  /* 0x01df003e37007988 */ /* 0x000fe20008000044 */
[----:B------:R-:W-:-:S03]  /*15290*/  F2FP.SATFINITE.E4M3.F32.PACK_AB_MERGE_C R41, R7, R6, R52 ;  /* 0x000000060729723e */ /* 0x000fc60004807034 */
[----:B------:R-:W-:Y:S01]  /*152a0*/  STS.U8 [R55+UR68+0x1e300], R63 ;  /* 0x01e3003f37007988 */ /* 0x000fe20008000044 */
[----:B------:R-:W-:-:S03]  /*152b0*/  F2FP.SATFINITE.E4M3.F32.PACK_AB_MERGE_C R40, R5, R4, R40 ;  /* 0x000000040528723e */ /* 0x000fc60004807028 */
[----:B------:R-:W-:Y:S01]  /*152c0*/  STS.U8 [R55+UR68+0x1e700], R60 ;  /* 0x01e7003c37007988 */ /* 0x000fe20008000044 */
[----:B------:R-:W-:Y:S02]  /*152d0*/  F2FP.SATFINITE.E4M3.F32.PACK_AB_MERGE_C R42, R9, R8, R42 ;  /* 0x00000008092a723e */ /* 0x000fe4000480702a */
[----:B------:R-:W-:Y:S01]  /*152e0*/  F2FP.SATFINITE.E4M3.F32.PACK_AB_MERGE_C R43, R11, R10, R43 ;  /* 0x0000000a0b2b723e */ /* 0x000fe2000480702b */
[----:B------:R-:W-:Y:S01]  /*152f0*/  STS.U8 [R55+UR68+0x1eb00], R61 ;  /* 0x01eb003d37007988 */ /* 0x000fe20008000044 */
[----:B------:R-:W-:Y:S02]  /*15300*/  F2FP.SATFINITE.E4M3.F32.PACK_AB_MERGE_C R181, R15, R14, R51 ;  /* 0x0000000e0fb5723e */ /* 0x000fe40004807033 */
[----:B0-----:R-:W-:Y:S01]  /*15310*/  F2FP.SATFINITE.E4M3.F32.PACK_AB_MERGE_C R180, R13, R12, R48 ;  /* 0x0000000c0db4723e */ /* 0x001fe20004807030 */
[----:B------:R-:W-:Y:S01]  /*15320*/  STS.U8 [R55+UR68+0x1ef00], R58 ;  /* 0x01ef003a37007988 */ /* 0x000fe20008000044 */
[----:B------:R-:W-:Y:S02]  /*15330*/  F2FP.SATFINITE.E4M3.F32.PACK_AB_MERGE_C R182, R17, R16, R47 ;  /* 0x0000001011b6723e */ /* 0x000fe4000480702f */
[----:B------:R-:W-:Y:S01]  /*15340*/  F2FP.SATFINITE.E4M3.F32.PACK_AB_MERGE_C R183, R19, R18, R49 ;  /* 0x0000001213b7723e */ /* 0x000fe20004807031 */
[----:B------:R-:W-:Y:S01]  /*15350*/  STS.U8 [R55+UR68+0x1f300], R59 ;  /* 0x01f3003b37007988 */ /* 0x000fe20008000044 */
[----:B------:R-:W-:-:S02]  /*15360*/  LOP3.LUT R4, R53, 0x10, RZ, 0x3c, !PT ;  /* 0x0000001035047812 */ /* 0x000fc400078e3cff */
[----:B------:R-:W-:Y:S01]  /*15370*/  F2FP.SATFINITE.E4M3.F32.PACK_AB_MERGE_C R209, R23, R22, R50 ;  /* 0x0000001617d1723e */ /* 0x000fe20004807032 */
[----:B------:R-:W-:Y:S01]  /*15380*/  STS.U8 [R55+UR68+0x1f700], R56 ;  /* 0x01f7003837007988 */ /* 0x000fe20008000044 */
[----:B------:R-:W-:Y:S02]  /*15390*/  F2FP.SATFINITE.E4M3.F32.PACK_AB_MERGE_C R208, R21, R20, R44 ;  /* 0x0000001415d0723e */ /* 0x000fe4000480702c */
[----:B------:R-:W-:Y:S01]  /*153a0*/  F2FP.SATFINITE.E4M3.F32.PACK_AB_MERGE_C R210, R25, R24, R39 ;  /* 0x0000001819d2723e */ /* 0x000fe20004807027 */
[----:B------:R-:W-:Y:S01]  /*153b0*/  STS.U8 [R55+UR68+0x1fb00], R57 ;  /* 0x01fb003937007988 */ /* 0x000fe20008000044 */
[----:B------:R-:W-:Y:S02]  /*153c0*/  F2FP.SATFINITE.E4M3.F32.PACK_AB_MERGE_C R211, R27, R26, R45 ;  /* 0x0000001a1bd3723e */ /* 0x000fe4000480702d */
[----:B------:R-:W-:Y:S01]  /*153d0*/  LOP3.LUT R5, R53, 0x20, RZ, 0x3c, !PT ;  /* 0x0000002035057812 */ /* 0x000fe200078e3cff */
[----:B------:R-:W-:Y:S01]  /*153e0*/  STS.U8 [R55+UR68+0x1ff00], R54 ;  /* 0x01ff003637007988 */ /* 0x000fe20008000044 */
[----:B------:R-:W-:-:S02]  /*153f0*/  F2FP.SATFINITE.E4M3.F32.PACK_AB_MERGE_C R233, R31, R30, R46 ;  /* 0x0000001e1fe9723e */ /* 0x000fc4000480702e */
[----:B------:R-:W-:Y:S02]  /*15400*/  F2FP.SATFINITE.E4M3.F32.PACK_AB_MERGE_C R232, R29, R28, R37 ;  /* 0x0000001c1de8723e */ /* 0x000fe40004807025 */
[----:B------:R-:W-:Y:S02]  /*15410*/  F2FP.SATFINITE.E4M3.F32.PACK_AB_MERGE_C R234, R33, R32, R36 ;  /* 0x0000002021ea723e */ /* 0x000fe40004807024 */
[----:B------:R-:W-:Y:S02]  /*15420*/  F2FP.SATFINITE.E4M3.F32.PACK_AB_MERGE_C R235, R35, R34, R38 ;  /* 0x0000002223eb723e */ /* 0x000fe40004807026 */
[----:B------:R-:W-:Y:S01]  /*15430*/  LOP3.LUT R6, R53, 0x30, RZ, 0x3c, !PT ;  /* 0x0000003035067812 */ /* 0x000fe200078e3cff */
[----:B------:R-:W-:Y:S04]  /*15440*/  STS.128 [R53+UR68+0x20000], R40 ;  /* 0x0200002835007988 */ /* 0x000fe80008000c44 */
[----:B------:R-:W-:Y:S04]  /*15450*/  STS.128 [R4+UR68+0x20000], R180 ;  /* 0x020000b404007988 */ /* 0x000fe80008000c44 */
[----:B------:R-:W-:Y:S04]  /*15460*/  STS.128 [R5+UR68+0x20000], R208 ;  /* 0x020000d005007988 */ /* 0x000fe80008000c44 */
[----:B------:R0:W-:Y:S02]  /*15470*/  STS.128 [R6+UR68+0x20000], R232 ;  /* 0x020000e806007988 */ /* 0x0001e40008000c44 */
[----:B0-----:R-:W0:Y:S01]  /*15480*/  LDTM.x128 R4, tmem[UR65] ;  /* 0x00000041000479ee */ /* 0x001e2200083c0000 */
[----:B------:R-:W-:Y:S01]  /*15490*/  NOP ;  /* 0x0000000000007918 */ /* 0x000fe20000000000 */
[C---:B0-----:R-:W-:Y:S01]  /*154a0*/  FMUL R4, R0.reuse, R4 ;  /* 0x0000000400047220 */ /* 0x041fe20000400000 */
        /* <DEDUP_REMOVED lines=127> */
[----:B------:R0:W-:Y:S01]  /*15ca0*/  STTM.x128 tmem[UR65], R4 ;  /* 0x00000004000079ed */ /* 0x0001e200083c0041 */
[----:B------:R-:W1:Y:S02]  /*15cb0*/  FENCE.VIEW.ASYNC.T ;  /* 0x00000000000073c6 */ /* 0x000e640000000200 */
[----:B-1----:R-:W-:Y:S06]  /*15cc0*/  BAR.SYNC.DEFER_BLOCKING 0x0 ;  /* 0x0000000000007b1d */ /* 0x002fec0000010000 */
[----:B------:R1:W-:Y:S06]  /*15cd0*/  MEMBAR.ALL.CTA ;  /* 0x0000000000007992 */ /* 0x0003ec0000008000 */
[----:B-1----:R-:W1:Y:S01]  /*15ce0*/  FENCE.VIEW.ASYNC.S ;  /* 0x00000000000073c6 */ /* 0x002e620000000000 */
[----:B------:R-:W-:Y:S01]  /*15cf0*/  ULEA UR66, UR18, UR68, 0x3 ;  /* 0x0000004412427291 */ /* 0x000fe2000f8e18ff */
[----:B------:R-:W-:Y:S01]  /*15d00*/  FADD R135, R135, R252 ;  /* 0x000000fc87877221 */ /* 0x000fe20000000000 */
[----:B------:R-:W-:-:S02]  /*15d10*/  UMOV UR74, UR69 ;  /* 0x00000045004a7c82 */ /* 0x000fc40008000000 */
[----:B------:R-:W-:Y:S01]  /*15d20*/  UIADD3 UR66, UPT, UPT, UR66, 0x24000, URZ ;  /* 0x0002400042427890 */ /* 0x000fe2000fffe0ff */
[----:B-1----:R-:W-:Y:S06]  /*15d30*/  BAR.SYNC.DEFER_BLOCKING 0x0 ;  /* 0x0000000000007b1d */ /* 0x002fec0000010000 */
[----:B------:R-:W-:Y:S05]  /*15d40*/  BRA.U UP1, `(.L_x_15) ;  /* 0x00000001014c7547 */ /* 0x000fea000b800000 */
[----:B------:R-:W-:Y:S01]  /*15d50*/  UMOV UR4, UR8 ;  /* 0x0000000800047c82 */ /* 0x000fe20008000000 */
[----:B------:R-:W-:Y:S01]  /*15d60*/  UMOV UR5, 0x40004040 ;  /* 0x4000404000057882 */ /* 0x000fe20000000000 */
[----:B------:R-:W-:Y:S01]  /*15d70*/  UMOV UR60, UR7 ;  /* 0x00000007003c7c82 */ /* 0x000fe20008000000 */
[----:B------:R-:W-:Y:S01]  /*15d80*/  UMOV UR61, 0x40004040 ;  /* 0x40004040003d7882 */ /* 0x000fe20000000000 */
[----:B------:R-:W-:Y:S01]  /*15d90*/  UMOV UR72, 0x0 ;  /* 0x0000000000487882 */ /* 0x000fe20000000000 */
[----:B------:R-:W-:Y:S01]  /*15da0*/  UMOV UR73, 0x8400010 ;  /* 0x0840001000497882 */ /* 0x000fe20000000000 */
[----:B------:R-:W-:Y:S01]  /*15db0*/  UMOV UR76, 0x0 ;  /* 0x00000000004c7882 */ /* 0x000fe20000000000 */
[----:B------:R1:W-:Y:S01]  /*15dc0*/  UTCQMMA gdesc[UR4], gdesc[UR60], tmem[UR67], tmem[UR72], idesc[UR73], UPT ;  /* 0x00ff483c040075ea */ /* 0x0003e2000b800343 */
[----:B------:R-:W-:Y:S01]  /*15dd0*/  UMOV UR77, 0x8400010 ;  /* 0x08400010004d7882 */ /* 0x000fe20000000000 */
[----:B------:R-:W-:Y:S01]  /*15de0*/  UMOV UR62, 0x0 ;  /* 0x00000000003e7882 */ /* 0x000fe20000000000 */
[----:B------:R-:W-:Y:S01]  /*15df0*/  UMOV UR63, 0x8400010 ;  /* 0x08400010003f7882 */ /* 0x000fe20000000000 */
[----:B------:R2:W-:Y:S01]  /*15e00*/  UTCQMMA gdesc[UR38], gdesc[UR40], tmem[UR67], tmem[UR72], idesc[UR73], UPT ;  /* 0x00ff4828260075ea */ /* 0x0005e2000b800343 */
[----:B------:R2:W-:Y:S01]  /*15e10*/  UTCQMMA gdesc[UR42], gdesc[UR56], tmem[UR67], tmem[UR76], idesc[UR77], UPT ;  /* 0x00ff4c382a0075ea */ /* 0x0005e2000b800343 */
[----:B------:R2:W-:Y:S01]  /*15e20*/  UTCQMMA gdesc[UR44], gdesc[UR58], tmem[UR67], tmem[UR62], idesc[UR63], UPT ;  /* 0x00ff3e3a2c0075ea */ /* 0x0005e2000b800343 */
[----:B-1----:R-:W-:Y:S01]  /*15e30*/  UMOV UR4, UR66 ;  /* 0x0000004200047c82 */ /* 0x002fe20008000000 */
[----:B------:R-:W-:-:S02]  /*15e40*/  UMOV UR5, URZ ;  /* 0x000000ff00057c82 */ /* 0x000fc40008000000 */
[----:B------:R-:W-:Y:S02]  /*15e50*/  UMOV UR69, UR4 ;  /* 0x0000000400457c82 */ /* 0x000fe40008000000 */
[----:B------:R2:W-:Y:S01]  /*15e60*/  UTCBAR [UR69], URZ ;  /* 0x000000ff450073e9 */ /* 0x0005e200080000ff */
[----:B------:R-:W-:Y:S02]  /*15e70*/  NOP ;  /* 0x0000000000007918 */ /* 0x000fe40000000000 */
.L_x_15:
[----:B------:R-:W3:Y:S01]  /*15e80*/  LDL.LU R0, [R1+0x5e4] ;  /* 0x0005e40001007983 */ /* 0x000ee20000300800 */
[----:B------:R-:W-:Y:S01]  /*15e90*/  UIADD3 UR18, UPT, UPT, UR18, 0x1, URZ ;  /* 0x0000000112127890 */ /* 0x000fe2000fffe0ff */
[----:B0-----:R-:W-:Y:S01]  /*15ea0*/  IMAD.MOV.U32 R68, RZ, RZ, R2 ;  /* 0x000000ffff447224 */ /* 0x001fe200078e0002 */
[----:B------:R-:W-:Y:S02]  /*15eb0*/  UIADD3 UR60, UPT, UPT, UR15, -0x80, URZ ;  /* 0xffffff800f3c7890 */ /* 0x000fe4000fffe0ff */
[----:B------:R-:W-:Y:S02]  /*15ec0*/  UISETP.GT.AND UP2, UPT, UR18, 0x1, UPT ;  /* 0x000000011200788c */ /* 0x000fe4000bf44270 */
[----:B------:R-:W-:Y:S02]  /*15ed0*/  UIADD3 UR6, UPT, UPT, UR6, 0x80, URZ ;  /* 0x0000008006067890 */ /* 0x000fe4000fffe0ff */
[----:B--2---:R-:W-:Y:S02]  /*15ee0*/  USEL UR69, URZ, 0x1, !UP2 ;  /* 0x00000001ff457887 */ /* 0x004fe4000d000000 */
[----:B------:R-:W-:-:S02]  /*15ef0*/  USEL UR18, UR18, URZ, !UP2 ;  /* 0x000000ff12127287 */ /* 0x000fc4000d000000 */
[----:B------:R-:W-:Y:S02]  /*15f00*/  UISETP.GE.AND UP2, UPT, UR6, UR60, UPT ;  /* 0x0000003c0600728c */ /* 0x000fe4000bf46270 */
[----:B------:R-:W-:Y:S02]  /*15f10*/  USHF.L.U32 UR4, UR14, 0x7, URZ ;  /* 0x000000070e047899 */ /* 0x000fe400080006ff */
[----:B------:R-:W-:Y:S02]  /*15f20*/  USHF.L.U32 UR5, UR17, 0x7, URZ ;  /* 0x0000000711057899 */ /* 0x000fe400080006ff */
[----:B------:R-:W-:Y:S02]  /*15f30*/  UIADD3 UR9, UPT, UPT, UR4, UR9, URZ ;  /* 0x0000000904097290 */ /* 0x000fe4000fffe0ff */
[----:B------:R-:W-:Y:S02]  /*15f40*/  UIADD3 UR10, UPT, UPT, UR5, UR10, URZ ;  /* 0x0000000a050a7290 */ /* 0x000fe4000fffe0ff */
[----:B------:R-:W-:Y:S01]  /*15f50*/  ULOP3.LUT UR69, UR74, UR69, URZ, 0x3c, !UPT ;  /* 0x000000454a457292 */ /* 0x000fe2000f8e3cff */
[----:B---3--:R-:W-:-:S05]  /*15f60*/  FFMA R0, R136, R0, R135 ;  /* 0x0000000088007223 */ /* 0x008fca0000000087 */
[----:B------:R0:W-:Y:S02]  /*15f70*/  STL [R1+0x5e4], R0 ;  /* 0x0005e40001007387 */ /* 0x0001e40000100800 */
[----:B0-----:R-:W-:Y:S01]  /*15f80*/  IMAD.U32 R0, RZ, RZ, UR74 ;  /* 0x0000004aff007e24 */ /* 0x001fe2000f8e00ff */
[----:B------:R-:W-:Y:S06]  /*15f90*/  BRA.U !UP2, `(.L_x_16) ;  /* 0xffffff850adc7547 */ /* 0x000fec000b83ffff */
.L_x_11:
[----:B------:R-:W2:Y:S01]  /*15fa0*/  LDL.LU R5, [R1+0x5e4] ;  /* 0x0005e40001057983 */ /* 0x000ea20000300800 */
[----:B0-----:R-:W0:Y:S01]  /*15fb0*/  LDCU UR4, c[0x0][0x3f0] ;  /* 0x00007e00ff0477ac */ /* 0x001e220008000800 */
[----:B------:R-:W3:Y:S01]  /*15fc0*/  S2R R4, SR_TID.X ;  /* 0x0000000000047919 */ /* 0x000ee20000002100 */
[----:B0-----:R-:W-:Y:S01]  /*15fd0*/  UISETP.GE.AND UP0, UPT, UR4, 0x1, UPT ;  /* 0x000000010400788c */ /* 0x001fe2000bf06270 */
[----:B-1-3--:R-:W-:-:S04]  /*15fe0*/  SHF.R.U32.HI R0, RZ, 0x2, R4 ;  /* 0x00000002ff007819 */ /* 0x00afc80000011604 */
[----:B------:R-:W-:-:S04]  /*15ff0*/  LOP3.LUT R0, R0, 0x38, RZ, 0xc0, !PT ;  /* 0x0000003800007812 */ /* 0x000fc800078ec0ff */
[--C-:B------:R-:W-:Y:S02]  /*16000*/  LOP3.LUT R0, R0, 0x1f, R4.reuse, 0xf8, !PT ;  /* 0x0000001f00007812 */ /* 0x100fe400078ef804 */
[----:B------:R-:W-:-:S03]  /*16010*/  SHF.R.U32.HI R4, RZ, 0x1, R4 ;  /* 0x00000001ff047819 */ /* 0x000fc60000011604 */
[----:B------:R-:W-:-:S05]  /*16020*/  IMAD.SHL.U32 R0, R0, 0x10, RZ ;  /* 0x0000001000007824 */ /* 0x000fca00078e00ff */
[----:B------:R-:W-:-:S04]  /*16030*/  LOP3.LUT R3, R0, 0x1b0, RZ, 0xc0, !PT ;  /* 0x000001b000037812 */ /* 0x000fc800078ec0ff */
[----:B------:R-:W-:Y:S01]  /*16040*/  LOP3.LUT R3, R3, 0x40, R4, 0xf8, !PT ;  /* 0x0000004003037812 */ /* 0x000fe200078ef804 */
[----:B--2--5:R-:W-:Y:S01]  /*16050*/  IMAD.MOV.U32 R134, RZ, RZ, R5 ;  /* 0x000000ffff867224 */ /* 0x024fe200078e0005 */
[----:B------:R-:W-:Y:S06]  /*16060*/  BRA.U !UP0, `(.L_x_17) ;  /* 0x0000000108107547 */ /* 0x000fec000b800000 */
[----:B------:R-:W-:-:S06]  /*16070*/  USHF.L.U32 UR74, UR74, 0x1f, URZ ;  /* 0x0000001f4a4a7899 */ /* 0x000fcc00080006ff */
[----:B------:R-:W-:-:S04]  /*16080*/  IMAD.U32 R4, RZ, RZ, UR74 ;  /* 0x0000004aff047e24 */ /* 0x000fc8000f8e00ff */
[----:B------:R-:W0:Y:S02]  /*16090*/  SYNCS.PHASECHK.TRANS64.TRYWAIT P2, [UR66], R4 ;  /* 0x00000004ff0075a7 */ /* 0x000e240008041142 */
[----:B0-----:R-:W-:Y:S05]  /*160a0*/  @!P2 BRA `(.L_x_18) ;  /* 0x0000005c00fca947 */ /* 0x001fea0003800000 */
.L_x_17:
[----:B------:R-:W-:Y:S01]  /*160b0*/  BAR.SYNC.DEFER_BLOCKING 0x0 ;  /* 0x0000000000007b1d */ /* 0x000fe20000010000 */
[----:B------:R-:W-:Y:S01]  /*160c0*/  VIADD R3, R3, UR68 ;  /* 0x0000004403037c36 */ /* 0x000fe20008000000 */
[----:B------:R-:W-:Y:S02]  /*160d0*/  LOP3.LUT R0, R0, 0x1f0, RZ, 0xc0, !PT ;  /* 0x000001f000007812 */ /* 0x000fe400078ec0ff */
[----:B------:R-:W-:-:S04]  /*160e0*/  FSETP.GEU.AND P2, PT, R134, 1.175494350822287508e-38, PT ;  /* 0x008000008600780b */ /* 0x000fc80003f4e000 */
[----:B------:R-:W0:Y:S01]  /*160f0*/  LDC R160, c[0x0][0x3e8] ;  /* 0x0000fa00ffa07b82 */ /* 0x000e220000000800 */
[----:B------:R-:W1:Y:S01]  /*16100*/  LDCU.64 UR4, c[0x0][0x3e0] ;  /* 0x00007c00ff0477ac */ /* 0x000e620008000a00 */
[----:B------:R-:W2:Y:S01]  /*16110*/  S2R R139, SR_TID.X ;  /* 0x00000000008b7919 */ /* 0x000ea20000002100 */
[----:B------:R-:W-:Y:S01]  /*16120*/  FSEL R133, RZ, -23, P2 ;  /* 0xc1b80000ff857808 */ /* 0x000fe20001000000 */
[----:B------:R-:W3:Y:S04]  /*16130*/  S2R R208, SR_CTAID.X ;  /* 0x0000000000d07919 */ /* 0x000ee80000002500 */
[----:B------:R-:W1:Y:S08]  /*16140*/  S2UR UR6, SR_CTAID.Y ;  /* 0x00000000000679c3 */ /* 0x000e700000002600 */
[----:B------:R-:W4:Y:S01]  /*16150*/  LDC.64 R166, c[0x0][0x398] ;  /* 0x0000e600ffa67b82 */ /* 0x000f220000000a00 */
[----:B------:R-:W5:Y:S07]  /*16160*/  @!P1 SYNCS.CCTL.IV [UR68+0x24000] ;  /* 0x02400000ff0099b1 */ /* 0x000f6e0008000044 */
[----:B-----5:R-:W-:Y:S01]  /*16170*/  BAR.SYNC.DEFER_BLOCKING 0x0 ;  /* 0x0000000000007b1d */ /* 0x020fe20000010000 */
[----:B-1----:R-:W-:Y:S01]  /*16180*/  UIMAD UR4, UR6, UR4, URZ ;  /* 0x00000004060472a4 */ /* 0x002fe2000f8e02ff */
[----:B--2---:R-:W-:-:S02]  /*16190*/  LOP3.LUT R132, R139, 0x80, RZ, 0xc0, !PT ;  /* 0x000000808b847812 */ /* 0x004fc400078ec0ff */
[C---:B------:R-:W-:Y:S02]  /*161a0*/  LOP3.LUT R137, R139.reuse, 0x7f, RZ, 0xc0, !PT ;  /* 0x0000007f8b897812 */ /* 0x040fe400078ec0ff */
[----:B------:R-:W-:Y:S02]  /*161b0*/  LEA R132, R132, UR68, 0x5 ;  /* 0x0000004484847c11 */ /* 0x000fe4000f8e28ff */
[C---:B------:R-:W-:Y:S02]  /*161c0*/  LOP3.LUT R168, R139.reuse, 0xff, RZ, 0xc0, !PT ;  /* 0x000000ff8ba87812 */ /* 0x040fe400078ec0ff */
[----:B------:R-:W-:Y:S01]  /*161d0*/  LOP3.LUT R210, R139, 0x7f, RZ, 0xc0, !PT ;  /* 0x0000007f8bd27812 */ /* 0x000fe200078ec0ff */
[----:B------:R-:W-:Y:S01]  /*161e0*/  IMAD R132, R137, 0x10, R132 ;  /* 0x0000001089847824 */ /* 0x000fe200078e0284 */
[----:B------:R-:W-:-:S03]  /*161f0*/  LEA R169, R168, UR68, 0x4 ;  /* 0x00000044a8a97c11 */ /* 0x000fc6000f8e20ff */
[----:B---3--:R-:W-:Y:S01]  /*16200*/  IMAD R208, R208, 0x80, R210 ;  /* 0x00000080d0d07824 */ /* 0x008fe200078e02d2 */
[----:B------:R-:W1:Y:S02]  /*16210*/  @!P1 SYNCS.CCTL.IV [UR68+0x24008] ;  /* 0x02400800ff0099b1 */ /* 0x000e640008000044 */
[----:B-1----:R1:W-:Y:S01]  /*16220*/  STSM.16.M88 [R3], R134 ;  /* 0x0000008603007844 */ /* 0x0023e20000000000 */
[----:B------:R-:W-:Y:S01]  /*16230*/  BAR.SYNC.DEFER_BLOCKING 0x0 ;  /* 0x0000000000007b1d */ /* 0x000fe20000010000 */
[----:B-1----:R-:W-:-:S05]  /*16240*/  @!P2 FMUL R134, R134, 8388608 ;  /* 0x4b0000008686a820 */ /* 0x002fca0000400000 */
[----:B------:R-:W1:Y:S01]  /*16250*/  LDTM.x128 R4, tmem[UR65] ;  /* 0x00000041000479ee */ /* 0x000e6200083c0000 */
[----:B------:R-:W-:-:S05]  /*16260*/  VIADD R135, R134, 0xc0cafb0d ;  /* 0xc0cafb0d86877836 */ /* 0x000fca0000000000 */
[----:B------:R-:W-:-:S04]  /*16270*/  LOP3.LUT R135, R135, 0xff800000, RZ, 0xc0, !PT ;  /* 0xff80000087877812 */ /* 0x000fc800078ec0ff */
[----:B------:R-:W-:Y:S01]  /*16280*/  I2FP.F32.S32 R138, R135 ;  /* 0x00000087008a7245 */ /* 0x000fe20000201400 */
[----:B------:R-:W-:Y:S01]  /*16290*/  IMAD.IADD R135, R134, 0x1, -R135 ;  /* 0x0000000186877824 */ /* 0x000fe200078e0a87 */
[----:B------:R-:W2:Y:S03]  /*162a0*/  LDSM.16.M88 R136, [R0+UR68] ;  /* 0x000000440088783b */ /* 0x000ea60008000000 */
[----:B------:R-:W-:Y:S01]  /*162b0*/  FFMA.FTZ R133, R138, 1.1920928955078125e-07, R133 ;  /* 0x340000008a857823 */ /* 0x000fe20000010085 */
[----:B------:R-:W-:Y:S01]  /*162c0*/  FADD R135, R135, -1 ;  /* 0xbf80000087877421 */ /* 0x000fe20000000000 */
[----:B------:R-:W-:Y:S01]  /*162d0*/  NOP ;  /* 0x0000000000007918 */ /* 0x000fe20000000000 */
[----:B-1----:R-:W-:Y:S01]  /*162e0*/  BAR.SYNC.DEFER_BLOCKING 0x0 ;  /* 0x0000000000007b1d */ /* 0x002fe20000010000 */
[C---:B--2---:R-:W-:Y:S02]  /*162f0*/  FSETP.GT.AND P1, PT, |R136|.reuse, 8.50705917302346158658e+37, PT ;  /* 0x7e8000008800780b */ /* 0x044fe40003f24200 */
[----:B------:R-:W-:-:S11]  /*16300*/  FSETP.GEU.AND P2, PT, |R136|, 1.175494350822287508e-38, PT ;  /* 0x008000008800780b */ /* 0x000fd60003f4e200 */
[----:B------:R-:W-:Y:S01]  /*16310*/  @P1 FMUL R136, R136, 0.25 ;  /* 0x3e80000088881820 */ /* 0x000fe20000400000 */
[----:B------:R-:W-:Y:S01]  /*16320*/  @P1 FMUL R4, R4, 0.25 ;  /* 0x3e80000004041820 */ /* 0x000fe20000400000 */
[----:B------:R-:W-:Y:S01]  /*16330*/  @P1 FMUL R5, R5, 0.25 ;  /* 0x3e80000005051820 */ /* 0x000fe20000400000 */
[----:B------:R-:W-:Y:S01]  /*16340*/  @P1 FMUL R6, R6, 0.25 ;  /* 0x3e80000006061820 */ /* 0x000fe20000400000 */
[----:B------:R-:W-:Y:S01]  /*16350*/  @!P2 FMUL R136, R136, 16777216 ;  /* 0x4b8000008888a820 */ /* 0x000fe20000400000 */
[----:B------:R-:W-:Y:S01]  /*16360*/  @P1 FMUL R7, R7, 0.25 ;  /* 0x3e80000007071820 */ /* 0x000fe20000400000 */
[----:B------:R-:W-:Y:S01]  /*16370*/  @P1 FMUL R8, R8, 0.25 ;  /* 0x3e80000008081820 */ /* 0x000fe20000400000 */
[----:B------:R-:W-:Y:S01]  /*16380*/  @P1 FMUL R9, R9, 0.25 ;  /* 0x3e80000009091820 */ /* 0x000fe20000400000 */
[----:B------:R-:W-:Y:S01]  /*16390*/  @P1 FMUL R12, R12, 0.25 ;  /* 0x3e8000000c0c1820 */ /* 0x000fe20000400000 */
[----:B------:R-:W-:Y:S01]  /*163a0*/  @P1 FMUL R13, R13, 0.25 ;  /* 0x3e8000000d0d1820 */ /* 0x000fe20000400000 */
[----:B------:R-:W1:Y:S01]  /*163b0*/  MUFU.RCP R136, R136 ;  /* 0x0000008800887308 */ /* 0x000e620000001000 */
[----:B------:R-:W-:Y:S01]  /*163c0*/  @P1 FMUL R14, R14, 0.25 ;  /* 0x3e8000000e0e1820 */ /* 0x000fe20000400000 */
        /* <DEDUP_REMOVED lines=119> */
[----:B------:R-:W-:Y:S01]  /*16b40*/  @!P2 FMUL R4, R4, 16777216 ;  /* 0x4b8000000404a820 */ /* 0x000fe20000400000 */
        /* <DEDUP_REMOVED lines=254> */
[----:B------:R-:W-:Y:S01]  /*17b30*/  FMUL R131, R136, R131 ;  /* 0x0000008388837220 */ /* 0x000fe20000400000 */
[----:B------:R-:W-:-:S02]  /*17b40*/  F2FP.SATFINITE.E4M3.F32.PACK_AB_MERGE_C R136, R5, R4, RZ ;  /* 0x000000040588723e */ /* 0x000fc400048070ff */
        /* <DEDUP_REMOVED lines=9> */
[----:B------:R-:W-:Y:S02]  /*17be0*/  LOP3.LUT R136, R136, 0xffff, RZ, 0xc0, !PT ;  /* 0x0000ffff88887812 */ /* 0x000fe400078ec0ff */
[----:B------:R-:W-:Y:S02]  /*17bf0*/  LOP3.LUT R137, R137, 0xffff, RZ, 0xc0, !PT ;  /* 0x0000ffff89897812 */ /* 0x000fe400078ec0ff */
[----:B------:R-:W-:-:S02]  /*17c00*/  LOP3.LUT R98, R8, 0xffff, RZ, 0xc0, !PT ;  /* 0x0000ffff08627812 */ /* 0x000fc400078ec0ff */
[----:B------:R-:W-:Y:S02]  /*17c10*/  LOP3.LUT R114, R16, 0xffff, RZ, 0xc0, !PT ;  /* 0x0000ffff10727812 */ /* 0x000fe400078ec0ff */
[----:B------:R-:W-:Y:S02]  /*17c20*/  LOP3.LUT R33, R12, 0xffff, RZ, 0xc0, !PT ;  /* 0x0000ffff0c217812 */ /* 0x000fe400078ec0ff */
[----:B------:R-:W-:Y:S02]  /*17c30*/  LOP3.LUT R106, R14, 0xffff, RZ, 0xc0, !PT ;  /* 0x0000ffff0e6a7812 */ /* 0x000fe400078ec0ff */
        /* <DEDUP_REMOVED lines=11> */
[--C-:B------:R-:W-:Y:S02]  /*17cf0*/  PRMT R9, R98, 0x3340, R1.reuse ;  /* 0x0000334062097816 */ /* 0x100fe40000000001 */
[----:B------:R-:W-:Y:S02]  /*17d00*/  PRMT R14, R114, 0x3340, R1 ;  /* 0x00003340720e7816 */ /* 0x000fe40000000001 */
[----:B------:R-:W-:Y:S02]  /*17d10*/  PRMT R12, R136, 0x3340, R137 ;  /* 0x00003340880c7816 */ /* 0x000fe40000000089 */
[----:B------:R-:W-:-:S02]  /*17d20*/  PRMT R13, R33, 0x3340, R106 ;  /* 0x00003340210d7816 */ /* 0x000fc4000000006a */
[----:B------:R-:W-:Y:S02]  /*17d30*/  F2FP.SATFINITE.E4M3.F32.PACK_AB_MERGE_C R8, R131, R130, RZ ;  /* 0x000000828308723e */ /* 0x000fe400048070ff */
[----:B------:R-:W-:Y:S02]  /*17d40*/  LOP3.LUT R37, R20, 0xffff, RZ, 0xc0, !PT ;  /* 0x0000ffff14257812 */ /* 0x000fe400078ec0ff */
[----:B------:R-:W-:Y:S02]  /*17d50*/  LOP3.LUT R122, R22, 0xffff, RZ, 0xc0, !PT ;  /* 0x0000ffff167a7812 */ /* 0x000fe400078ec0ff */
[----:B------:R-:W-:Y:S02]  /*17d60*/  LOP3.LUT R130, R24, 0xffff, RZ, 0xc0, !PT ;  /* 0x0000ffff18827812 */ /* 0x000fe400078ec0ff */
[----:B------:R-:W-:Y:S02]  /*17d70*/  LOP3.LUT R41, R28, 0xffff, RZ, 0xc0, !PT ;  /* 0x0000ffff1c297812 */ /* 0x000fe400078ec0ff */
[----:B------:R-:W-:-:S02]  /*17d80*/  LOP3.LUT R138, R30, 0xffff, RZ, 0xc0, !PT ;  /* 0x0000ffff1e8a7812 */ /* 0x000fc400078ec0ff */
[----:B------:R-:W-:Y:S02]  /*17d90*/  LOP3.LUT R140, R32, 0xffff, RZ, 0xc0, !PT ;  /* 0x0000ffff208c7812 */ /* 0x000fe400078ec0ff */
[----:B------:R-:W-:Y:S02]  /*17da0*/  F2FP.SATFINITE.E4M3.F32.PACK_AB_MERGE_C R52, R53, R52, RZ ;  /* 0x000000343534723e */ /* 0x000fe400048070ff */
[----:B------:R-:W-:Y:S02]  /*17db0*/  F2FP.SATFINITE.E4M3.F32.PACK_AB_MERGE_C R54, R55, R54, RZ ;  /* 0x000000363736723e */ /* 0x000fe400048070ff */
[----:B------:R-:W-:Y:S02]  /*17dc0*/  F2FP.SATFINITE.E4M3.F32.PACK_AB_MERGE_C R56, R57, R56, RZ ;  /* 0x000000383938723e */ /* 0x000fe400048070ff */
[----:B------:R-:W-:Y:S02]  /*17dd0*/  LOP3.LUT R45, R44, 0xffff, RZ, 0xc0, !PT ;  /* 0x0000ffff2c2d7812 */ /* 0x000fe400078ec0ff */
[----:B------:R-:W-:-:S02]  /*17de0*/  LOP3.LUT R146, R46, 0xffff, RZ, 0xc0, !PT ;  /* 0x0000ffff2e927812 */ /* 0x000fc400078ec0ff */
[----:B------:R-:W-:Y:S02]  /*17df0*/  LOP3.LUT R48, R48, 0xffff, RZ, 0xc0, !PT ;  /* 0x0000ffff30307812 */ /* 0x000fe400078ec0ff */
[----:B------:R-:W-:Y:S02]  /*17e00*/  F2FP.SATFINITE.E4M3.F32.PACK_AB_MERGE_C R68, R69, R68, RZ ;  /* 0x000000444544723e */ /* 0x000fe400048070ff */
[----:B------:R-:W-:Y:S02]  /*17e10*/  F2FP.SATFINITE.E4M3.F32.PACK_AB_MERGE_C R70, R71, R70, RZ ;  /* 0x000000464746723e */ /* 0x000fe400048070ff */
[----:B------:R-:W-:Y:S02]  /*17e20*/  F2FP.SATFINITE.E4M3.F32.PACK_AB_MERGE_C R72, R73, R72, RZ ;  /* 0x000000484948723e */ /* 0x000fe400048070ff */
[----:B------:R-:W-:Y:S02]  /*17e30*/  F2FP.SATFINITE.E4M3.F32.PACK_AB_MERGE_C R76, R77, R76, RZ ;  /* 0x0000004c4d4c723e */ /* 0x000fe400048070ff */
[----:B------:R-:W-:-:S02]  /*17e40*/  F2FP.SATFINITE.E4M3.F32.PACK_AB_MERGE_C R78, R79, R78, RZ ;  /* 0x0000004e4f4e723e */ /* 0x000fc400048070ff */
[----:B------:R-:W-:Y:S02]  /*17e50*/  F2FP.SATFINITE.E4M3.F32.PACK_AB_MERGE_C R80, R81, R80, RZ ;  /* 0x000000505150723e */ /* 0x000fe400048070ff */
[----:B------:R-:W-:Y:S02]  /*17e60*/  F2FP.SATFINITE.E4M3.F32.PACK_AB_MERGE_C R38, R39, R38, RZ ;  /* 0x000000262726723e */ /* 0x000fe400048070ff */
[----:B------:R-:W-:Y:S02]  /*17e70*/  PRMT R12, R12, 0x5410, R9 ;  /* 0x000054100c0c7816 */ /* 0x000fe40000000009 */
[----:B------:R-:W-:Y:S02]  /*17e80*/  PRMT R13, R13, 0x5410, R14 ;  /* 0x000054100d0d7816 */ /* 0x000fe4000000000e */
[----:B------:R-:W-:Y:S02]  /*17e90*/  F2FP.SATFINITE.E4M3.F32.PACK_AB_MERGE_C R10, R11, R10, RZ ;  /* 0x0000000a0b0a723e */ /* 0x000fe400048070ff */
[----:B------:R-:W-:-:S02]  /*17ea0*/  PRMT R9, R130, 0x3340, R1 ;  /* 0x0000334082097816 */ /* 0x000fc40000000001 */
[--C-:B------:R-:W-:Y:S02]  /*17eb0*/  PRMT R16, R140, 0x3340, R1.reuse ;  /* 0x000033408c107816 */ /* 0x100fe40000000001 */
[----:B------:R-:W-:Y:S02]  /*17ec0*/  PRMT R14, R37, 0x3340, R122 ;  /* 0x00003340250e7816 */ /* 0x000fe4000000007a */
[----:B------:R-:W-:Y:S02]  /*17ed0*/  PRMT R15, R41, 0x3340, R138 ;  /* 0x00003340290f7816 */ /* 0x000fe4000000008a */
[----:B------:R-:W-:Y:S02]  /*17ee0*/  F2FP.SATFINITE.E4M3.F32.PACK_AB_MERGE_C R50, R51, R50, RZ ;  /* 0x000000323332723e */ /* 0x000fe400048070ff */
[----:B------:R-:W-:Y:S02]  /*17ef0*/  PRMT R22, R48, 0x3340, R1 ;  /* 0x0000334030167816 */ /* 0x000fe40000000001 */
[----:B------:R-:W-:-:S02]  /*17f00*/  PRMT R11, R45, 0x3340, R146 ;  /* 0x000033402d0b7816 */ /* 0x000fc40000000092 */
[----:B------:R-:W-:Y:S02]  /*17f10*/  LOP3.LUT R52, R52, 0xffff, RZ, 0xc0, !PT ;  /* 0x0000ffff34347812 */ /* 0x000fe400078ec0ff */
[----:B------:R-:W-:Y:S02]  /*17f20*/  LOP3.LUT R47, R54, 0xffff, RZ, 0xc0, !PT ;  /* 0x0000ffff362f7812 */ /* 0x000fe400078ec0ff */
[----:B------:R-:W-:Y:S02]  /*17f30*/  LOP3.LUT R56, R56, 0xffff, RZ, 0xc0, !PT ;  /* 0x0000ffff38387812 */ /* 0x000fe400078ec0ff */
[----:B------:R-:W-:Y:S02]  /*17f40*/  F2FP.SATFINITE.E4M3.F32.PACK_AB_MERGE_C R42, R43, R42, RZ ;  /* 0x0000002a2b2a723e */ /* 0x000fe400048070ff */
[----:B------:R-:W-:Y:S02]  /*17f50*/  LOP3.LUT R68, R68, 0xffff, RZ, 0xc0, !PT ;  /* 0x0000ffff44447812 */ /* 0x000fe400078ec0ff */
[----:B------:R-:W-:-:S02]  /*17f60*/  LOP3.LUT R51, R70, 0xffff, RZ, 0xc0, !PT ;  /* 0x0000ffff46337812 */ /* 0x000fc400078ec0ff */
[----:B------:R-:W-:Y:S02]  /*17f70*/  LOP3.LUT R72, R72, 0xffff, RZ, 0xc0, !PT ;  /* 0x0000ffff48487812 */ /* 0x000fe400078ec0ff */
[----:B------:R-:W-:Y:S02]  /*17f80*/  LOP3.LUT R76, R76, 0xffff, RZ, 0xc0, !PT ;  /* 0x0000ffff4c4c7812 */ /* 0x000fe400078ec0ff */
[----:B------:R-:W-:Y:S02]  /*17f90*/  LOP3.LUT R53, R78, 0xffff, RZ, 0xc0, !PT ;  /* 0x0000ffff4e357812 */ /* 0x000fe400078ec0ff */
[----:B------:R-:W-:Y:S02]  /*17fa0*/  LOP3.LUT R80, R80, 0xffff, RZ, 0xc0, !PT ;  /* 0x0000ffff50507812 */ /* 0x000fe400078ec0ff */
[----:B------:R-:W-:Y:S02]  /*17fb0*/  F2FP.SATFINITE.E4M3.F32.PACK_AB_MERGE_C R92, R93, R92, RZ ;  /* 0x0000005c5d5c723e */ /* 0x000fe400048070ff */
[----:B------:R-:W-:-:S02]  /*17fc0*/  F2FP.SATFINITE.E4M3.F32.PACK_AB_MERGE_C R94, R95, R94, RZ ;  /* 0x0000005e5f5e723e */ /* 0x000fc400048070ff */
[----:B------:R-:W-:Y:S02]  /*17fd0*/  F2FP.SATFINITE.E4M3.F32.PACK_AB_MERGE_C R96, R97, R96, RZ ;  /* 0x000000606160723e */ /* 0x000fe400048070ff */
        /* <DEDUP_REMOVED lines=9> */
[----:B------:R-:W-:Y:S02]  /*18070*/  PRMT R14, R14, 0x5410, R9 ;  /* 0x000054100e0e7816 */ /* 0x000fe40000000009 */
[----:B------:R-:W-:-:S02]  /*18080*/  PRMT R15, R15, 0x5410, R16 ;  /* 0x000054100f0f7816 */ /* 0x000fc40000000010 */
[----:B------:R-:W-:Y:S02]  /*18090*/  F2FP.SATFINITE.E4M3.F32.PACK_AB_MERGE_C R18, R19, R18, RZ ;  /* 0x000000121312723e */ /* 0x000fe400048070ff */
[----:B------:R-:W-:Y:S02]  /*180a0*/  PRMT R9, R11, 0x5410, R22 ;  /* 0x000054100b097816 */ /* 0x000fe40000000016 */
[----:B------:R-:W-:Y:S02]  /*180b0*/  PRMT R16, R56, 0x3340, R1 ;  /* 0x0000334038107816 */ /* 0x000fe40000000001 */
[----:B------:R-:W-:Y:S02]  /*180c0*/  PRMT R21, R52, 0x3340, R47 ;  /* 0x0000334034157816 */ /* 0x000fe4000000002f */
[----:B------:R-:W-:Y:S02]  /*180d0*/  F2FP.SATFINITE.E4M3.F32.PACK_AB_MERGE_C R58, R59, R58, RZ ;  /* 0x0000003a3b3a723e */ /* 0x000fe400048070ff */
[----:B------:R-:W-:-:S02]  /*180e0*/  PRMT R22, R72, 0x3340, R1 ;  /* 0x0000334048167816 */ /* 0x000fc40000000001 */
[----:B------:R-:W-:Y:S02]  /*180f0*/  PRMT R24, R80, 0x3340, R1 ;  /* 0x0000334050187816 */ /* 0x000fe40000000001 */
[----:B------:R-:W-:Y:S02]  /*18100*/  PRMT R19, R68, 0x3340, R51 ;  /* 0x0000334044137816 */ /* 0x000fe40000000033 */
[----:B------:R-:W-:Y:S02]  /*18110*/  PRMT R23, R76, 0x3340, R53 ;  /* 0x000033404c177816 */ /* 0x000fe40000000035 */
[----:B------:R-:W-:Y:S02]  /*18120*/  PRMT R20, R144, 0x3340, R1 ;  /* 0x0000334090147816 */ /* 0x000fe40000000001 */
[----:B------:R-:W-:Y:S02]  /*18130*/  PRMT R17, R43, 0x3340, R142 ;  /* 0x000033402b117816 */ /* 0x000fe4000000008e */
[----:B------:R-:W-:-:S02]  /*18140*/  LOP3.LUT R92, R92, 0xffff, RZ, 0xc0, !PT ;  /* 0x0000ffff5c5c7812 */ /* 0x000fc400078ec0ff */
[----:B------:R-:W-:Y:S02]  /*18150*/  LOP3.LUT R57, R94, 0xffff, RZ, 0xc0, !PT ;  /* 0x0000ffff5e397812 */ /* 0x000fe400078ec0ff */
[----:B------:R-:W-:Y:S02]  /*18160*/  LOP3.LUT R96, R96, 0xffff, RZ, 0xc0, !PT ;  /* 0x0000ffff60607812 */ /* 0x000fe400078ec0ff */
[----:B------:R-:W-:Y:S02]  /*18170*/  LOP3.LUT R100, R100, 0xffff, RZ, 0xc0, !PT ;  /* 0x0000ffff64647812 */ /* 0x000fe400078ec0ff */
[----:B------:R-:W-:Y:S02]  /*18180*/  LOP3.LUT R59, R102, 0xffff, RZ, 0xc0, !PT ;  /* 0x0000ffff663b7812 */ /* 0x000fe400078ec0ff */
[----:B------:R-:W-:Y:S02]  /*18190*/  LOP3.LUT R104, R104, 0xffff, RZ, 0xc0, !PT ;  /* 0x0000ffff68687812 */ /* 0x000fe400078ec0ff */
[----:B------:R-:W-:-:S02]  /*181a0*/  LOP3.LUT R60, R60, 0xffff, RZ, 0xc0, !PT ;  /* 0x0000ffff3c3c7812 */ /* 0x000fc400078ec0ff */
[----:B------:R-:W-:Y:S02]  /*181b0*/  LOP3.LUT R49, R62, 0xffff, RZ, 0xc0, !PT ;  /* 0x0000ffff3e317812 */ /* 0x000fe400078ec0ff */
[----:B------:R-:W-:Y:S02]  /*181c0*/  LOP3.LUT R64, R64, 0xffff, RZ, 0xc0, !PT ;  /* 0x0000ffff40407812 */ /* 0x000fe400078ec0ff */
[----:B------:R-:W-:Y:S02]  /*181d0*/  F2FP.SATFINITE.E4M3.F32.PACK_AB_MERGE_C R84, R85, R84, RZ ;  /* 0x000000545554723e */ /* 0x000fe400048070ff */
[----:B------:R-:W-:Y:S02]  /*181e0*/  F2FP.SATFINITE.E4M3.F32.PACK_AB_MERGE_C R86, R87, R86, RZ ;  /* 0x000000565756723e */ /* 0x000fe400048070ff */
[----:B------:R-:W-:Y:S02]  /*181f0*/  F2FP.SATFINITE.E4M3.F32.PACK_AB_MERGE_C R88, R89, R88, RZ ;  /* 0x000000585958723e */ /* 0x000fe400048070ff */
[----:B------:R-:W-:-:S02]  /*18200*/  PRMT R21, R21, 0x5410, R16 ;  /* 0x0000541015157816 */ /* 0x000fc40000000010 */
[----:B------:R-:W-:Y:S02]  /*18210*/  F2FP.SATFINITE.E4M3.F32.PACK_AB_MERGE_C R108, R109, R108, RZ ;  /* 0x0000006c6d6c723e */ /* 0x000fe400048070ff */
[----:B------:R-:W-:Y:S02]  /*18220*/  F2FP.SATFINITE.E4M3.F32.PACK_AB_MERGE_C R110, R111, R110, RZ ;  /* 0x0000006e6f6e723e */ /* 0x000fe400048070ff */
[----:B------:R-:W-:Y:S02]  /*18230*/  F2FP.SATFINITE.E4M3.F32.PACK_AB_MERGE_C R112, R113, R112, RZ ;  /* 0x000000707170723e */ /* 0x000fe400048070ff */
[----:B------:R-:W-:Y:S02]  /*18240*/  PRMT R19, R19, 0x5410, R22 ;  /* 0x0000541013137816 */ /* 0x000fe40000000016 */
[----:B------:R-:W-:Y:S02]  /*18250*/  PRMT R16, R23, 0x5410, R24 ;  /* 0x0000541017107816 */ /* 0x000fe40000000018 */
[----:B------:R-:W-:-:S02]  /*18260*/  PRMT R17, R17, 0x5410, R20 ;  /* 0x0000541011117816 */ /* 0x000fc40000000014 */
[--C-:B------:R-:W-:Y:S02]  /*18270*/  PRMT R22, R96, 0x3340, R1.reuse ;  /* 0x0000334060167816 */ /* 0x100fe40000000001 */
[----:B------:R-:W-:Y:S02]  /*18280*/  PRMT R23, R104, 0x3340, R1 ;  /* 0x0000334068177816 */ /* 0x000fe40000000001 */
[----:B------:R-:W-:Y:S02]  /*18290*/  PRMT R29, R92, 0x3340, R57 ;  /* 0x000033405c1d7816 */ /* 0x000fe40000000039 */
[----:B------:R-:W-:Y:S02]  /*182a0*/  PRMT R24, R100, 0x3340, R59 ;  /* 0x0000334064187816 */ /* 0x000fe4000000003b */
[----:B------:R-:W-:Y:S02]  /*182b0*/  PRMT R11, R64, 0x3340, R1 ;  /* 0x00003340400b7816 */ /* 0x000fe40000000001 */
[----:B------:R-:W-:-:S02]  /*182c0*/  PRMT R20, R60, 0x3340, R49 ;  /* 0x000033403c147816 */ /* 0x000fc40000000031 */
[----:B------:R-:W-:Y:S02]  /*182d0*/  LOP3.LUT R84, R84, 0xffff, RZ, 0xc0, !PT ;  /* 0x0000ffff54547812 */ /* 0x000fe400078ec0ff */
[----:B------:R-:W-:Y:S02]  /*182e0*/  LOP3.LUT R55, R86, 0xffff, RZ, 0xc0, !PT ;  /* 0x0000ffff56377812 */ /* 0x000fe400078ec0ff */
[----:B------:R-:W-:Y:S02]  /*182f0*/  LOP3.LUT R88, R88, 0xffff, RZ, 0xc0, !PT ;  /* 0x0000ffff58587812 */ /* 0x000fe400078ec0ff */
[----:B------:R-:W-:Y:S02]  /*18300*/  LOP3.LUT R108, R108, 0xffff, RZ, 0xc0, !PT ;  /* 0x0000ffff6c6c7812 */ /* 0x000fe400078ec0ff */
[----:B------:R-:W-:Y:S02]  /*18310*/  LOP3.LUT R61, R110, 0xffff, RZ, 0xc0, !PT ;  /* 0x0000ffff6e3d7812 */ /* 0x000fe400078ec0ff */
[----:B------:R-:W-:-:S02]  /*18320*/  LOP3.LUT R112, R112, 0xffff, RZ, 0xc0, !PT ;  /* 0x0000ffff70707812 */ /* 0x000fc400078ec0ff */
[----:B------:R-:W-:Y:S02]  /*18330*/  PRMT R29, R29, 0x5410, R22 ;  /* 0x000054101d1d7816 */ /* 0x000fe40000000016 */
[----:B------:R-:W-:Y:S02]  /*18340*/  PRMT R24, R24, 0x5410, R23 ;  /* 0x0000541018187816 */ /* 0x000fe40000000017 */
[----:B------:R-:W-:Y:S02]  /*18350*/  PRMT R20, R20, 0x5410, R11 ;  /* 0x0000541014147816 */ /* 0x000fe4000000000b */
[----:B------:R-:W-:Y:S02]  /*18360*/  SHF.R.U32.HI R22, RZ, 0x8, R136 ;  /* 0x00000008ff167819 */ /* 0x000fe40000011688 */
[----:B------:R-:W-:Y:S02]  /*18370*/  SHF.R.U32.HI R23, RZ, 0x8, R137 ;  /* 0x00000008ff177819 */ /* 0x000fe40000011689 */
[----:B------:R-:W-:-:S02]  /*18380*/  F2FP.SATFINITE.E4M3.F32.PACK_AB_MERGE_C R116, R117, R116, RZ ;  /* 0x000000747574723e */ /* 0x000fc400048070ff */
[----:B------:R-:W-:Y:S02]  /*18390*/  F2FP.SATFINITE.E4M3.F32.PACK_AB_MERGE_C R118, R119, R118, RZ ;  /* 0x000000767776723e */ /* 0x000fe400048070ff */
[----:B------:R-:W-:Y:S02]  /*183a0*/  F2FP.SATFINITE.E4M3.F32.PACK_AB_MERGE_C R120, R121, R120, RZ ;  /* 0x000000787978723e */ /* 0x000fe400048070ff */
[----:B------:R-:W-:Y:S02]  /*183b0*/  PRMT R11, R88, 0x3340, R1 ;  /* 0x00003340580b7816 */ /* 0x000fe40000000001 */
[----:B------:R-:W-:Y:S02]  /*183c0*/  PRMT R28, R84, 0x3340, R55 ;  /* 0x00003340541c7816 */ /* 0x000fe40000000037 */
[----:B------:R-:W-:Y:S02]  /*183d0*/  F2FP.SATFINITE.E4M3.F32.PACK_AB_MERGE_C R124, R125, R124, RZ ;  /* 0x0000007c7d7c723e */ /* 0x000fe400048070ff */
[----:B------:R-:W-:-:S02]  /*183e0*/  F2FP.SATFINITE.E4M3.F32.PACK_AB_MERGE_C R126, R127, R126, RZ ;  /* 0x0000007e7f7e723e */ /* 0x000fc400048070ff */
[----:B------:R-:W-:Y:S02]  /*183f0*/  F2FP.SATFINITE.E4M3.F32.PACK_AB_MERGE_C R128, R129, R128, RZ ;  /* 0x000000808180723e */ /* 0x000fe400048070ff */
[----:B------:R-:W-:Y:S02]  /*18400*/  PRMT R30, R112, 0x3340, R1 ;  /* 0x00003340701e7816 */ /* 0x000fe40000000001 */
[----:B------:R-:W-:Y:S02]  /*18410*/  PRMT R25, R108, 0x3340, R61 ;  /* 0x000033406c197816 */ /* 0x000fe4000000003d */
[----:B------:R-:W-:Y:S02]  /*18420*/  LOP3.LUT R22, R22, 0xffff, RZ, 0xc0, !PT ;  /* 0x0000ffff16167812 */ /* 0x000fe400078ec0ff */
[----:B------:R-:W-:Y:S02]  /*18430*/  LOP3.LUT R23, R23, 0xffff, RZ, 0xc0, !PT ;  /* 0x0000ffff17177812 */ /* 0x000fe400078ec0ff */
[----:B------:R-:W-:-:S02]  /*18440*/  PRMT R28, R28, 0x5410, R11 ;  /* 0x000054101c1c7816 */ /* 0x000fc4000000000b */
[----:B------:R-:W-:Y:S02]  /*18450*/  LOP3.LUT R116, R116, 0xffff, RZ, 0xc0, !PT ;  /* 0x0000ffff74747812 */ /* 0x000fe400078ec0ff */
[----:B------:R-:W-:Y:S02]  /*18460*/  LOP3.LUT R63, R118, 0xffff, RZ, 0xc0, !PT ;  /* 0x0000ffff763f7812 */ /* 0x000fe400078ec0ff */
[----:B------:R-:W-:Y:S02]  /*18470*/  LOP3.LUT R120, R120, 0xffff, RZ, 0xc0, !PT ;  /* 0x0000ffff78787812 */ /* 0x000fe400078ec0ff */
[----:B------:R-:W-:Y:S02]  /*18480*/  PRMT R11, R25, 0x5410, R30 ;  /* 0x00005410190b7816 */ /* 0x000fe4000000001e */
[----:B------:R-:W-:Y:S02]  /*18490*/  LOP3.LUT R124, R124, 0xffff, RZ, 0xc0, !PT ;  /* 0x0000ffff7c7c7812 */ /* 0x000fe400078ec0ff */
[----:B------:R-:W-:-:S02]  /*184a0*/  LOP3.LUT R65, R126, 0xffff, RZ, 0xc0, !PT ;  /* 0x0000ffff7e417812 */ /* 0x000fc400078ec0ff */
[----:B------:R-:W-:Y:S02]  /*184b0*/  LOP3.LUT R128, R128, 0xffff, RZ, 0xc0, !PT ;  /* 0x0000ffff80807812 */ /* 0x000fe400078ec0ff */
[----:B------:R-:W-:Y:S02]  /*184c0*/  F2FP.SATFINITE.E4M3.F32.PACK_AB_MERGE_C R34, R35, R34, RZ ;  /* 0x000000222322723e */ /* 0x000fe400048070ff */
[----:B------:R-:W-:Y:S02]  /*184d0*/  SHF.R.U32.HI R25, RZ, 0x8, R98 ;  /* 0x00000008ff197819 */ /* 0x000fe40000011662 */
[----:B------:R-:W-:Y:S02]  /*184e0*/  F2FP.SATFINITE.E4M3.F32.PACK_AB_MERGE_C R26, R27, R26, RZ ;  /* 0x0000001a1b1a723e */ /* 0x000fe400048070ff */
[----:B------:R-:W-:Y:S02]  /*184f0*/  PRMT R35, R22, 0x3340, R23 ;  /* 0x0000334016237816 */ /* 0x000fe40000000017 */
[----:B------:R-:W-:-:S02]  /*18500*/  PRMT R32, R120, 0x3340, R1 ;  /* 0x0000334078207816 */ /* 0x000fc40000000001 */
[----:B------:R-:W-:Y:S02]  /*18510*/  PRMT R27, R116, 0x3340, R63 ;  /* 0x00003340741b7816 */ /* 0x000fe4000000003f */
[----:B------:R-:W-:Y:S02]  /*18520*/  SHF.R.U32.HI R22, RZ, 0x8, R33 ;  /* 0x00000008ff167819 */ /* 0x000fe40000011621 */
[----:B------:R-:W-:Y:S02]  /*18530*/  SHF.R.U32.HI R23, RZ, 0x8, R106 ;  /* 0x00000008ff177819 */ /* 0x000fe4000001166a */
[----:B------:R-:W-:Y:S02]  /*18540*/  PRMT R36, R128, 0x3340, R1 ;  /* 0x0000334080247816 */ /* 0x000fe40000000001 */
[----:B------:R-:W-:Y:S02]  /*18550*/  PRMT R31, R124, 0x3340, R65 ;  /* 0x000033407c1f7816 */ /* 0x000fe40000000041 */
[----:B------:R-:W-:-:S02]  /*18560*/  LOP3.LUT R30, R25, 0xffff, RZ, 0xc0, !PT ;  /* 0x0000ffff191e7812 */ /* 0x000fc400078ec0ff */
[----:B------:R-:W-:Y:S02]  /*18570*/  PRMT R25, R27, 0x5410, R32 ;  /* 0x000054101b197816 */ /* 0x000fe40000000020 */
[----:B------:R-:W-:Y:S02]  /*18580*/  LOP3.LUT R22, R22, 0xffff, RZ, 0xc0, !PT ;  /* 0x0000ffff16167812 */ /* 0x000fe400078ec0ff */
[----:B------:R-:W-:Y:S02]  /*18590*/  LOP3.LUT R23, R23, 0xffff, RZ, 0xc0, !PT ;  /* 0x0000ffff17177812 */ /* 0x000fe400078ec0ff */
[----:B------:R-:W-:Y:S02]  /*185a0*/  PRMT R27, R31, 0x5410, R36 ;  /* 0x000054101f1b7816 */ /* 0x000fe40000000024 */
[----:B------:R-:W-:Y:S02]  /*185b0*/  PRMT R36, R30, 0x3340, R1 ;  /* 0x000033401e247816 */ /* 0x000fe40000000001 */
[----:B------:R-:W-:-:S02]  /*185c0*/  SHF.R.U32.HI R30, RZ, 0x8, R114 ;  /* 0x00000008ff1e7819 */ /* 0x000fc40000011672 */
[----:B------:R-:W-:Y:S02]  /*185d0*/  SHF.R.U32.HI R31, RZ, 0x8, R37 ;  /* 0x00000008ff1f7819 */ /* 0x000fe40000011625 */
[----:B------:R-:W-:Y:S02]  /*185e0*/  SHF.R.U32.HI R32, RZ, 0x8, R122 ;  /* 0x00000008ff207819 */ /* 0x000fe4000001167a */
[----:B------:R-:W-:Y:S02]  /*185f0*/  PRMT R37, R22, 0x3340, R23 ;  /* 0x0000334016257816 */ /* 0x000fe40000000017 */
[----:B------:R-:W-:Y:S02]  /*18600*/  SHF.R.U32.HI R22, RZ, 0x8, R41 ;  /* 0x00000008ff167819 */ /* 0x000fe40000011629 */
[----:B------:R-:W-:Y:S02]  /*18610*/  SHF.R.U32.HI R23, RZ, 0x8, R138 ;  /* 0x00000008ff177819 */ /* 0x000fe4000001168a */
[----:B------:R-:W-:-:S02]  /*18620*/  LOP3.LUT R30, R30, 0xffff, RZ, 0xc0, !PT ;  /* 0x0000ffff1e1e7812 */ /* 0x000fc400078ec0ff */
[----:B------:R-:W-:Y:S02]  /*18630*/  LOP3.LUT R31, R31, 0xffff, RZ, 0xc0, !PT ;  /* 0x0000ffff1f1f7812 */ /* 0x000fe400078ec0ff */
[----:B------:R-:W-:Y:S02]  /*18640*/  LOP3.LUT R32, R32, 0xffff, RZ, 0xc0, !PT ;  /* 0x0000ffff20207812 */ /* 0x000fe400078ec0ff */
[----:B------:R-:W-:Y:S02]  /*18650*/  LOP3.LUT R22, R22, 0xffff, RZ, 0xc0, !PT ;  /* 0x0000ffff16167812 */ /* 0x000fe400078ec0ff */
[----:B------:R-:W-:Y:S02]  /*18660*/  LOP3.LUT R23, R23, 0xffff, RZ, 0xc0, !PT ;  /* 0x0000ffff17177812 */ /* 0x000fe400078ec0ff */
[----:B------:R-:W-:Y:S02]  /*18670*/  PRMT R38, R30, 0x3340, R1 ;  /* 0x000033401e267816 */ /* 0x000fe40000000001 */
[----:B------:R-:W-:-:S02]  /*18680*/  PRMT R39, R31, 0x3340, R32 ;  /* 0x000033401f277816 */ /* 0x000fc40000000020 */
[----:B------:R-:W-:Y:S02]  /*18690*/  SHF.R.U32.HI R30, RZ, 0x8, R140 ;  /* 0x00000008ff1e7819 */ /* 0x000fe4000001168c */
[----:B------:R-:W-:Y:S02]  /*186a0*/  SHF.R.U32.HI R31, RZ, 0x8, R43 ;  /* 0x00000008ff1f7819 */ /* 0x000fe4000001162b */
[----:B------:R-:W-:Y:S02]  /*186b0*/  SHF.R.U32.HI R32, RZ, 0x8, R142 ;  /* 0x00000008ff207819 */ /* 0x000fe4000001168e */
[----:B------:R-:W-:Y:S02]  /*186c0*/  PRMT R41, R22, 0x3340, R23 ;  /* 0x0000334016297816 */ /* 0x000fe40000000017 */
[----:B------:R-:W-:Y:S02]  /*186d0*/  SHF.R.U32.HI R22, RZ, 0x8, R45 ;  /* 0x00000008ff167819 */ /* 0x000fe4000001162d */
[----:B------:R-:W-:-:S02]  /*186e0*/  SHF.R.U32.HI R23, RZ, 0x8, R146 ;  /* 0x00000008ff177819 */ /* 0x000fc40000011692 */
[----:B------:R-:W-:Y:S02]  /*186f0*/  LOP3.LUT R30, R30, 0xffff, RZ, 0xc0, !PT ;  /* 0x0000ffff1e1e7812 */ /* 0x000fe400078ec0ff */
[----:B------:R-:W-:Y:S02]  /*18700*/  LOP3.LUT R31, R31, 0xffff, RZ, 0xc0, !PT ;  /* 0x0000ffff1f1f7812 */ /* 0x000fe400078ec0ff */
[----:B------:R-:W-:Y:S02]  /*18710*/  LOP3.LUT R32, R32, 0xffff, RZ, 0xc0, !PT ;  /* 0x0000ffff20207812 */ /* 0x000fe400078ec0ff */
[----:B------:R-:W-:Y:S02]  /*18720*/  LOP3.LUT R22, R22, 0xffff, RZ, 0xc0, !PT ;  /* 0x0000ffff16167812 */ /* 0x000fe400078ec0ff */
[----:B------:R-:W-:Y:S02]  /*18730*/  LOP3.LUT R23, R23, 0xffff, RZ, 0xc0, !PT ;  /* 0x0000ffff17177812 */ /* 0x000fe400078ec0ff */
[----:B------:R-:W-:-:S02]  /*18740*/  PRMT R44, R30, 0x3340, R1 ;  /* 0x000033401e2c7816 */ /* 0x000fc40000000001 */
[----:B------:R-:W-:Y:S02]  /*18750*/  PRMT R43, R31, 0x3340, R32 ;  /* 0x000033401f2b7816 */ /* 0x000fe40000000020 */
[----:B------:R-:W-:Y:S02]  /*18760*/  SHF.R.U32.HI R30, RZ, 0x8, R48 ;  /* 0x00000008ff1e7819 */ /* 0x000fe40000011630 */
[----:B------:R-:W-:Y:S02]  /*18770*/  SHF.R.U32.HI R31, RZ, 0x8, R52 ;  /* 0x00000008ff1f7819 */ /* 0x000fe40000011634 */
[----:B------:R-:W-:Y:S02]  /*18780*/  SHF.R.U32.HI R32, RZ, 0x8, R47 ;  /* 0x00000008ff207819 */ /* 0x000fe4000001162f */
[----:B------:R-:W-:Y:S02]  /*18790*/  PRMT R45, R22, 0x3340, R23 ;  /* 0x00003340162d7816 */ /* 0x000fe40000000017 */
[----:B------:R-:W-:-:S02]  /*187a0*/  SHF.R.U32.HI R22, RZ, 0x8, R60 ;  /* 0x00000008ff167819 */ /* 0x000fc4000001163c */
[----:B------:R-:W-:Y:S02]  /*187b0*/  SHF.R.U32.HI R23, RZ, 0x8, R49 ;  /* 0x00000008ff177819 */ /* 0x000fe40000011631 */
[----:B------:R-:W-:Y:S02]  /*187c0*/  LOP3.LUT R30, R30, 0xffff, RZ, 0xc0, !PT ;  /* 0x0000ffff1e1e7812 */ /* 0x000fe400078ec0ff */
[----:B------:R-:W-:Y:S02]  /*187d0*/  LOP3.LUT R31, R31, 0xffff, RZ, 0xc0, !PT ;  /* 0x0000ffff1f1f7812 */ /* 0x000fe400078ec0ff */
[----:B------:R-:W-:Y:S02]  /*187e0*/  LOP3.LUT R32, R32, 0xffff, RZ, 0xc0, !PT ;  /* 0x0000ffff20207812 */ /* 0x000fe400078ec0ff */
[----:B------:R-:W-:Y:S02]  /*187f0*/  LOP3.LUT R22, R22, 0xffff, RZ, 0xc0, !PT ;  /* 0x0000ffff16167812 */ /* 0x000fe400078ec0ff */
[----:B------:R-:W-:-:S02]  /*18800*/  LOP3.LUT R23, R23, 0xffff, RZ, 0xc0, !PT ;  /* 0x0000ffff17177812 */ /* 0x000fc400078ec0ff */
[----:B------:R-:W-:Y:S02]  /*18810*/  PRMT R48, R30, 0x3340, R1 ;  /* 0x000033401e307816 */ /* 0x000fe40000000001 */
[----:B------:R-:W-:Y:S02]  /*18820*/  PRMT R47, R31, 0x3340, R32 ;  /* 0x000033401f2f7816 */ /* 0x000fe40000000020 */
[----:B------:R-:W-:Y:S02]  /*18830*/  SHF.R.U32.HI R30, RZ, 0x8, R64 ;  /* 0x00000008ff1e7819 */ /* 0x000fe40000011640 */
[----:B------:R-:W-:Y:S01]  /*18840*/  SHF.R.U32.HI R31, RZ, 0x8, R68 ;  /* 0x00000008ff1f7819 */ /* 0x000fe20000011644 */
[----:B------:R-:W-:Y:S01]  /*18850*/  IMAD.MOV.U32 R68, RZ, RZ, 0x3dc6b27f ;  /* 0x3dc6b27fff447424 */ /* 0x000fe200078e00ff */
[----:B------:R-:W-:Y:S02]  /*18860*/  SHF.R.U32.HI R32, RZ, 0x8, R51 ;  /* 0x00000008ff207819 */ /* 0x000fe40000011633 */
[----:B------:R-:W-:-:S02]  /*18870*/  PRMT R49, R22, 0x3340, R23 ;  /* 0x0000334016317816 */ /* 0x000fc40000000017 */
[----:B------:R-:W-:Y:S02]  /*18880*/  SHF.R.U32.HI R22, RZ, 0x8, R76 ;  /* 0x00000008ff167819 */ /* 0x000fe4000001164c */
[----:B------:R-:W-:Y:S02]  /*18890*/  SHF.R.U32.HI R23, RZ, 0x8, R53 ;  /* 0x00000008ff177819 */ /* 0x000fe40000011635 */
[----:B------:R-:W-:Y:S02]  /*188a0*/  LOP3.LUT R30, R30, 0xffff, RZ, 0xc0, !PT ;  /* 0x0000ffff1e1e7812 */ /* 0x000fe400078ec0ff */
[----:B------:R-:W-:Y:S02]  /*188b0*/  LOP3.LUT R31, R31, 0xffff, RZ, 0xc0, !PT ;  /* 0x0000ffff1f1f7812 */ /* 0x000fe400078ec0ff */
[----:B------:R-:W-:Y:S02]  /*188c0*/  LOP3.LUT R32, R32, 0xffff, RZ, 0xc0, !PT ;  /* 0x0000ffff20207812 */ /* 0x000fe400078ec0ff */
[----:B------:R-:W-:-:S02]  /*188d0*/  LOP3.LUT R22, R22, 0xffff, RZ, 0xc0, !PT ;  /* 0x0000ffff16167812 */ /* 0x000fc400078ec0ff */
[----:B------:R-:W-:Y:S02]  /*188e0*/  LOP3.LUT R23, R23, 0xffff, RZ, 0xc0, !PT ;  /* 0x0000ffff17177812 */ /* 0x000fe400078ec0ff */
[----:B------:R-:W-:Y:S02]  /*188f0*/  PRMT R54, R30, 0x3340, R1 ;  /* 0x000033401e367816 */ /* 0x000fe40000000001 */
[----:B------:R-:W-:Y:S02]  /*18900*/  PRMT R51, R31, 0x3340, R32 ;  /* 0x000033401f337816 */ /* 0x000fe40000000020 */
[----:B------:R-:W-:Y:S02]  /*18910*/  SHF.R.U32.HI R30, RZ, 0x8, R80 ;  /* 0x00000008ff1e7819 */ /* 0x000fe40000011650 */
[----:B------:R-:W-:Y:S02]  /*18920*/  SHF.R.U32.HI R31, RZ, 0x8, R84 ;  /* 0x00000008ff1f7819 */ /* 0x000fe40000011654 */
[----:B------:R-:W-:-:S02]  /*18930*/  SHF.R.U32.HI R32, RZ, 0x8, R55 ;  /* 0x00000008ff207819 */ /* 0x000fc40000011637 */
[----:B------:R-:W-:Y:S02]  /*18940*/  PRMT R53, R22, 0x3340, R23 ;  /* 0x0000334016357816 */ /* 0x000fe40000000017 */
[----:B------:R-:W-:Y:S02]  /*18950*/  SHF.R.U32.HI R22, RZ, 0x8, R92 ;  /* 0x00000008ff167819 */ /* 0x000fe4000001165c */
[----:B------:R-:W-:Y:S02]  /*18960*/  SHF.R.U32.HI R23, RZ, 0x8, R57 ;  /* 0x00000008ff177819 */ /* 0x000fe40000011639 */
[----:B------:R-:W-:Y:S02]  /*18970*/  SHF.R.U32.HI R33, RZ, 0x8, R130 ;  /* 0x00000008ff217819 */ /* 0x000fe40000011682 */
[----:B------:R-:W-:Y:S02]  /*18980*/  LOP3.LUT R30, R30, 0xffff, RZ, 0xc0, !PT ;  /* 0x0000ffff1e1e7812 */ /* 0x000fe400078ec0ff */
[----:B------:R-:W-:-:S02]  /*18990*/  LOP3.LUT R31, R31, 0xffff, RZ, 0xc0, !PT ;  /* 0x0000ffff1f1f7812 */ /* 0x000fc400078ec0ff */
[----:B------:R-:W-:Y:S02]  /*189a0*/  LOP3.LUT R32, R32, 0xffff, RZ, 0xc0, !PT ;  /* 0x0000ffff20207812 */ /* 0x000fe400078ec0ff */
[----:B------:R-:W-:Y:S02]  /*189b0*/  LOP3.LUT R22, R22, 0xffff, RZ, 0xc0, !PT ;  /* 0x0000ffff16167812 */ /* 0x000fe400078ec0ff */
[----:B------:R-:W-:Y:S02]  /*189c0*/  LOP3.LUT R23, R23, 0xffff, RZ, 0xc0, !PT ;  /* 0x0000ffff17177812 */ /* 0x000fe400078ec0ff */
[----:B------:R-:W-:Y:S02]  /*189d0*/  LOP3.LUT R40, R33, 0xffff, RZ, 0xc0, !PT ;  /* 0x0000ffff21287812 */ /* 0x000fe400078ec0ff */
[----:B------:R-:W-:Y:S02]  /*189e0*/  SHF.R.U32.HI R33, RZ, 0x8, R144 ;  /* 0x00000008ff217819 */ /* 0x000fe40000011690 */
[----:B------:R-:W-:-:S02]  /*189f0*/  PRMT R60, R30, 0x3340, R1 ;  /* 0x000033401e3c7816 */ /* 0x000fc40000000001 */
[----:B------:R-:W-:Y:S02]  /*18a00*/  PRMT R55, R31, 0x3340, R32 ;  /* 0x000033401f377816 */ /* 0x000fe40000000020 */
[----:B------:R-:W-:Y:S02]  /*18a10*/  SHF.R.U32.HI R30, RZ, 0x8, R96 ;  /* 0x00000008ff1e7819 */ /* 0x000fe40000011660 */
[----:B------:R-:W-:Y:S02]  /*18a20*/  SHF.R.U32.HI R31, RZ, 0x8, R100 ;  /* 0x00000008ff1f7819 */ /* 0x000fe40000011664 */
[----:B------:R-:W-:Y:S02]  /*18a30*/  SHF.R.U32.HI R32, RZ, 0x8, R59 ;  /* 0x00000008ff207819 */ /* 0x000fe4000001163b */
[----:B------:R-:W-:Y:S01]  /*18a40*/  PRMT R57, R22, 0x3340, R23 ;  /* 0x0000334016397816 */ /* 0x000fe20000000017 */
[----:B------:R-:W-:Y:S01]  /*18a50*/  FFMA.FTZ R22, R135, R68, -0.16845393180847167969 ;  /* 0xbe2c7f3087167423 */ /* 0x000fe20000010044 */
[----:B------:R-:W-:-:S02]  /*18a60*/  LOP3.LUT R46, R33, 0xffff, RZ, 0xc0, !PT ;  /* 0x0000ffff212e7812 */ /* 0x000fc400078ec0ff */
[----:B------:R-:W-:Y:S01]  /*18a70*/  SHF.R.U32.HI R33, RZ, 0x8, R56 ;  /* 0x00000008ff217819 */ /* 0x000fe20000011638 */
[----:B------:R-:W-:Y:S01]  /*18a80*/  FFMA.FTZ R22, R135, R22, 0.1716887056827545166 ;  /* 0x3e2fcf2a87167423 */ /* 0x000fe20000010016 */
[----:B------:R-:W-:Y:S02]  /*18a90*/  LOP3.LUT R30, R30, 0xffff, RZ, 0xc0, !PT ;  /* 0x0000ffff1e1e7812 */ /* 0x000fe400078ec0ff */
[----:B------:R-:W-:Y:S01]  /*18aa0*/  LOP3.LUT R31, R31, 0xffff, RZ, 0xc0, !PT ;  /* 0x0000ffff1f1f7812 */ /* 0x000fe200078ec0ff */
[----:B------:R-:W-:Y:S01]  /*18ab0*/  FFMA.FTZ R22, R135, R22, -0.17900948226451873779 ;  /* 0xbe374e4387167423 */ /* 0x000fe20000010016 */
[----:B------:R-:W-:Y:S02]  /*18ac0*/  LOP3.LUT R32, R32, 0xffff, RZ, 0xc0, !PT ;  /* 0x0000ffff20207812 */ /* 0x000fe400078ec0ff */
[----:B------:R-:W-:Y:S01]  /*18ad0*/  LOP3.LUT R52, R33, 0xffff, RZ, 0xc0, !PT ;  /* 0x0000ffff21347812 */ /* 0x000fe200078ec0ff */
[----:B------:R-:W-:Y:S01]  /*18ae0*/  FFMA.FTZ R22, R135, R22, 0.20512372255325317383 ;  /* 0x3e520bf487167423 */ /* 0x000fe20000010016 */
[----:B------:R-:W-:-:S02]  /*18af0*/  PRMT R64, R30, 0x3340, R1 ;  /* 0x000033401e407816 */ /* 0x000fc40000000001 */
[----:B------:R-:W-:Y:S01]  /*18b00*/  PRMT R59, R31, 0x3340, R32 ;  /* 0x000033401f3b7816 */ /* 0x000fe20000000020 */
[C---:B------:R-:W-:Y:S01]  /*18b10*/  FFMA.FTZ R22, R135.reuse, R22, -0.24046532809734344482 ;  /* 0xbe763c8b87167423 */ /* 0x040fe20000010016 */
[----:B------:R-:W-:Y:S02]  /*18b20*/  SHF.R.U32.HI R33, RZ, 0x8, R72 ;  /* 0x00000008ff217819 */ /* 0x000fe40000011648 */
[----:B------:R-:W-:Y:S01]  /*18b30*/  SHF.R.U32.HI R30, RZ, 0x8, R108 ;  /* 0x00000008ff1e7819 */ /* 0x000fe2000001166c */
[C---:B------:R-:W-:Y:S01]  /*18b40*/  FFMA.FTZ R22, R135.reuse, R22, 0.28857114911079406738 ;  /* 0x3e93bf9987167423 */ /* 0x040fe20000010016 */
[----:B------:R-:W-:Y:S02]  /*18b50*/  SHF.R.U32.HI R31, RZ, 0x8, R61 ;  /* 0x00000008ff1f7819 */ /* 0x000fe4000001163d */
[----:B------:R-:W-:Y:S01]  /*18b60*/  SHF.R.U32.HI R32, RZ, 0x8, R112 ;  /* 0x00000008ff207819 */ /* 0x000fe20000011670 */
[----:B------:R-:W-:Y:S01]  /*18b70*/  FFMA.FTZ R22, R135, R22, -0.36067417263984680176 ;  /* 0xbeb8aa4987167423 */ /* 0x000fe20000010016 */
[----:B------:R-:W-:-:S02]  /*18b80*/  LOP3.LUT R56, R33, 0xffff, RZ, 0xc0, !PT ;  /* 0x0000ffff21387812 */ /* 0x000fc400078ec0ff */
[----:B------:R-:W-:Y:S01]  /*18b90*/  LOP3.LUT R30, R30, 0xffff, RZ, 0xc0, !PT ;  /* 0x0000ffff1e1e7812 */ /* 0x000fe200078ec0ff */
[----:B------:R-:W-:Y:S01]  /*18ba0*/  FFMA.FTZ R22, R135, R22, 0.48089820146560668945 ;  /* 0x3ef6384a87167423 */ /* 0x000fe20000010016 */
[----:B------:R-:W-:Y:S02]  /*18bb0*/  LOP3.LUT R31, R31, 0xffff, RZ, 0xc0, !PT ;  /* 0x0000ffff1f1f7812 */ /* 0x000fe400078ec0ff */
[----:B------:R-:W-:Y:S01]  /*18bc0*/  SHF.R.U32.HI R33, RZ, 0x8, R88 ;  /* 0x00000008ff217819 */ /* 0x000fe20000011658 */
[C---:B------:R-:W-:Y:S01]  /*18bd0*/  FFMA.FTZ R22, R135.reuse, R22, -0.72134751081466674805 ;  /* 0xbf38aa3b87167423 */ /* 0x040fe20000010016 */
[----:B------:R-:W-:Y:S02]  /*18be0*/  SHF.R.U32.HI R23, RZ, 0x8, R104 ;  /* 0x00000008ff177819 */ /* 0x000fe40000011668 */
[----:B------:R-:W-:Y:S01]  /*18bf0*/  LOP3.LUT R32, R32, 0xffff, RZ, 0xc0, !PT ;  /* 0x0000ffff20207812 */ /* 0x000fe200078ec0ff */
[----:B------:R-:W-:Y:S01]  /*18c00*/  FMUL R22, R135, R22 ;  /* 0x0000001687167220 */ /* 0x000fe20000400000 */
[----:B------:R-:W-:-:S02]  /*18c10*/  PRMT R61, R30, 0x3340, R31 ;  /* 0x000033401e3d7816 */ /* 0x000fc4000000001f */
[----:B------:R-:W-:Y:S01]  /*18c20*/  LOP3.LUT R62, R33, 0xffff, RZ, 0xc0, !PT ;  /* 0x0000ffff213e7812 */ /* 0x000fe200078ec0ff */
[----:B------:R-:W-:Y:S01]  /*18c30*/  FMUL R22, R135, R22 ;  /* 0x0000001687167220 */ /* 0x000fe20000400000 */
[----:B------:R-:W-:Y:S02]  /*18c40*/  LOP3.LUT R68, R23, 0xffff, RZ, 0xc0, !PT ;  /* 0x0000ffff17447812 */ /* 0x000fe400078ec0ff */
[----:B------:R-:W-:Y:S01]  /*18c50*/  PRMT R70, R32, 0x3340, R1 ;  /* 0x0000334020467816 */ /* 0x000fe20000000001 */
[----:B------:R-:W-:Y:S01]  /*18c60*/  FFMA.FTZ R22, R135, 1.4426950216293334961, R22 ;  /* 0x3fb8aa3b87167823 */ /* 0x000fe20000010016 */
[----:B------:R-:W-:Y:S02]  /*18c70*/  SHF.R.U32.HI R31, RZ, 0x8, R120 ;  /* 0x00000008ff1f7819 */ /* 0x000fe40000011678 */
[----:B------:R-:W-:Y:S01]  /*18c80*/  SHF.R.U32.HI R23, RZ, 0x8, R116 ;  /* 0x00000008ff177819 */ /* 0x000fe20000011674 */
[----:B------:R-:W-:Y:S01]  /*18c90*/  FADD R22, R133, R22 ;  /* 0x0000001685167221 */ /* 0x000fe20000000000 */
[----:B------:R-:W-:-:S02]  /*18ca0*/  SHF.R.U32.HI R30, RZ, 0x8, R63 ;  /* 0x00000008ff1e7819 */ /* 0x000fc4000001163f */
[----:B------:R-:W-:Y:S02]  /*18cb0*/  SHF.R.U32.HI R32, RZ, 0x8, R124 ;  /* 0x00000008ff207819 */ /* 0x000fe4000001167c */
[----:B------:R-:W-:Y:S02]  /*18cc0*/  SHF.R.U32.HI R33, RZ, 0x8, R65 ;  /* 0x00000008ff217819 */ /* 0x000fe40000011641 */
[----:B------:R-:W-:Y:S02]  /*18cd0*/  LOP3.LUT R72, R31, 0xffff, RZ, 0xc0, !PT ;  /* 0x0000ffff1f487812 */ /* 0x000fe400078ec0ff */
[----:B------:R-:W-:Y:S02]  /*18ce0*/  PRMT R40, R40, 0x3340, R1 ;  /* 0x0000334028287816 */ /* 0x000fe40000000001 */
[----:B------:R-:W-:Y:S02]  /*18cf0*/  LOP3.LUT R30, R30, 0xffff, RZ, 0xc0, !PT ;  /* 0x0000ffff1e1e7812 */ /* 0x000fe400078ec0ff */
[----:B------:R-:W-:-:S02]  /*18d00*/  LOP3.LUT R23, R23, 0xffff, RZ, 0xc0, !PT ;  /* 0x0000ffff17177812 */ /* 0x000fc400078ec0ff */
[----:B------:R-:W-:Y:S02]  /*18d10*/  LOP3.LUT R31, R33, 0xffff, RZ, 0xc0, !PT ;  /* 0x0000ffff211f7812 */ /* 0x000fe400078ec0ff */
[----:B------:R-:W-:Y:S02]  /*18d20*/  LOP3.LUT R32, R32, 0xffff, RZ, 0xc0, !PT ;  /* 0x0000ffff20207812 */ /* 0x000fe400078ec0ff */
        /* <DEDUP_REMOVED lines=8> */
[----:B------:R-:W-:Y:S02]  /*18db0*/  PRMT R36, R35, 0x5410, R36 ;  /* 0x0000541023247816 */ /* 0x000fe40000000024 */
[----:B------:R-:W-:-:S02]  /*18dc0*/  PRMT R39, R41, 0x5410, R44 ;  /* 0x0000541029277816 */ /* 0x000fc4000000002c */
[----:B------:R-:W-:Y:S02]  /*18dd0*/  PRMT R12, R12, 0x4210, R23 ;  /* 0x000042100c0c7816 */ /* 0x000fe40000000017 */
[----:B------:R-:W-:Y:S02]  /*18de0*/  PRMT R13, R13, 0x4210, R18 ;  /* 0x000042100d0d7816 */ /* 0x000fe40000000012 */
[----:B------:R-:W-:Y:S02]  /*18df0*/  PRMT R14, R14, 0x4210, R31 ;  /* 0x000042100e0e7816 */ /* 0x000fe4000000001f */
[----:B------:R-:W-:Y:S02]  /*18e00*/  PRMT R15, R15, 0x4210, R34 ;  /* 0x000042100f0f7816 */ /* 0x000fe40000000022 */
[----:B------:R-:W-:Y:S02]  /*18e10*/  PRMT R36, R36, 0x5210, R23 ;  /* 0x0000521024247816 */ /* 0x000fe40000000017 */
[----:B------:R-:W-:Y:S01]  /*18e20*/  PRMT R37, R37, 0x5210, R18 ;  /* 0x0000521025257816 */ /* 0x000fe20000000012 */
[----:B------:R1:W-:Y:S01]  /*18e30*/  STS.128 [R132], R12 ;  /* 0x0000000c84007388 */ /* 0x0003e20000000c00 */
[----:B------:R-:W-:-:S02]  /*18e40*/  PRMT R38, R38, 0x5210, R31 ;  /* 0x0000521026267816 */ /* 0x000fc4000000001f */
[----:B------:R-:W-:Y:S02]  /*18e50*/  PRMT R39, R39, 0x5210, R34 ;  /* 0x0000521027277816 */ /* 0x000fe40000000022 */
[----:B------:R-:W-:Y:S02]  /*18e60*/  ISETP.GE.U32.AND P1, PT, R134, 0x7f800000, PT ;  /* 0x7f8000008600780c */ /* 0x000fe40003f26070 */
[----:B------:R-:W-:Y:S01]  /*18e70*/  PRMT R33, R72, 0x3340, R1 ;  /* 0x0000334048217816 */ /* 0x000fe20000000001 */
[----:B------:R2:W-:Y:S01]  /*18e80*/  STS.128 [R132+0x800], R36 ;  /* 0x0008002484007388 */ /* 0x0005e20000000c00 */
[----:B------:R-:W-:Y:S02]  /*18e90*/  FSETP.NEU.AND P2, PT, R134, RZ, PT ;  /* 0x000000ff8600720b */ /* 0x000fe40003f4d000 */
[----:B------:R-:W-:Y:S02]  /*18ea0*/  LOP3.LUT R50, R50, 0xffff, RZ, 0xc0, !PT ;  /* 0x0000ffff32327812 */ /* 0x000fe400078ec0ff */
[----:B------:R-:W-:-:S02]  /*18eb0*/  F2FP.SATFINITE.E4M3.F32.PACK_AB_MERGE_C R66, R67, R66, RZ ;  /* 0x000000424342723e */ /* 0x000fc400048070ff */
[----:B------:R-:W-:Y:S02]  /*18ec0*/  PRMT R60, R53, 0x5410, R60 ;  /* 0x00005410353c7816 */ /* 0x000fe4000000003c */
[----:B------:R-:W-:Y:S01]  /*18ed0*/  PRMT R53, R30, 0x5410, R33 ;  /* 0x000054101e357816 */ /* 0x000fe20000000021 */
[----:B-1----:R-:W-:Y:S01]  /*18ee0*/  @P1 IMAD.MOV.U32 R13, RZ, RZ, 0x7f800000 ;  /* 0x7f800000ff0d1424 */ /* 0x002fe200078e00ff */
[----:B------:R-:W-:Y:S02]  /*18ef0*/  PRMT R33, R9, 0x4210, R50 ;  /* 0x0000421009217816 */ /* 0x000fe40000000032 */
[----:B------:R-:W-:Y:S01]  /*18f00*/  LOP3.LUT R58, R58, 0xffff, RZ, 0xc0, !PT ;  /* 0x0000ffff3a3a7812 */ /* 0x000fe200078ec0ff */
[----:B------:R-:W-:Y:S01]  /*18f10*/  @P1 FFMA.FTZ R22, R134, R13, +INF ;  /* 0x7f80000086161423 */ /* 0x000fe2000001000d */
[----:B------:R-:W-:Y:S02]  /*18f20*/  LOP3.LUT R9, R66, 0xffff, RZ, 0xc0, !PT ;  /* 0x0000ffff42097812 */ /* 0x000fe400078ec0ff */
[----:B------:R-:W-:-:S02]  /*18f30*/  PRMT R34, R21, 0x4210, R58 ;  /* 0x0000421015227816 */ /* 0x000fc4000000003a */
[----:B------:R-:W-:Y:S02]  /*18f40*/  FSEL R13, R22, -INF , P2 ;  /* 0xff800000160d7808 */ /* 0x000fe40001000000 */
[----:B------:R-:W-:Y:S01]  /*18f50*/  PRMT R35, R20, 0x4210, R9 ;  /* 0x0000421014237816 */ /* 0x000fe20000000009 */
[----:B------:R-:W-:Y:S01]  /*18f60*/  BAR.SYNC.DEFER_BLOCKING 0x0 ;  /* 0x0000000000007b1d */ /* 0x000fe20000010000 */
[----:B------:R-:W-:Y:S01]  /*18f70*/  SHF.R.U32.HI R10, RZ, 0x8, R128 ;  /* 0x00000008ff0a7819 */ /* 0x000fe20000011680 */
[----:B------:R-:W-:Y:S01]  /*18f80*/  FFMA R2, R13, 0.69314718246459960938, R2 ;  /* 0x3f3172180d027823 */ /* 0x000fe20000000002 */
[--C-:B------:R-:W-:Y:S02]  /*18f90*/  PRMT R46, R46, 0x3340, R1.reuse ;  /* 0x000033402e2e7816 */ /* 0x100fe40000000001 */
[----:B------:R-:W-:Y:S02]  /*18fa0*/  LOP3.LUT R10, R10, 0xffff, RZ, 0xc0, !PT ;  /* 0x0000ffff0a0a7812 */ /* 0x000fe400078ec0ff */
[----:B------:R-:W-:-:S02]  /*18fb0*/  PRMT R52, R52, 0x3340, R1 ;  /* 0x0000334034347816 */ /* 0x000fc40000000001 */
[--C-:B------:R-:W-:Y:S02]  /*18fc0*/  PRMT R56, R56, 0x3340, R1.reuse ;  /* 0x0000334038387816 */ /* 0x100fe40000000001 */
[--C-:B------:R-:W-:Y:S02]  /*18fd0*/  PRMT R68, R68, 0x3340, R1.reuse ;  /* 0x0000334044447816 */ /* 0x100fe40000000001 */
[----:B------:R-:W-:Y:S02]  /*18fe0*/  PRMT R63, R10, 0x3340, R1 ;  /* 0x000033400a3f7816 */ /* 0x000fe40000000001 */
[----:B------:R-:W-:Y:S02]  /*18ff0*/  PRMT R43, R43, 0x5410, R46 ;  /* 0x000054102b2b7816 */ /* 0x000fe4000000002e */
[----:B------:R-:W-:Y:S02]  /*19000*/  PRMT R45, R45, 0x5410, R48 ;  /* 0x000054102d2d7816 */ /* 0x000fe40000000030 */
[----:B------:R-:W-:-:S02]  /*19010*/  PRMT R47, R47, 0x5410, R52 ;  /* 0x000054102f2f7816 */ /* 0x000fc40000000034 */
[----:B------:R-:W-:Y:S02]  /*19020*/  PRMT R54, R49, 0x5410, R54 ;  /* 0x0000541031367816 */ /* 0x000fe40000000036 */
[----:B------:R-:W-:Y:S01]  /*19030*/  LOP3.LUT R42, R42, 0xffff, RZ, 0xc0, !PT ;  /* 0x0000ffff2a2a7812 */ /* 0x000fe200078ec0ff */
[----:B------:R-:W1:Y:S01]  /*19040*/  LDS.128 R20, [R169] ;  /* 0x00000000a9147984 */ /* 0x000e620000000c00 */
[----:B------:R-:W-:Y:S02]  /*19050*/  PRMT R51, R51, 0x5410, R56 ;  /* 0x0000541033337816 */ /* 0x000fe40000000038 */
[----:B------:R-:W-:Y:S01]  /*19060*/  PRMT R49, R57, 0x5410, R64 ;  /* 0x0000541039317816 */ /* 0x000fe20000000040 */
[----:B------:R-:W3:Y:S01]  /*19070*/  LDS.128 R12, [R169+0x1000] ;  /* 0x00100000a90c7984 */ /* 0x000ee20000000c00 */
[----:B------:R-:W-:Y:S02]  /*19080*/  PRMT R68, R59, 0x5410, R68 ;  /* 0x000054103b447816 */ /* 0x000fe40000000044 */
[----:B------:R-:W-:-:S02]  /*19090*/  PRMT R63, R32, 0x5410, R63 ;  /* 0x00005410203f7816 */ /* 0x000fc4000000003f */
[--C-:B------:R-:W-:Y:S01]  /*190a0*/  PRMT R32, R17, 0x4210, R42.reuse ;  /* 0x0000421011207816 */ /* 0x100fe2000000002a */
[----:B------:R-:W-:Y:S01]  /*190b0*/  BAR.SYNC.DEFER_BLOCKING 0x0 ;  /* 0x0000000000007b1d */ /* 0x000fe20000010000 */
[----:B------:R-:W-:Y:S02]  /*190c0*/  PRMT R56, R43, 0x5210, R42 ;  /* 0x000052102b387816 */ /* 0x000fe4000000002a */
[----:B------:R-:W-:Y:S02]  /*190d0*/  PRMT R57, R45, 0x5210, R50 ;  /* 0x000052102d397816 */ /* 0x000fe40000000032 */
[----:B------:R-:W-:Y:S02]  /*190e0*/  PRMT R58, R47, 0x5210, R58 ;  /* 0x000052102f3a7816 */ /* 0x000fe4000000003a */
[----:B------:R-:W-:Y:S02]  /*190f0*/  PRMT R59, R54, 0x5210, R9 ;  /* 0x00005210363b7816 */ /* 0x000fe40000000009 */
[----:B------:R-:W-:-:S02]  /*19100*/  F2FP.SATFINITE.E4M3.F32.PACK_AB_MERGE_C R90, R91, R90, RZ ;  /* 0x0000005a5b5a723e */ /* 0x000fc400048070ff */
[----:B------:R-:W-:Y:S02]  /*19110*/  F2FP.SATFINITE.E4M3.F32.PACK_AB_MERGE_C R74, R75, R74, RZ ;  /* 0x0000004a4b4a723e */ /* 0x000fe400048070ff */
[----:B------:R-:W-:Y:S02]  /*19120*/  F2FP.SATFINITE.E4M3.F32.PACK_AB_MERGE_C R82, R83, R82, RZ ;  /* 0x000000525352723e */ /* 0x000fe400048070ff */
[----:B------:R-:W-:Y:S02]  /*19130*/  PRMT R62, R62, 0x3340, R1 ;  /* 0x000033403e3e7816 */ /* 0x000fe40000000001 */
[----:B------:R-:W-:Y:S02]  /*19140*/  LOP3.LUT R17, R90, 0xffff, RZ, 0xc0, !PT ;  /* 0x0000ffff5a117812 */ /* 0x000fe400078ec0ff */
[----:B------:R-:W-:Y:S02]  /*19150*/  PRMT R62, R55, 0x5410, R62 ;  /* 0x00005410373e7816 */ /* 0x000fe4000000003e */
[----:B------:R-:W-:-:S02]  /*19160*/  LOP3.LUT R74, R74, 0xffff, RZ, 0xc0, !PT ;  /* 0x0000ffff4a4a7812 */ /* 0x000fc400078ec0ff */
[----:B------:R-:W-:Y:S01]  /*19170*/  LOP3.LUT R9, R82, 0xffff, RZ, 0xc0, !PT ;  /* 0x0000ffff52097812 */ /* 0x000fe200078ec0ff */
[----:B------:R5:W-:Y:S01]  /*19180*/  STS.128 [R132], R32 ;  /* 0x0000002084007388 */ /* 0x000be20000000c00 */
[----:B--2---:R-:W-:Y:S02]  /*19190*/  PRMT R36, R19, 0x4210, R74 ;  /* 0x0000421013247816 */ /* 0x004fe4000000004a */
[----:B------:R-:W-:Y:S01]  /*191a0*/  PRMT R37, R16, 0x4210, R9 ;  /* 0x0000421010257816 */ /* 0x000fe20000000009 */
[----:B------:R1:W-:Y:S01]  /*191b0*/  STS.128 [R132+0x800], R56 ;  /* 0x0008003884007388 */ /* 0x0003e20000000c00 */
[--C-:B------:R-:W-:Y:S02]  /*191c0*/  PRMT R38, R28, 0x4210, R17.reuse ;  /* 0x000042101c267816 */ /* 0x100fe40000000011 */
[----:B------:R-:W-:Y:S01]  /*191d0*/  PRMT R42, R62, 0x5210, R17 ;  /* 0x000052103e2a7816 */ /* 0x000fe20000000011 */
[----:B------:R-:W-:Y:S01]  /*191e0*/  BAR.SYNC.DEFER_BLOCKING 0x0 ;  /* 0x0000000000007b1d */ /* 0x000fe20000010000 */
[----:B------:R-:W-:-:S02]  /*191f0*/  LOP3.LUT R10, R5, 0xffff, RZ, 0xc0, !PT ;  /* 0x0000ffff050a7812 */ /* 0x000fc400078ec0ff */
[----:B------:R-:W-:Y:S02]  /*19200*/  PRMT R40, R51, 0x5210, R74 ;  /* 0x0000521033287816 */ /* 0x000fe4000000004a */
[----:B------:R-:W-:Y:S02]  /*19210*/  PRMT R41, R60, 0x5210, R9 ;  /* 0x000052103c297816 */ /* 0x000fe40000000009 */
[--C-:B------:R-:W-:Y:S02]  /*19220*/  PRMT R39, R29, 0x4210, R10.reuse ;  /* 0x000042101d277816 */ /* 0x100fe4000000000a */
[----:B------:R-:W-:Y:S02]  /*19230*/  PRMT R43, R49, 0x5210, R10 ;  /* 0x00005210312b7816 */ /* 0x000fe4000000000a */
[----:B------:R-:W-:Y:S02]  /*19240*/  SHF.R.U32.HI R31, RZ, 0x7, R139 ;  /* 0x00000007ff1f7819 */ /* 0x000fe4000001168b */
[----:B------:R-:W-:-:S02]  /*19250*/  LOP3.LUT R5, R4, 0xffff, RZ, 0xc0, !PT ;  /* 0x0000ffff04057812 */ /* 0x000fc400078ec0ff */
[----:B------:R-:W-:Y:S02]  /*19260*/  SGXT.U32 R31, R31, 0x1 ;  /* 0x000000011f1f781a */ /* 0x000fe40000000000 */
[----:B------:R-:W-:Y:S02]  /*19270*/  LOP3.LUT R6, R6, 0xffff, RZ, 0xc0, !PT ;  /* 0x0000ffff06067812 */ /* 0x000fe400078ec0ff */
[----:B------:R-:W-:Y:S01]  /*19280*/  LOP3.LUT R4, R7, 0xffff, RZ, 0xc0, !PT ;  /* 0x0000ffff07047812 */ /* 0x000fe200078ec0ff */
[----:B0-----:R-:W-:Y:S01]  /*19290*/  IMAD R31, R31, R160, RZ ;  /* 0x000000a01f1f7224 */ /* 0x001fe200078e02ff */
[----:B------:R-:W-:Y:S02]  /*192a0*/  LOP3.LUT R8, R8, 0xffff, RZ, 0xc0, !PT ;  /* 0x0000ffff08087812 */ /* 0x000fe400078ec0ff */
[----:B------:R-:W-:Y:S01]  /*192b0*/  PRMT R61, R61, 0x5410, R70 ;  /* 0x000054103d3d7816 */ /* 0x000fe20000000046 */
[----:B------:R-:W0:Y:S01]  /*192c0*/  LDS.128 R16, [R169] ;  /* 0x00000000a9107984 */ /* 0x000e220000000c00 */
[----:B------:R-:W-:Y:S01]  /*192d0*/  IMAD R29, R160, 0x2, R31 ;  /* 0x00000002a01d7824 */ /* 0x000fe200078e021f */
[----:B------:R-:W-:-:S02]  /*192e0*/  PRMT R44, R24, 0x4210, R5 ;  /* 0x00004210182c7816 */ /* 0x000fc40000000005 */
[----:B------:R-:W2:Y:S01]  /*192f0*/  LDS.128 R232, [R169+0x1000] ;  /* 0x00100000a9e87984 */ /* 0x000ea20000000c00 */
[----:B-----5:R-:W-:Y:S01]  /*19300*/  IMAD R33, R160, 0x2, R29 ;  /* 0x00000002a0217824 */ /* 0x020fe200078e021d */
[----:B------:R-:W-:Y:S01]  /*19310*/  PRMT R48, R68, 0x5210, R5 ;  /* 0x0000521044307816 */ /* 0x000fe20000000005 */
[----:B------:R-:W-:Y:S02]  /*19320*/  BAR.SYNC.DEFER_BLOCKING 0x0 ;  /* 0x0000000000007b1d */ /* 0x000fe40000010000 */
[----:B------:R-:W-:Y:S01]  /*19330*/  IMAD R35, R160, 0x2, R33 ;  /* 0x00000002a0237824 */ /* 0x000fe200078e0221 */
[--C-:B------:R-:W-:Y:S02]  /*19340*/  PRMT R45, R11, 0x4210, R6.reuse ;  /* 0x000042100b2d7816 */ /* 0x100fe40000000006 */
[----:B------:R-:W-:Y:S02]  /*19350*/  PRMT R49, R61, 0x5210, R6 ;  /* 0x000052103d317816 */ /* 0x000fe40000000006 */
[----:B------:R-:W-:-:S02]  /*19360*/  PRMT R46, R25, 0x4210, R4 ;  /* 0x00004210192e7816 */ /* 0x000fc40000000004 */
[----:B------:R-:W-:Y:S02]  /*19370*/  PRMT R50, R53, 0x5210, R4 ;  /* 0x0000521035327816 */ /* 0x000fe40000000004 */
[--C-:B------:R-:W-:Y:S02]  /*19380*/  PRMT R47, R27, 0x4210, R8.reuse ;  /* 0x000042101b2f7816 */ /* 0x100fe40000000008 */
[----:B------:R-:W-:Y:S02]  /*19390*/  PRMT R51, R63, 0x5210, R8 ;  /* 0x000052103f337816 */ /* 0x000fe40000000008 */
[C---:B-1----:R-:W-:Y:S02]  /*193a0*/  PRMT R57, R21.reuse, 0x7773, RZ ;  /* 0x0000777315397816 */ /* 0x042fe400000000ff */
[C---:B------:R-:W-:Y:S02]  /*193b0*/  PRMT R75, R21.reuse, 0x7772, RZ ;  /* 0x00007772154b7816 */ /* 0x040fe400000000ff */
[----:B------:R-:W-:-:S02]  /*193c0*/  PRMT R77, R21, 0x7771, RZ ;  /* 0x00007771154d7816 */ /* 0x000fc400000000ff */
[----:B------:R-:W-:Y:S02]  /*193d0*/  PRMT R55, R21, 0x7770, RZ ;  /* 0x0000777015377816 */ /* 0x000fe400000000ff */
[C---:B---3--:R-:W-:Y:S01]  /*193e0*/  PRMT R183, R13.reuse, 0x7773, RZ ;  /* 0x000077730db77816 */ /* 0x048fe200000000ff */
[----:B------:R1:W-:Y:S01]  /*193f0*/  STS.128 [R132], R36 ;  /* 0x0000002484007388 */ /* 0x0003e20000000c00 */
[C---:B------:R-:W-:Y:S02]  /*19400*/  PRMT R179, R13.reuse, 0x7772, RZ ;  /* 0x000077720db37816 */ /* 0x040fe400000000ff */
[C---:B------:R-:W-:Y:S01]  /*19410*/  PRMT R181, R13.reuse, 0x7771, RZ ;  /* 0x000077710db57816 */ /* 0x040fe200000000ff */
[----:B------:R3:W-:Y:S01]  /*19420*/  STS.128 [R132+0x800], R40 ;  /* 0x0008002884007388 */ /* 0x0007e20000000c00 */
[----:B------:R-:W-:Y:S01]  /*19430*/  PRMT R191, R13, 0x7770, RZ ;  /* 0x000077700dbf7816 */ /* 0x000fe200000000ff */
[----:B------:R-:W-:Y:S01]  /*19440*/  IMAD R13, R208, UR5, RZ ;  /* 0x00000005d00d7c24 */ /* 0x000fe2000f8e02ff */
[----:B------:R-:W-:Y:S01]  /*19450*/  USHF.R.S32.HI UR5, URZ, 0x1f, UR4 ;  /* 0x0000001fff057899 */ /* 0x000fe20008011404 */
[----:B------:R-:W-:Y:S01]  /*19460*/  BAR.SYNC.DEFER_BLOCKING 0x0 ;  /* 0x0000000000007b1d */ /* 0x000fe20000010000 */
[----:B------:R-:W-:-:S02]  /*19470*/  PRMT R171, R12, 0x7773, RZ ;  /* 0x000077730cab7816 */ /* 0x000fc400000000ff */
[C---:B------:R-:W-:Y:S02]  /*19480*/  PRMT R175, R12.reuse, 0x7772, RZ ;  /* 0x000077720caf7816 */ /* 0x040fe400000000ff */
[C---:B------:R-:W-:Y:S02]  /*19490*/  PRMT R173, R12.reuse, 0x7771, RZ ;  /* 0x000077710cad7816 */ /* 0x040fe400000000ff */
[----:B------:R-:W-:Y:S01]  /*194a0*/  PRMT R177, R12, 0x7770, RZ ;  /* 0x000077700cb17816 */ /* 0x000fe200000000ff */
[C---:B-1----:R-:W-:Y:S01]  /*194b0*/  IMAD R37, R160.reuse, 0x2, R35 ;  /* 0x00000002a0257824 */ /* 0x042fe200078e0223 */
[----:B----4-:R-:W-:Y:S01]  /*194c0*/  IADD3 R166, P1, P2, R13, UR4, R166 ;  /* 0x000000040da67c10 */ /* 0x010fe2000fa3e0a6 */
[----:B------:R-:W1:Y:S01]  /*194d0*/  LDCU UR4, c[0x0][0x3ec] ;  /* 0x00007d80ff0477ac */ /* 0x000e620008000800 */
[----:B------:R-:W-:Y:S01]  /*194e0*/  SHF.R.S32.HI R12, RZ, 0x1f, R13 ;  /* 0x0000001fff0c7819 */ /* 0x000fe2000001140d */
[----:B------:R-:W-:Y:S01]  /*194f0*/  IMAD R27, R160, 0x2, R37 ;  /* 0x00000002a01b7824 */ /* 0x000fe200078e0225 */
[----:B0-----:R-:W-:-:S02]  /*19500*/  PRMT R93, R18, 0x7773, RZ ;  /* 0x00007773125d7816 */ /* 0x001fc400000000ff */
[----:B------:R-:W-:Y:S01]  /*19510*/  PRMT R95, R18, 0x7772, RZ ;  /* 0x00007772125f7816 */ /* 0x000fe200000000ff */
[----:B------:R-:W-:Y:S01]  /*19520*/  IMAD R39, R160, 0x2, R27 ;  /* 0x00000002a0277824 */ /* 0x000fe200078e021b */
[C---:B------:R-:W-:Y:S02]  /*19530*/  PRMT R97, R18.reuse, 0x7771, RZ ;  /* 0x0000777112617816 */ /* 0x040fe400000000ff */
[----:B------:R-:W-:Y:S01]  /*19540*/  PRMT R99, R18, 0x7770, RZ ;  /* 0x0000777012637816 */ /* 0x000fe200000000ff */
[----:B------:R-:W-:Y:S01]  /*19550*/  IMAD R21, R160, 0x2, R39 ;  /* 0x00000002a0157824 */ /* 0x000fe200078e0227 */
[----:B------:R-:W-:Y:S02]  /*19560*/  IADD3.X R167, PT, PT, R12, UR5, R167, P1, P2 ;  /* 0x000000050ca77c10 */ /* 0x000fe40008fe44a7 */
[----:B------:R-:W-:Y:S01]  /*19570*/  IADD3 R18, P1, PT, R31, R166, RZ ;  /* 0x000000a61f127210 */ /* 0x000fe20007f3e0ff */
[----:B------:R-:W-:Y:S01]  /*19580*/  LDS.128 R8, [R169] ;  /* 0x00000000a9087984 */ /* 0x000fe20000000c00 */
[----:B---3--:R-:W-:Y:S01]  /*19590*/  IMAD R41, R160, 0x2, R21 ;  /* 0x00000002a0297824 */ /* 0x008fe200078e0215 */
[----:B------:R-:W-:-:S02]  /*195a0*/  PRMT R85, R19, 0x7773, RZ ;  /* 0x0000777313557816 */ /* 0x000fc400000000ff */
[----:B------:R-:W0:Y:S01]  /*195b0*/  LDS.128 R4, [R169+0x1000] ;  /* 0x00100000a9047984 */ /* 0x000e220000000c00 */
[----:B------:R-:W-:Y:S01]  /*195c0*/  IMAD R43, R160, 0x2, R41 ;  /* 0x00000002a02b7824 */ /* 0x000fe200078e0229 */
[C---:B------:R-:W-:Y:S01]  /*195d0*/  PRMT R87, R19.reuse, 0x7772, RZ ;  /* 0x0000777213577816 */ /* 0x040fe200000000ff */
[----:B-1----:R-:W-:Y:S01]  /*195e0*/  UIMAD UR4, UR6, UR4, URZ ;  /* 0x00000004060472a4 */ /* 0x002fe2000f8e02ff */
[----:B------:R-:W-:Y:S01]  /*195f0*/  BAR.SYNC.DEFER_BLOCKING 0x0 ;  /* 0x0000000000007b1d */ /* 0x000fe20000010000 */
[C---:B------:R-:W-:Y:S02]  /*19600*/  PRMT R89, R19.reuse, 0x7771, RZ ;  /* 0x0000777113597816 */ /* 0x040fe400000000ff */
[----:B------:R-:W-:Y:S01]  /*19610*/  PRMT R91, R19, 0x7770, RZ ;  /* 0x00007770135b7816 */ /* 0x000fe200000000ff */
[----:B------:R-:W-:Y:S01]  /*19620*/  USHF.L.U32 UR6, UR4, 0x2, URZ ;  /* 0x0000000204067899 */ /* 0x000fe200080006ff */
[----:B------:R-:W-:Y:S01]  /*19630*/  LEA.HI.X.SX32 R19, R31, R167, 0x1, P1 ;  /* 0x000000a71f137211 */ /* 0x000fe200008f0eff */
[----:B------:R-:W-:Y:S01]  /*19640*/  UIMAD.WIDE UR4, UR4, 0x4, URZ ;  /* 0x00000004040478a5 */ /* 0x000fe2000f8e02ff */
[----:B------:R-:W-:-:S02]  /*19650*/  PRMT R69, R22, 0x7773, RZ ;  /* 0x0000777316457816 */ /* 0x000fc400000000ff */
[C---:B------:R-:W-:Y:S02]  /*19660*/  PRMT R59, R22.reuse, 0x7772, RZ ;  /* 0x00007772163b7816 */ /* 0x040fe400000000ff */
[C---:B------:R-:W-:Y:S02]  /*19670*/  PRMT R71, R22.reuse, 0x7771, RZ ;  /* 0x0000777116477816 */ /* 0x040fe400000000ff */
[----:B------:R-:W-:Y:S02]  /*19680*/  PRMT R73, R22, 0x7770, RZ ;  /* 0x0000777016497816 */ /* 0x000fe400000000ff */
[----:B------:R-:W-:Y:S02]  /*19690*/  IADD3 R22, P1, PT, R29, R166, RZ ;  /* 0x000000a61d167210 */ /* 0x000fe40007f3e0ff */
[C---:B------:R-:W-:Y:S02]  /*196a0*/  PRMT R63, R23.reuse, 0x7773, RZ ;  /* 0x00007773173f7816 */ /* 0x040fe400000000ff */
[----:B------:R-:W-:-:S02]  /*196b0*/  PRMT R65, R23, 0x7772, RZ ;  /* 0x0000777217417816 */ /* 0x000fc400000000ff */
[C---:B------:R-:W-:Y:S02]  /*196c0*/  PRMT R61, R23.reuse, 0x7771, RZ ;  /* 0x00007771173d7816 */ /* 0x040fe400000000ff */
[----:B------:R-:W-:Y:S01]  /*196d0*/  PRMT R67, R23, 0x7770, RZ ;  /* 0x0000777017437816 */ /* 0x000fe200000000ff */
[----:B------:R1:W-:Y:S01]  /*196e0*/  STS.128 [R132], R44 ;  /* 0x0000002c84007388 */ /* 0x0003e20000000c00 */
[----:B------:R-:W-:Y:S02]  /*196f0*/  LEA.HI.X.SX32 R23, R29, R167, 0x1, P1 ;  /* 0x000000a71d177211 */ /* 0x000fe400008f0eff */
[C---:B--2---:R-:W-:Y:S01]  /*19700*/  PRMT R205, R235.reuse, 0x7773, RZ ;  /* 0x00007773ebcd7816 */ /* 0x044fe200000000ff */
[----:B------:R2:W-:Y:S01]  /*19710*/  STS.128 [R132+0x800], R48 ;  /* 0x0008003084007388 */ /* 0x0005e20000000c00 */
[C---:B------:R-:W-:Y:S02]  /*19720*/  PRMT R207, R235.reuse, 0x7772, RZ ;  /* 0x00007772ebcf7816 */ /* 0x040fe400000000ff */
[----:B------:R-:W-:-:S02]  /*19730*/  PRMT R203, R235, 0x7771, RZ ;  /* 0x00007771ebcb7816 */ /* 0x000fc400000000ff */
[----:B------:R-:W-:Y:S02]  /*19740*/  PRMT R209, R235, 0x7770, RZ ;  /* 0x00007770ebd17816 */ /* 0x000fe400000000ff */
[----:B------:R-:W-:Y:S01]  /*19750*/  PRMT R83, R20, 0x7770, RZ ;  /* 0x0000777014537816 */ /* 0x000fe200000000ff */
[----:B------:R-:W-:Y:S01]  /*19760*/  BAR.SYNC.DEFER_BLOCKING 0x0 ;  /* 0x0000000000007b1d */ /* 0x000fe20000010000 */
[C---:B0-----:R-:W-:Y:S02]  /*19770*/  PRMT R241, R4.reuse, 0x7773, RZ ;  /* 0x0000777304f17816 */ /* 0x041fe400000000ff */
[----:B------:R-:W-:Y:S01]  /*19780*/  PRMT R243, R4, 0x7772, RZ ;  /* 0x0000777204f37816 */ /* 0x000fe200000000ff */
[----:B-1----:R-:W-:Y:S01]  /*19790*/  IMAD R45, R160, 0x2, R43 ;  /* 0x00000002a02d7824 */ /* 0x002fe200078e022b */
[C---:B------:R-:W-:Y:S02]  /*197a0*/  PRMT R245, R4.reuse, 0x7771, RZ ;  /* 0x0000777104f57816 */ /* 0x040fe400000000ff */
[----:B------:R-:W-:Y:S01]  /*197b0*/  PRMT R247, R4, 0x7770, RZ ;  /* 0x0000777004f77816 */ /* 0x000fe200000000ff */
[----:B------:R-:W-:Y:S01]  /*197c0*/  IMAD R47, R160, 0x2, R45 ;  /* 0x00000002a02f7824 */ /* 0x000fe200078e022d */
[----:B------:R-:W-:-:S02]  /*197d0*/  IADD3 R4, P1, PT, R33, R166, RZ ;  /* 0x000000a621047210 */ /* 0x000fc40007f3e0ff */
[C---:B------:R-:W-:Y:S01]  /*197e0*/  PRMT R235, R5.reuse, 0x7773, RZ ;  /* 0x0000777305eb7816 */ /* 0x040fe200000000ff */
[C---:B------:R-:W-:Y:S01]  /*197f0*/  IMAD R31, R160.reuse, 0x2, R47 ;  /* 0x00000002a01f7824 */ /* 0x040fe200078e022f */
[C---:B------:R-:W-:Y:S02]  /*19800*/  PRMT R237, R5.reuse, 0x7772, RZ ;  /* 0x0000777205ed7816 */ /* 0x040fe400000000ff */
[C---:B------:R-:W-:Y:S01]  /*19810*/  PRMT R239, R5.reuse, 0x7771, RZ ;  /* 0x0000777105ef7816 */ /* 0x040fe200000000ff */
[C---:B--2---:R-:W-:Y:S01]  /*19820*/  IMAD R49, R160.reuse, 0x2, R31 ;  /* 0x00000002a0317824 */ /* 0x044fe200078e021f */
[----:B------:R-:W-:Y:S02]  /*19830*/  PRMT R180, R5, 0x7770, RZ ;  /* 0x0000777005b47816 */ /* 0x000fe400000000ff */
[----:B------:R-:W-:Y:S01]  /*19840*/  LEA.HI.X.SX32 R5, R33, R167, 0x1, P1 ;  /* 0x000000a721057211 */ /* 0x000fe200008f0eff */
[----:B------:R-:W-:Y:S01]  /*19850*/  IMAD R29, R160, 0x2, R49 ;  /* 0x00000002a01d7824 */ /* 0x000fe200078e0231 */
[----:B------:R-:W-:-:S02]  /*19860*/  PRMT R172, R6, 0x7773, RZ ;  /* 0x0000777306ac7816 */ /* 0x000fc400000000ff */
[----:B------:R-:W-:Y:S01]  /*19870*/  PRMT R174, R6, 0x7772, RZ ;  /* 0x0000777206ae7816 */ /* 0x000fe200000000ff */
[----:B------:R-:W-:Y:S01]  /*19880*/  IMAD R33, R160, 0x2, R29 ;  /* 0x00000002a0217824 */ /* 0x000fe200078e021d */
[C---:B------:R-:W-:Y:S01]  /*19890*/  PRMT R176, R6.reuse, 0x7771, RZ ;  /* 0x0000777106b07816 */ /* 0x040fe200000000ff */
[----:B------:R0:W-:Y:S01]  /*198a0*/  STG.E.U8 desc[UR20][R18.64], R83 ;  /* 0x0000005312007986 */ /* 0x0001e2000c101114 */
[----:B------:R-:W-:Y:S01]  /*198b0*/  PRMT R178, R6, 0x7770, RZ ;  /* 0x0000777006b27816 */ /* 0x000fe200000000ff */
[----:B------:R-:W-:Y:S01]  /*198c0*/  IMAD R51, R160, 0x2, R33 ;  /* 0x00000002a0337824 */ /* 0x000fe200078e0221 */
[----:B------:R-:W-:Y:S02]  /*198d0*/  IADD3 R6, P1, PT, R35, R166, RZ ;  /* 0x000000a623067210 */ /* 0x000fe40007f3e0ff */
[C---:B------:R-:W-:Y:S02]  /*198e0*/  PRMT R249, R7.reuse, 0x7773, RZ ;  /* 0x0000777307f97816 */ /* 0x040fe400000000ff */
[----:B------:R-:W-:-:S02]  /*198f0*/  PRMT R251, R7, 0x7772, RZ ;  /* 0x0000777207fb7816 */ /* 0x000fc400000000ff */
[C---:B------:R-:W-:Y:S02]  /*19900*/  PRMT R170, R7.reuse, 0x7771, RZ ;  /* 0x0000777107aa7816 */ /* 0x040fe400000000ff */
[----:B------:R-:W-:Y:S02]  /*19910*/  PRMT R182, R7, 0x7770, RZ ;  /* 0x0000777007b67816 */ /* 0x000fe400000000ff */
[-C--:B------:R-:W-:Y:S02]  /*19920*/  IADD3 R24, P2, PT, R37, R166.reuse, RZ ;  /* 0x000000a625187210 */ /* 0x080fe40007f5e0ff */
[-C--:B------:R-:W-:Y:S01]  /*19930*/  LEA.HI.X.SX32 R7, R35, R167.reuse, 0x1, P1 ;  /* 0x000000a723077211 */ /* 0x080fe200008f0eff */
[C---:B------:R-:W-:Y:S01]  /*19940*/  IMAD R35, R160.reuse, 0x2, R51 ;  /* 0x00000002a0237824 */ /* 0x040fe200078e0233 */
[----:B------:R-:W-:Y:S02]  /*19950*/  LEA.HI.X.SX32 R25, R37, R167, 0x1, P2 ;  /* 0x000000a725197211 */ /* 0x000fe400010f0eff */
[----:B0-----:R-:W-:Y:S01]  /*19960*/  IADD3 R18, P1, PT, R27, R166, RZ ;  /* 0x000000a61b127210 */ /* 0x001fe20007f3e0ff */
[----:B------:R-:W-:Y:S01]  /*19970*/  IMAD R37, R160, 0x2, R35 ;  /* 0x00000002a0257824 */ /* 0x000fe200078e0223 */
[----:B------:R-:W-:-:S02]  /*19980*/  PRMT R53, R20, 0x7771, RZ ;  /* 0x0000777114357816 */ /* 0x000fc400000000ff */
[----:B------:R-:W-:Y:S01]  /*19990*/  LEA.HI.X.SX32 R19, R27, R167, 0x1, P1 ;  /* 0x000000a71b137211 */ /* 0x000fe200008f0eff */
[----:B------:R-:W-:Y:S01]  /*199a0*/  IMAD R27, R160, 0x2, R37 ;  /* 0x00000002a01b7824 */ /* 0x000fe200078e0225 */
[C---:B------:R-:W-:Y:S01]  /*199b0*/  PRMT R81, R20.reuse, 0x7772, RZ ;  /* 0x0000777214517816 */ /* 0x040fe200000000ff */
[----:B------:R0:W-:Y:S01]  /*199c0*/  STG.E.U8 desc[UR20][R22.64], R53 ;  /* 0x0000003516007986 */ /* 0x0001e2000c101114 */
[----:B------:R-:W-:Y:S02]  /*199d0*/  PRMT R79, R20, 0x7773, RZ ;  /* 0x00007773144f7816 */ /* 0x000fe400000000ff */
[C---:B------:R-:W-:Y:S01]  /*199e0*/  PRMT R115, R16.reuse, 0x7770, RZ ;  /* 0x0000777010737816 */ /* 0x040fe200000000ff */
[----:B------:R1:W-:Y:S01]  /*199f0*/  STG.E.U8 desc[UR20][R4.64], R81 ;  /* 0x0000005104007986 */ /* 0x0003e2000c101114 */
[C---:B------:R-:W-:Y:S02]  /*19a00*/  PRMT R113, R16.reuse, 0x7771, RZ ;  /* 0x0000777110717816 */ /* 0x040fe400000000ff */
[C---:B------:R-:W-:Y:S01]  /*19a10*/  PRMT R111, R16.reuse, 0x7772, RZ ;  /* 0x00007772106f7816 */ /* 0x040fe200000000ff */
[----:B------:R2:W-:Y:S01]  /*19a20*/  STG.E.U8 desc[UR20][R6.64], R79 ;  /* 0x0000004f06007986 */ /* 0x0005e2000c101114 */
[----:B------:R-:W-:-:S02]  /*19a30*/  PRMT R109, R16, 0x7773, RZ ;  /* 0x00007773106d7816 */ /* 0x000fc400000000ff */
[----:B------:R-:W-:Y:S01]  /*19a40*/  PRMT R107, R17, 0x7770, RZ ;  /* 0x00007770116b7816 */ /* 0x000fe200000000ff */
[C---:B0-----:R-:W-:Y:S01]  /*19a50*/  IMAD R53, R160.reuse, 0x2, R27 ;  /* 0x00000002a0357824 */ /* 0x041fe200078e021b */
[-C--:B------:R-:W-:Y:S01]  /*19a60*/  IADD3 R22, P1, PT, R39, R166.reuse, RZ ;  /* 0x000000a627167210 */ /* 0x080fe20007f3e0ff */
[----:B------:R0:W-:Y:S01]  /*19a70*/  STG.E.U8 desc[UR20][R24.64], R55 ;  /* 0x0000003718007986 */ /* 0x0001e2000c101114 */
[----:B------:R-:W-:Y:S02]  /*19a80*/  PRMT R105, R17, 0x7771, RZ ;  /* 0x0000777111697816 */ /* 0x000fe400000000ff */
[----:B-1----:R-:W-:Y:S01]  /*19a90*/  IADD3 R4, P2, PT, R21, R166, RZ ;  /* 0x000000a615047210 */ /* 0x002fe20007f5e0ff */
[----:B------:R1:W-:Y:S01]  /*19aa0*/  STG.E.U8 desc[UR20][R18.64], R77 ;  /* 0x0000004d12007986 */ /* 0x0003e2000c101114 */
[-C--:B------:R-:W-:Y:S01]  /*19ab0*/  LEA.HI.X.SX32 R23, R39, R167.reuse, 0x1, P1 ;  /* 0x000000a727177211 */ /* 0x080fe200008f0eff */
[----:B------:R-:W-:Y:S01]  /*19ac0*/  IMAD R39, R160, 0x2, R53 ;  /* 0x00000002a0277824 */ /* 0x000fe200078e0235 */
[----:B------:R-:W-:-:S02]  /*19ad0*/  LEA.HI.X.SX32 R5, R21, R167, 0x1, P2 ;  /* 0x000000a715057211 */ /* 0x000fc400010f0eff */
[-C--:B--2---:R-:W-:Y:S01]  /*19ae0*/  IADD3 R6, P1, PT, R41, R166.reuse, RZ ;  /* 0x000000a629067210 */ /* 0x084fe20007f3e0ff */
[C---:B------:R-:W-:Y:S01]  /*19af0*/  IMAD R21, R160.reuse, 0x2, R39 ;  /* 0x00000002a0157824 */ /* 0x040fe200078e0227 */
[----:B------:R2:W-:Y:S01]  /*19b00*/  STG.E.U8 desc[UR20][R22.64], R75 ;  /* 0x0000004b16007986 */ /* 0x0005e2000c101114 */
[----:B------:R-:W-:Y:S02]  /*19b10*/  PRMT R103, R17, 0x7772, RZ ;  /* 0x0000777211677816 */ /* 0x000fe400000000ff */
[-C--:B------:R-:W-:Y:S01]  /*19b20*/  LEA.HI.X.SX32 R7, R41, R167.reuse, 0x1, P1 ;  /* 0x000000a729077211 */ /* 0x080fe200008f0eff */
[C---:B------:R-:W-:Y:S01]  /*19b30*/  IMAD R41, R160.reuse, 0x2, R21 ;  /* 0x00000002a0297824 */ /* 0x040fe200078e0215 */
[-C--:B0-----:R-:W-:Y:S01]  /*19b40*/  IADD3 R24, P1, PT, R43, R166.reuse, RZ ;  /* 0x000000a62b187210 */ /* 0x081fe20007f3e0ff */
[----:B------:R0:W-:Y:S01]  /*19b50*/  STG.E.U8 desc[UR20][R4.64], R57 ;  /* 0x0000003904007986 */ /* 0x0001e2000c101114 */
[-C--:B-1----:R-:W-:Y:S01]  /*19b60*/  IADD3 R18, P2, PT, R45, R166.reuse, RZ ;  /* 0x000000a62d127210 */ /* 0x082fe20007f5e0ff */
[C---:B------:R-:W-:Y:S01]  /*19b70*/  IMAD R55, R160.reuse, 0x2, R41 ;  /* 0x00000002a0377824 */ /* 0x040fe200078e0229 */
[-C--:B------:R-:W-:Y:S01]  /*19b80*/  LEA.HI.X.SX32 R25, R43, R167.reuse, 0x1, P1 ;  /* 0x000000a72b197211 */ /* 0x080fe200008f0eff */
[----:B------:R1:W-:Y:S01]  /*19b90*/  STG.E.U8 desc[UR20][R6.64], R73 ;  /* 0x0000004906007986 */ /* 0x0003e2000c101114 */
[-C--:B------:R-:W-:Y:S01]  /*19ba0*/  LEA.HI.X.SX32 R19, R45, R167.reuse, 0x1, P2 ;  /* 0x000000a72d137211 */ /* 0x080fe200010f0eff */
[C---:B------:R-:W-:Y:S01]  /*19bb0*/  IMAD R43, R160.reuse, 0x2, R55 ;  /* 0x00000002a02b7824 */ /* 0x040fe200078e0237 */
[-C--:B--2---:R-:W-:Y:S01]  /*19bc0*/  IADD3 R22, P1, PT, R47, R166.reuse, RZ ;  /* 0x000000a62f167210 */ /* 0x084fe20007f3e0ff */
[----:B------:R2:W-:Y:S01]  /*19bd0*/  STG.E.U8 desc[UR20][R24.64], R71 ;  /* 0x0000004718007986 */ /* 0x0005e2000c101114 */
[----:B------:R-:W-:Y:S01]  /*19be0*/  PRMT R101, R17, 0x7773, RZ ;  /* 0x0000777311657816 */ /* 0x000fe200000000ff */
[C---:B------:R-:W-:Y:S01]  /*19bf0*/  IMAD R45, R160.reuse, 0x2, R43 ;  /* 0x00000002a02d7824 */ /* 0x040fe200078e022b */
[-C--:B------:R-:W-:Y:S01]  /*19c00*/  LEA.HI.X.SX32 R23, R47, R167.reuse, 0x1, P1 ;  /* 0x000000a72f177211 */ /* 0x080fe200008f0eff */
[----:B------:R3:W-:Y:S01]  /*19c10*/  STG.E.U8 desc[UR20][R18.64], R59 ;  /* 0x0000003b12007986 */ /* 0x0007e2000c101114 */
[-C--:B0-----:R-:W-:Y:S01]  /*19c20*/  IADD3 R4, P1, PT, R31, R166.reuse, RZ ;  /* 0x000000a61f047210 */ /* 0x081fe20007f3e0ff */
[----:B------:R-:W-:Y:S01]  /*19c30*/  IMAD R47, R160, 0x2, R45 ;  /* 0x00000002a02f7824 */ /* 0x000fe200078e022d */
[----:B------:R-:W-:Y:S01]  /*19c40*/  PRMT R125, R8, 0x7770, RZ ;  /* 0x00007770087d7816 */ /* 0x000fe200000000ff */
[----:B------:R0:W-:Y:S01]  /*19c50*/  STG.E.U8 desc[UR20][R22.64], R69 ;  /* 0x0000004516007986 */ /* 0x0001e2000c101114 */
[----:B-1----:R-:W-:Y:S01]  /*19c60*/  IADD3 R6, P2, PT, R49, R166, RZ ;  /* 0x000000a631067210 */ /* 0x002fe20007f5e0ff */
[----:B------:R-:W-:Y:S01]  /*19c70*/  IMAD R57, R160, 0x2, R47 ;  /* 0x00000002a0397824 */ /* 0x000fe200078e022f */
[----:B------:R-:W-:-:S02]  /*19c80*/  LEA.HI.X.SX32 R5, R31, R167, 0x1, P1 ;  /* 0x000000a71f057211 */ /* 0x000fc400008f0eff */
[-C--:B------:R-:W-:Y:S01]  /*19c90*/  LEA.HI.X.SX32 R7, R49, R167.reuse, 0x1, P2 ;  /* 0x000000a731077211 */ /* 0x080fe200010f0eff */
[----:B------:R-:W-:Y:S01]  /*19ca0*/  IMAD R31, R160, 0x2, R57 ;  /* 0x00000002a01f7824 */ /* 0x000fe200078e0239 */
[CC--:B--2---:R-:W-:Y:S01]  /*19cb0*/  IADD3 R24, P1, PT, R29.reuse, R166.reuse, RZ ;  /* 0x000000a61d187210 */ /* 0x0c4fe20007f3e0ff */
[----:B------:R1:W-:Y:S01]  /*19cc0*/  STG.E.U8 desc[UR20][R4.64], R67 ;  /* 0x0000004304007986 */ /* 0x0003e2000c101114 */
[----:B------:R-:W-:Y:S01]  /*19cd0*/  PRMT R123, R8, 0x7771, RZ ;  /* 0x00007771087b7816 */ /* 0x000fe200000000ff */
[C---:B------:R-:W-:Y:S01]  /*19ce0*/  IMAD R49, R160.reuse, 0x2, R31 ;  /* 0x00000002a0317824 */ /* 0x040fe200078e021f */
[-C--:B------:R-:W-:Y:S01]  /*19cf0*/  LEA.HI.X.SX32 R25, R29, R167.reuse, 0x1, P1 ;  /* 0x000000a71d197211 */ /* 0x080fe200008f0eff */
[----:B------:R2:W-:Y:S01]  /*19d00*/  STG.E.U8 desc[UR20][R6.64], R61 ;  /* 0x0000003d06007986 */ /* 0x0005e2000c101114 */
[-C--:B---3--:R-:W-:Y:S01]  /*19d10*/  IADD3 R18, P1, PT, R33, R166.reuse, RZ ;  /* 0x000000a621127210 */ /* 0x088fe20007f3e0ff */
[C---:B------:R-:W-:Y:S01]  /*19d20*/  IMAD R29, R160.reuse, 0x2, R49 ;  /* 0x00000002a01d7824 */ /* 0x040fe200078e0231 */
[----:B0-----:R-:W-:Y:S01]  /*19d30*/  IADD3 R22, P2, PT, R51, R166, RZ ;  /* 0x000000a633167210 */ /* 0x001fe20007f5e0ff */
[----:B------:R0:W-:Y:S01]  /*19d40*/  STG.E.U8 desc[UR20][R24.64], R65 ;  /* 0x0000004118007986 */ /* 0x0001e2000c101114 */
[-C--:B------:R-:W-:Y:S01]  /*19d50*/  LEA.HI.X.SX32 R19, R33, R167.reuse, 0x1, P1 ;  /* 0x000000a721137211 */ /* 0x080fe200008f0eff */
[----:B------:R-:W-:Y:S01]  /*19d60*/  IMAD R59, R160, 0x2, R29 ;  /* 0x00000002a03b7824 */ /* 0x000fe200078e021d */
[----:B------:R-:W-:-:S02]  /*19d70*/  LEA.HI.X.SX32 R23, R51, R167, 0x1, P2 ;  /* 0x000000a733177211 */ /* 0x000fc400010f0eff */
[CC--:B-1----:R-:W-:Y:S01]  /*19d80*/  IADD3 R4, P1, PT, R35.reuse, R166.reuse, RZ ;  /* 0x000000a623047210 */ /* 0x0c2fe20007f3e0ff */
[----:B------:R-:W-:Y:S01]  /*19d90*/  IMAD R33, R160, 0x2, R59 ;  /* 0x00000002a0217824 */ /* 0x000fe200078e023b */
[----:B------:R1:W-:Y:S01]  /*19da0*/  STG.E.U8 desc[UR20][R18.64], R63 ;  /* 0x0000003f12007986 */ /* 0x0003e2000c101114 */
[----:B------:R-:W-:Y:S02]  /*19db0*/  PRMT R121, R8, 0x7772, RZ ;  /* 0x0000777208797816 */ /* 0x000fe400000000ff */
[C---:B------:R-:W-:Y:S01]  /*19dc0*/  IMAD R51, R160.reuse, 0x2, R33 ;  /* 0x00000002a0337824 */ /* 0x040fe200078e0221 */
[-C--:B------:R-:W-:Y:S01]  /*19dd0*/  LEA.HI.X.SX32 R5, R35, R167.reuse, 0x1, P1 ;  /* 0x000000a723057211 */ /* 0x080fe200008f0eff */
[----:B------:R3:W-:Y:S01]  /*19de0*/  STG.E.U8 desc[UR20][R22.64], R115 ;  /* 0x0000007316007986 */ /* 0x0007e2000c101114 */
[-C--:B--2---:R-:W-:Y:S01]  /*19df0*/  IADD3 R6, P1, PT, R37, R166.reuse, RZ ;  /* 0x000000a625067210 */ /* 0x084fe20007f3e0ff */
        /* <DEDUP_REMOVED lines=20> */
[-C--:B-1----:R-:W-:Y:S01]  /*19f40*/  IADD3 R6, P1, PT, R41, R166.reuse, RZ ;  /* 0x000000a629067210 */ /* 0x082fe20007f3e0ff */
[C---:B------:R-:W-:Y:S01]  /*19f50*/  IMAD R39, R160.reuse, 0x2, R63 ;  /* 0x00000002a0277824 */ /* 0x040fe200078e023f */
        /* <DEDUP_REMOVED lines=73> */
[----:B------:R-:W-:Y:S01]  /*1a3f0*/  LEA.HI.X.SX32 R7, R27, R167, 0x1, P1 ;  /* 0x000000a71b077211 */ /* 0x000fe200008f0eff */
[----:B------:R2:W-:Y:S01]  /*1a400*/  STG.E.U8 desc[UR20][R4.64], R20 ;  /* 0x0000001404007986 */ /* 0x0005e2000c101114 */
[-C--:B---3--:R-:W-:Y:S01]  /*1a410*/  IADD3 R24, P1, PT, R53, R166.reuse, RZ ;  /* 0x000000a635187210 */ /* 0x088fe20007f3e0ff */
[----:B------:R-:W-:Y:S01]  /*1a420*/  IMAD R75, R160, 0x2, R37 ;  /* 0x00000002a04b7824 */ /* 0x000fe200078e0225 */
[----:B0-----:R-:W-:-:S02]  /*1a430*/  IADD3 R18, P2, PT, R63, R166, RZ ;  /* 0x000000a63f127210 */ /* 0x001fc40007f5e0ff */
[-C--:B------:R-:W-:Y:S01]  /*1a440*/  LEA.HI.X.SX32 R25, R53, R167.reuse, 0x1, P1 ;  /* 0x000000a735197211 */ /* 0x080fe200008f0eff */
[C---:B------:R-:W-:Y:S01]  /*1a450*/  IMAD R77, R160.reuse, 0x2, R75 ;  /* 0x00000002a04d7824 */ /* 0x040fe200078e024b */
[----:B------:R-:W-:Y:S02]  /*1a460*/  LEA.HI.X.SX32 R19, R63, R167, 0x1, P2 ;  /* 0x000000a73f137211 */ /* 0x000fe400010f0eff */
[----:B-1----:R-:W-:Y:S01]  /*1a470*/  IADD3 R22, P1, PT, R39, R166, RZ ;  /* 0x000000a627167210 */ /* 0x002fe20007f3e0ff */
[----:B------:R-:W-:Y:S01]  /*1a480*/  IMAD R53, R160, 0x2, R77 ;  /* 0x00000002a0357824 */ /* 0x000fe200078e024d */
[C---:B------:R-:W-:Y:S02]  /*1a490*/  PRMT R197, R14.reuse, 0x7773, RZ ;  /* 0x000077730ec57816 */ /* 0x040fe400000000ff */
[----:B------:R-:W-:Y:S01]  /*1a4a0*/  PRMT R195, R14, 0x7772, RZ ;  /* 0x000077720ec37816 */ /* 0x000fe200000000ff */
[----:B------:R-:W-:Y:S01]  /*1a4b0*/  IMAD R63, R160, 0x2, R53 ;  /* 0x00000002a03f7824 */ /* 0x000fe200078e0235 */
[----:B------:R-:W-:-:S02]  /*1a4c0*/  PRMT R189, R14, 0x7771, RZ ;  /* 0x000077710ebd7816 */ /* 0x000fc400000000ff */
[----:B------:R-:W-:Y:S01]  /*1a4d0*/  PRMT R193, R14, 0x7770, RZ ;  /* 0x000077700ec17816 */ /* 0x000fe200000000ff */
[C---:B------:R-:W-:Y:S01]  /*1a4e0*/  IMAD R79, R160.reuse, 0x2, R63 ;  /* 0x00000002a04f7824 */ /* 0x040fe200078e023f */
[C---:B------:R-:W-:Y:S02]  /*1a4f0*/  PRMT R15, R9.reuse, 0x7772, RZ ;  /* 0x00007772090f7816 */ /* 0x040fe400000000ff */
[----:B------:R-:W-:Y:S01]  /*1a500*/  PRMT R14, R9, 0x7773, RZ ;  /* 0x00007773090e7816 */ /* 0x000fe200000000ff */
[C---:B------:R-:W-:Y:S01]  /*1a510*/  IMAD R81, R160.reuse, 0x2, R79 ;  /* 0x00000002a0517824 */ /* 0x040fe200078e024f */
[-C--:B------:R-:W-:Y:S01]  /*1a520*/  LEA.HI.X.SX32 R23, R39, R167.reuse, 0x1, P1 ;  /* 0x000000a727177211 */ /* 0x080fe200008f0eff */
[----:B------:R0:W-:Y:S01]  /*1a530*/  STG.E.U8 desc[UR20][R6.64], R15 ;  /* 0x0000000f06007986 */ /* 0x0001e2000c101114 */
[C---:B--2---:R-:W-:Y:S01]  /*1a540*/  IADD3 R4, P1, PT, R21.reuse, R166, RZ ;  /* 0x000000a615047210 */ /* 0x044fe20007f3e0ff */
[----:B------:R-:W-:Y:S01]  /*1a550*/  IMAD R83, R160, 0x2, R81 ;  /* 0x00000002a0537824 */ /* 0x000fe200078e0251 */
[----:B------:R-:W-:Y:S01]  /*1a560*/  PRMT R8, R10, 0x7773, RZ ;  /* 0x000077730a087816 */ /* 0x000fe200000000ff */
[----:B------:R1:W-:Y:S01]  /*1a570*/  STG.E.U8 desc[UR20][R24.64], R14 ;  /* 0x0000000e18007986 */ /* 0x0003e2000c101114 */
[----:B------:R-:W-:Y:S01]  /*1a580*/  LEA.HI.X.SX32 R5, R21, R167, 0x1, P1 ;  /* 0x000000a715057211 */ /* 0x000fe200008f0eff */
[----:B------:R-:W-:Y:S01]  /*1a590*/  IMAD R85, R160, 0x2, R83 ;  /* 0x00000002a0557824 */ /* 0x000fe200078e0253 */
[----:B------:R-:W-:-:S02]  /*1a5a0*/  PRMT R9, R10, 0x7772, RZ ;  /* 0x000077720a097816 */ /* 0x000fc400000000ff */
[C---:B------:R-:W-:Y:S02]  /*1a5b0*/  PRMT R13, R10.reuse, 0x7771, RZ ;  /* 0x000077710a0d7816 */ /* 0x040fe400000000ff */
[----:B------:R-:W-:Y:S02]  /*1a5c0*/  PRMT R10, R10, 0x7770, RZ ;  /* 0x000077700a0a7816 */ /* 0x000fe400000000ff */
[-C--:B0-----:R-:W-:Y:S02]  /*1a5d0*/  IADD3 R6, P2, PT, R41, R166.reuse, RZ ;  /* 0x000000a629067210 */ /* 0x081fe40007f5e0ff */
[----:B------:R-:W-:Y:S01]  /*1a5e0*/  PRMT R16, R11, 0x7773, RZ ;  /* 0x000077730b107816 */ /* 0x000fe200000000ff */
[----:B------:R0:W-:Y:S01]  /*1a5f0*/  STG.E.U8 desc[UR20][R18.64], R10 ;  /* 0x0000000a12007986 */ /* 0x0001e2000c101114 */
[-C--:B-1----:R-:W-:Y:S02]  /*1a600*/  IADD3 R14, P1, PT, R65, R166.reuse, RZ ;  /* 0x000000a6410e7210 */ /* 0x082fe40007f3e0ff */
[-C--:B------:R-:W-:Y:S01]  /*1a610*/  LEA.HI.X.SX32 R7, R41, R167.reuse, 0x1, P2 ;  /* 0x000000a729077211 */ /* 0x080fe200010f0eff */
[----:B------:R1:W-:Y:S01]  /*1a620*/  STG.E.U8 desc[UR20][R22.64], R13 ;  /* 0x0000000d16007986 */ /* 0x0003e2000c101114 */
[-C--:B------:R-:W-:Y:S01]  /*1a630*/  LEA.HI.X.SX32 R15, R65, R167.reuse, 0x1, P1 ;  /* 0x000000a7410f7211 */ /* 0x080fe200008f0eff */
[C---:B------:R-:W-:Y:S01]  /*1a640*/  IMAD R65, R160.reuse, 0x2, R85 ;  /* 0x00000002a0417824 */ /* 0x040fe200078e0255 */
[C---:B------:R-:W-:Y:S01]  /*1a650*/  PRMT R17, R11.reuse, 0x7772, RZ ;  /* 0x000077720b117816 */ /* 0x040fe200000000ff */
[----:B------:R-:W-:Y:S01]  /*1a660*/  STG.E.U8 desc[UR20][R4.64], R9 ;  /* 0x0000000904007986 */ /* 0x000fe2000c101114 */
[C---:B------:R-:W-:Y:S01]  /*1a670*/  PRMT R12, R11.reuse, 0x7771, RZ ;  /* 0x000077710b0c7816 */ /* 0x040fe200000000ff */
[C---:B------:R-:W-:Y:S01]  /*1a680*/  IMAD R87, R160.reuse, 0x2, R65 ;  /* 0x00000002a0577824 */ /* 0x040fe200078e0241 */
[----:B------:R-:W-:Y:S01]  /*1a690*/  PRMT R11, R11, 0x7770, RZ ;  /* 0x000077700b0b7816 */ /* 0x000fe200000000ff */
[----:B------:R2:W-:Y:S01]  /*1a6a0*/  STG.E.U8 desc[UR20][R6.64], R8 ;  /* 0x0000000806007986 */ /* 0x0005e2000c101114 */
[-C--:B0-----:R-:W-:Y:S01]  /*1a6b0*/  IADD3 R18, P1, PT, R55, R166.reuse, RZ ;  /* 0x000000a637127210 */ /* 0x081fe20007f3e0ff */
[C---:B------:R-:W-:Y:S01]  /*1a6c0*/  IMAD R89, R160.reuse, 0x2, R87 ;  /* 0x00000002a0597824 */ /* 0x040fe200078e0257 */
[-C--:B------:R-:W-:Y:S01]  /*1a6d0*/  IADD3 R20, P2, PT, R43, R166.reuse, RZ ;  /* 0x000000a62b147210 */ /* 0x080fe20007f5e0ff */
[----:B------:R0:W-:Y:S01]  /*1a6e0*/  STG.E.U8 desc[UR20][R14.64], R11 ;  /* 0x0000000b0e007986 */ /* 0x0001e2000c101114 */
[-C--:B------:R-:W-:Y:S01]  /*1a6f0*/  LEA.HI.X.SX32 R19, R55, R167.reuse, 0x1, P1 ;  /* 0x000000a737137211 */ /* 0x080fe200008f0eff */
[C---:B------:R-:W-:Y:S01]  /*1a700*/  IMAD R91, R160.reuse, 0x2, R89 ;  /* 0x00000002a05b7824 */ /* 0x040fe200078e0259 */
[-C--:B-1----:R-:W-:Y:S01]  /*1a710*/  IADD3 R22, P1, PT, R45, R166.reuse, RZ ;  /* 0x000000a62d167210 */ /* 0x082fe20007f3e0ff */
[----:B------:R-:W1:Y:S01]  /*1a720*/  LDS.128 R4, [R169] ;  /* 0x00000000a9047984 */ /* 0x000e620000000c00 */
[-C--:B------:R-:W-:Y:S01]  /*1a730*/  LEA.HI.X.SX32 R21, R43, R167.reuse, 0x1, P2 ;  /* 0x000000a72b157211 */ /* 0x080fe200010f0eff */
[C---:B------:R-:W-:Y:S01]  /*1a740*/  IMAD R93, R160.reuse, 0x2, R91 ;  /* 0x00000002a05d7824 */ /* 0x040fe200078e025b */
[-C--:B------:R-:W-:Y:S01]  /*1a750*/  LEA.HI.X.SX32 R23, R45, R167.reuse, 0x1, P1 ;  /* 0x000000a72d177211 */ /* 0x080fe200008f0eff */
[----:B------:R3:W-:Y:S01]  /*1a760*/  STG.E.U8 desc[UR20][R18.64], R12 ;  /* 0x0000000c12007986 */ /* 0x0007e2000c101114 */
[CC--:B--2---:R-:W-:Y:S01]  /*1a770*/  IADD3 R8, P1, PT, R67.reuse, R166.reuse, RZ ;  /* 0x000000a643087210 */ /* 0x0c4fe20007f3e0ff */
[----:B------:R-:W-:Y:S01]  /*1a780*/  IMAD R95, R160, 0x2, R93 ;  /* 0x00000002a05f7824 */ /* 0x000fe200078e025d */
[----:B------:R-:W-:Y:S01]  /*1a790*/  PRMT R223, R232, 0x7770, RZ ;  /* 0x00007770e8df7816 */ /* 0x000fe200000000ff */
[----:B------:R2:W-:Y:S01]  /*1a7a0*/  STG.E.U8 desc[UR20][R20.64], R17 ;  /* 0x0000001114007986 */ /* 0x0005e2000c101114 */
[-C--:B------:R-:W-:Y:S01]  /*1a7b0*/  LEA.HI.X.SX32 R9, R67, R167.reuse, 0x1, P1 ;  /* 0x000000a743097211 */ /* 0x080fe200008f0eff */
[C---:B------:R-:W-:Y:S01]  /*1a7c0*/  IMAD R67, R160.reuse, 0x2, R95 ;  /* 0x00000002a0437824 */ /* 0x040fe200078e025f */
[-C--:B0-----:R-:W-:Y:S01]  /*1a7d0*/  IADD3 R14, P3, PT, R31, R166.reuse, RZ ;  /* 0x000000a61f0e7210 */ /* 0x081fe20007f7e0ff */
[----:B------:R0:W-:Y:S01]  /*1a7e0*/  STG.E.U8 desc[UR20][R22.64], R16 ;  /* 0x0000001016007986 */ /* 0x0001e2000c101114 */
[----:B------:R-:W-:Y:S01]  /*1a7f0*/  IADD3 R10, P1, PT, R47, R166, RZ ;  /* 0x000000a62f0a7210 */ /* 0x000fe20007f3e0ff */
[----:B------:R-:W-:Y:S01]  /*1a800*/  IMAD R97, R160, 0x2, R67 ;  /* 0x00000002a0617824 */ /* 0x000fe200078e0243 */
[----:B------:R-:W-:-:S02]  /*1a810*/  LEA.HI.X.SX32 R15, R31, R167, 0x1, P3 ;  /* 0x000000a71f0f7211 */ /* 0x000fc400018f0eff */
[-C--:B---3--:R-:W-:Y:S01]  /*1a820*/  IADD3 R12, P2, PT, R57, R166.reuse, RZ ;  /* 0x000000a6390c7210 */ /* 0x088fe20007f5e0ff */
[C---:B------:R-:W-:Y:S01]  /*1a830*/  IMAD R99, R160.reuse, 0x2, R97 ;  /* 0x00000002a0637824 */ /* 0x040fe200078e0261 */
[-C--:B------:R-:W-:Y:S02]  /*1a840*/  LEA.HI.X.SX32 R11, R47, R167.reuse, 0x1, P1 ;  /* 0x000000a72f0b7211 */ /* 0x080fe400008f0eff */
[-C--:B--2---:R-:W-:Y:S01]  /*1a850*/  IADD3 R20, P3, PT, R29, R166.reuse, RZ ;  /* 0x000000a61d147210 */ /* 0x084fe20007f7e0ff */
[C---:B------:R-:W-:Y:S01]  /*1a860*/  IMAD R101, R160.reuse, 0x2, R99 ;  /* 0x00000002a0657824 */ /* 0x040fe200078e0263 */
[-C--:B------:R-:W-:Y:S02]  /*1a870*/  LEA.HI.X.SX32 R13, R57, R167.reuse, 0x1, P2 ;  /* 0x000000a7390d7211 */ /* 0x080fe400010f0eff */
[----:B------:R-:W-:Y:S01]  /*1a880*/  IADD3 R18, P2, PT, R49, R166, RZ ;  /* 0x000000a631127210 */ /* 0x000fe20007f5e0ff */
[----:B------:R-:W-:Y:S01]  /*1a890*/  IMAD R103, R160, 0x2, R101 ;  /* 0x00000002a0677824 */ /* 0x000fe200078e0265 */
[----:B------:R-:W-:-:S02]  /*1a8a0*/  LEA.HI.X.SX32 R21, R29, R167, 0x1, P3 ;  /* 0x000000a71d157211 */ /* 0x000fc400018f0eff */
[-C--:B------:R-:W-:Y:S01]  /*1a8b0*/  IADD3 R26, P3, PT, R33, R166.reuse, RZ ;  /* 0x000000a6211a7210 */ /* 0x080fe20007f7e0ff */
[C---:B------:R-:W-:Y:S01]  /*1a8c0*/  IMAD R105, R160.reuse, 0x2, R103 ;  /* 0x00000002a0697824 */ /* 0x040fe200078e0267 */
[-C--:B0-----:R-:W-:Y:S02]  /*1a8d0*/  IADD3 R16, P1, PT, R69, R166.reuse, RZ ;  /* 0x000000a645107210 */ /* 0x081fe40007f3e0ff */
[-C--:B------:R-:W-:Y:S01]  /*1a8e0*/  LEA.HI.X.SX32 R19, R49, R167.reuse, 0x1, P2 ;  /* 0x000000a731137211 */ /* 0x080fe200010f0eff */
[C---:B------:R-:W-:Y:S01]  /*1a8f0*/  IMAD R107, R160.reuse, 0x2, R105 ;  /* 0x00000002a06b7824 */ /* 0x040fe200078e0269 */
[----:B------:R-:W-:Y:S02]  /*1a900*/  IADD3 R24, P2, PT, R71, R166, RZ ;  /* 0x000000a647187210 */ /* 0x000fe40007f5e0ff */
[-C--:B------:R-:W-:Y:S01]  /*1a910*/  LEA.HI.X.SX32 R27, R33, R167.reuse, 0x1, P3 ;  /* 0x000000a7211b7211 */ /* 0x080fe200018f0eff */
[----:B------:R-:W-:Y:S01]  /*1a920*/  IMAD R109, R160, 0x2, R107 ;  /* 0x00000002a06d7824 */ /* 0x000fe200078e026b */
[----:B------:R-:W-:-:S02]  /*1a930*/  LEA.HI.X.SX32 R17, R69, R167, 0x1, P1 ;  /* 0x000000a745117211 */ /* 0x000fc400008f0eff */
[-C--:B------:R-:W-:Y:S01]  /*1a940*/  IADD3 R32, P3, PT, R73, R166.reuse, RZ ;  /* 0x000000a649207210 */ /* 0x080fe20007f7e0ff */
[C---:B------:R-:W-:Y:S01]  /*1a950*/  IMAD R111, R160.reuse, 0x2, R109 ;  /* 0x00000002a06f7824 */ /* 0x040fe200078e026d */
[-C--:B------:R-:W-:Y:S02]  /*1a960*/  IADD3 R22, P1, PT, R59, R166.reuse, RZ ;  /* 0x000000a63b167210 */ /* 0x080fe40007f3e0ff */
        /* <DEDUP_REMOVED lines=61> */
[----:B------:R-:W-:Y:S01]  /*1ad40*/  IMAD R153, R160, 0x2, R151 ;  /* 0x00000002a0997824 */ /* 0x000fe200078e0297 */
[-C--:B------:R-:W-:Y:S02]  /*1ad50*/  IADD3 R64, P1, PT, R95, R166.reuse, RZ ;  /* 0x000000a65f407210 */ /* 0x080fe40007f3e0ff */
[-C--:B------:R-:W-:Y:S02]  /*1ad60*/  LEA.HI.X.SX32 R67, R67, R167.reuse, 0x1, P2 ;  /* 0x000000a743437211 */ /* 0x080fe400010f0eff */
[----:B------:R-:W-:Y:S02]  /*1ad70*/  IADD3 R72, P2, PT, R101, R166, RZ ;  /* 0x000000a665487210 */ /* 0x000fe40007f5e0ff */
[-C--:B------:R-:W-:Y:S02]  /*1ad80*/  LEA.HI.X.SX32 R75, R103, R167.reuse, 0x1, P3 ;  /* 0x000000a7674b7211 */ /* 0x080fe400018f0eff */
[----:B------:R-:W-:-:S02]  /*1ad90*/  LEA.HI.X.SX32 R65, R95, R167, 0x1, P1 ;  /* 0x000000a75f417211 */ /* 0x000fc400008f0eff */
[-C--:B------:R-:W-:Y:S02]  /*1ada0*/  IADD3 R80, P3, PT, R109, R166.reuse, RZ ;  /* 0x000000a66d507210 */ /* 0x080fe40007f7e0ff */
        /* <DEDUP_REMOVED lines=21> */
[-C--:B------:R-:W-:Y:S01]  /*1af00*/  LEA.HI.X.SX32 R99, R127, R167.reuse, 0x1, P3 ;  /* 0x000000a77f637211 */ /* 0x080fe200018f0eff */
[----:B------:R-:W-:Y:S01]  /*1af10*/  IMAD R127, R160, 0x2, R153 ;  /* 0x00000002a07f7824 */ /* 0x000fe200078e0299 */
[----:B------:R-:W-:-:S02]  /*1af20*/  LEA.HI.X.SX32 R89, R117, R167, 0x1, P1 ;  /* 0x000000a775597211 */ /* 0x000fc400008f0eff */
[-C--:B------:R-:W-:Y:S01]  /*1af30*/  IADD3 R94, P1, PT, R123, R166.reuse, RZ ;  /* 0x000000a67b5e7210 */ /* 0x080fe20007f3e0ff */
[----:B------:R-:W-:Y:S01]  /*1af40*/  IMAD R155, R160, 0x2, R127 ;  /* 0x00000002a09b7824 */ /* 0x000fe200078e027f */
[-C--:B------:R-:W-:Y:S02]  /*1af50*/  LEA.HI.X.SX32 R97, R125, R167.reuse, 0x1, P2 ;  /* 0x000000a77d617211 */ /* 0x080fe400010f0eff */
[-C--:B------:R-:W-:Y:S02]  /*1af60*/  IADD3 R102, P2, PT, R131, R166.reuse, RZ ;  /* 0x000000a683667210 */ /* 0x080fe40007f5e0ff */
[----:B------:R-:W-:Y:S02]  /*1af70*/  LEA.HI.X.SX32 R95, R123, R167, 0x1, P1 ;  /* 0x000000a77b5f7211 */ /* 0x000fe400008f0eff */
[-C--:B------:R-:W-:Y:S02]  /*1af80*/  IADD3 R100, P1, PT, R129, R166.reuse, RZ ;  /* 0x000000a681647210 */ /* 0x080fe40007f3e0ff */
[----:B------:R-:W-:-:S02]  /*1af90*/  IADD3 R104, P3, PT, R133, R166, RZ ;  /* 0x000000a685687210 */ /* 0x000fc40007f7e0ff */
[-C--:B------:R-:W-:Y:S01]  /*1afa0*/  LEA.HI.X.SX32 R103, R131, R167.reuse, 0x1, P2 ;  /* 0x000000a783677211 */ /* 0x080fe200010f0eff */
[C---:B------:R-:W-:Y:S01]  /*1afb0*/  IMAD R131, R160.reuse, 0x2, R155 ;  /* 0x00000002a0837824 */ /* 0x040fe200078e029b */
[-C--:B------:R-:W-:Y:S02]  /*1afc0*/  LEA.HI.X.SX32 R101, R129, R167.reuse, 0x1, P1 ;  /* 0x000000a781657211 */ /* 0x080fe400008f0eff */
[-C--:B------:R-:W-:Y:S01]  /*1afd0*/  LEA.HI.X.SX32 R105, R133, R167.reuse, 0x1, P3 ;  /* 0x000000a785697211 */ /* 0x080fe200018f0eff */
[C---:B------:R-:W-:Y:S01]  /*1afe0*/  IMAD R133, R160.reuse, 0x2, R131 ;  /* 0x00000002a0857824 */ /* 0x040fe200078e0283 */
[-C--:B------:R-:W-:Y:S02]  /*1aff0*/  IADD3 R106, P1, PT, R135, R166.reuse, RZ ;  /* 0x000000a6876a7210 */ /* 0x080fe40007f3e0ff */
[-C--:B------:R-:W-:Y:S02]  /*1b000*/  IADD3 R108, P2, PT, R137, R166.reuse, RZ ;  /* 0x000000a6896c7210 */ /* 0x080fe40007f5e0ff */
[----:B------:R-:W-:Y:S01]  /*1b010*/  LEA.HI.X.SX32 R107, R135, R167, 0x1, P1 ;  /* 0x000000a7876b7211 */ /* 0x000fe200008f0eff */
[----:B------:R-:W-:Y:S01]  /*1b020*/  IMAD R135, R160, 0x2, R133 ;  /* 0x00000002a0877824 */ /* 0x000fe200078e0285 */
[----:B------:R-:W-:-:S02]  /*1b030*/  IADD3 R110, P3, PT, R139, R166, RZ ;  /* 0x000000a68b6e7210 */ /* 0x000fc40007f7e0ff */
[-C--:B------:R-:W-:Y:S01]  /*1b040*/  LEA.HI.X.SX32 R109, R137, R167.reuse, 0x1, P2 ;  /* 0x000000a7896d7211 */ /* 0x080fe200010f0eff */
[C---:B------:R-:W-:Y:S01]  /*1b050*/  IMAD R137, R160.reuse, 0x2, R135 ;  /* 0x00000002a0897824 */ /* 0x040fe200078e0287 */
[-C--:B------:R-:W-:Y:S02]  /*1b060*/  LEA.HI.X.SX32 R111, R139, R167.reuse, 0x1, P3 ;  /* 0x000000a78b6f7211 */ /* 0x080fe400018f0eff */
[-C--:B------:R-:W-:Y:S01]  /*1b070*/  IADD3 R112, P1, PT, R141, R166.reuse, RZ ;  /* 0x000000a68d707210 */ /* 0x080fe20007f3e0ff */
[C---:B------:R-:W-:Y:S01]  /*1b080*/  IMAD R139, R160.reuse, 0x2, R137 ;  /* 0x00000002a08b7824 */ /* 0x040fe200078e0289 */
        /* <DEDUP_REMOVED lines=28> */
[----:B------:R-:W-:Y:S01]  /*1b250*/  IADD3 R134, P3, PT, R135, R166, RZ ;  /* 0x000000a687867210 */ /* 0x000fe20007f7e0ff */
[----:B------:R-:W-:Y:S01]  /*1b260*/  IMAD R159, R160, 0x2, R157 ;  /* 0x00000002a09f7824 */ /* 0x000fe200078e029d */
[----:B------:R-:W-:-:S02]  /*1b270*/  LEA.HI.X.SX32 R131, R131, R167, 0x1, P1 ;  /* 0x000000a783837211 */ /* 0x000fc400008f0eff */
        /* <DEDUP_REMOVED lines=10> */
[----:B------:R-:W-:Y:S01]  /*1b320*/  IMAD R184, R160, 0x2, R165 ;  /* 0x00000002a0b87824 */ /* 0x000fe200078e02a5 */
[-C--:B------:R-:W-:Y:S02]  /*1b330*/  LEA.HI.X.SX32 R141, R141, R167.reuse, 0x1, P3 ;  /* 0x000000a78d8d7211 */ /* 0x080fe400018f0eff */
[-C--:B------:R-:W-:Y:S02]  /*1b340*/  IADD3 R142, P1, PT, R143, R166.reuse, RZ ;  /* 0x000000a68f8e7210 */ /* 0x080fe40007f3e0ff */
[-C--:B------:R-:W-:Y:S02]  /*1b350*/  IADD3 R144, P2, PT, R145, R166.reuse, RZ ;  /* 0x000000a691907210 */ /* 0x080fe40007f5e0ff */
[----:B------:R-:W-:Y:S02]  /*1b360*/  IADD3 R146, P3, PT, R147, R166, RZ ;  /* 0x000000a693927210 */ /* 0x000fe40007f7e0ff */
[----:B------:R-:W-:-:S02]  /*1b370*/  LEA.HI.X.SX32 R143, R143, R167, 0x1, P1 ;  /* 0x000000a78f8f7211 */ /* 0x000fc400008f0eff */
[-C--:B------:R-:W-:Y:S02]  /*1b380*/  LEA.HI.X.SX32 R145, R145, R167.reuse, 0x1, P2 ;  /* 0x000000a791917211 */ /* 0x080fe400010f0eff */
[-C--:B------:R-:W-:Y:S02]  /*1b390*/  LEA.HI.X.SX32 R147, R147, R167.reuse, 0x1, P3 ;  /* 0x000000a793937211 */ /* 0x080fe400018f0eff */
[-C--:B------:R-:W-:Y:S02]  /*1b3a0*/  IADD3 R148, P1, PT, R149, R166.reuse, RZ ;  /* 0x000000a695947210 */ /* 0x080fe40007f3e0ff */
[-C--:B------:R-:W-:Y:S02]  /*1b3b0*/  IADD3 R150, P2, PT, R151, R166.reuse, RZ ;  /* 0x000000a697967210 */ /* 0x080fe40007f5e0ff */
[----:B------:R-:W-:Y:S02]  /*1b3c0*/  IADD3 R152, P3, PT, R153, R166, RZ ;  /* 0x000000a699987210 */ /* 0x000fe40007f7e0ff */
[----:B------:R-:W-:-:S02]  /*1b3d0*/  LEA.HI.X.SX32 R149, R149, R167, 0x1, P1 ;  /* 0x000000a795957211 */ /* 0x000fc400008f0eff */
[-C--:B------:R-:W-:Y:S02]  /*1b3e0*/  LEA.HI.X.SX32 R151, R151, R167.reuse, 0x1, P2 ;  /* 0x000000a797977211 */ /* 0x080fe400010f0eff */
[----:B------:R-:W-:Y:S02]  /*1b3f0*/  LEA.HI.X.SX32 R153, R153, R167, 0x1, P3 ;  /* 0x000000a799997211 */ /* 0x000fe400018f0eff */
[-C--:B------:R-:W-:Y:S02]  /*1b400*/  IADD3 R154, P1, PT, R155, R166.reuse, RZ ;  /* 0x000000a69b9a7210 */ /* 0x080fe40007f3e0ff */
[-C--:B------:R-:W-:Y:S02]  /*1b410*/  IADD3 R156, P2, PT, R157, R166.reuse, RZ ;  /* 0x000000a69d9c7210 */ /* 0x080fe40007f5e0ff */
[----:B------:R-:W-:Y:S02]  /*1b420*/  IADD3 R158, P3, PT, R159, R166, RZ ;  /* 0x000000a69f9e7210 */ /* 0x000fe40007f7e0ff */
[----:B-1----:R-:W-:-:S02]  /*1b430*/  PRMT R206, R4, 0x7770, RZ ;  /* 0x0000777004ce7816 */ /* 0x002fc400000000ff */
[C---:B------:R-:W-:Y:S02]  /*1b440*/  PRMT R204, R4.reuse, 0x7771, RZ ;  /* 0x0000777104cc7816 */ /* 0x040fe400000000ff */
[C---:B------:R-:W-:Y:S01]  /*1b450*/  PRMT R202, R4.reuse, 0x7772, RZ ;  /* 0x0000777204ca7816 */ /* 0x040fe200000000ff */
[----:B------:R-:W-:Y:S01]  /*1b460*/  STG.E.U8 desc[UR20][R8.64], R206 ;  /* 0x000000ce08007986 */ /* 0x000fe2000c101114 */
[-C--:B------:R-:W-:Y:S02]  /*1b470*/  LEA.HI.X.SX32 R155, R155, R167.reuse, 0x1, P1 ;  /* 0x000000a79b9b7211 */ /* 0x080fe400008f0eff */
[-C--:B------:R-:W-:Y:S01]  /*1b480*/  LEA.HI.X.SX32 R157, R157, R167.reuse, 0x1, P2 ;  /* 0x000000a79d9d7211 */ /* 0x080fe200010f0eff */
[----:B------:R-:W-:Y:S01]  /*1b490*/  STG.E.U8 desc[UR20][R10.64], R204 ;  /* 0x000000cc0a007986 */ /* 0x000fe2000c101114 */
[----:B------:R-:W-:Y:S02]  /*1b4a0*/  LEA.HI.X.SX32 R159, R159, R167, 0x1, P3 ;  /* 0x000000a79f9f7211 */ /* 0x000fe400018f0eff */
[----:B------:R-:W-:Y:S01]  /*1b4b0*/  PRMT R200, R4, 0x7773, RZ ;  /* 0x0000777304c87816 */ /* 0x000fe200000000ff */
[----:B------:R-:W-:Y:S01]  /*1b4c0*/  STG.E.U8 desc[UR20][R12.64], R202 ;  /* 0x000000ca0c007986 */ /* 0x000fe2000c101114 */
[----:B------:R-:W-:-:S02]  /*1b4d0*/  IADD3 R160, P1, PT, R161, R166, RZ ;  /* 0x000000a6a1a07210 */ /* 0x000fc40007f3e0ff */
[-C--:B------:R-:W-:Y:S01]  /*1b4e0*/  IADD3 R162, P2, PT, R163, R166.reuse, RZ ;  /* 0x000000a6a3a27210 */ /* 0x080fe20007f5e0ff */
[----:B------:R-:W-:Y:S01]  /*1b4f0*/  STG.E.U8 desc[UR20][R14.64], R200 ;  /* 0x000000c80e007986 */ /* 0x000fe2000c101114 */
[-C--:B------:R-:W-:Y:S02]  /*1b500*/  IADD3 R164, P3, PT, R165, R166.reuse, RZ ;  /* 0x000000a6a5a47210 */ /* 0x080fe40007f7e0ff */
[C---:B------:R-:W-:Y:S02]  /*1b510*/  PRMT R198, R5.reuse, 0x7770, RZ ;  /* 0x0000777005c67816 */ /* 0x040fe400000000ff */
[----:B------:R-:W-:Y:S02]  /*1b520*/  IADD3 R166, P4, PT, R184, R166, RZ ;  /* 0x000000a6b8a67210 */ /* 0x000fe40007f9e0ff */
[C---:B------:R-:W-:Y:S01]  /*1b530*/  PRMT R196, R5.reuse, 0x7771, RZ ;  /* 0x0000777105c47816 */ /* 0x040fe200000000ff */
[----:B------:R-:W-:Y:S01]  /*1b540*/  STG.E.U8 desc[UR20][R16.64], R198 ;  /* 0x000000c610007986 */ /* 0x000fe2000c101114 */
[----:B------:R-:W-:-:S02]  /*1b550*/  PRMT R194, R5, 0x7772, RZ ;  /* 0x0000777205c27816 */ /* 0x000fc400000000ff */
[----:B------:R-:W-:Y:S01]  /*1b560*/  PRMT R192, R5, 0x7773, RZ ;  /* 0x0000777305c07816 */ /* 0x000fe200000000ff */
[----:B------:R-:W-:Y:S01]  /*1b570*/  STG.E.U8 desc[UR20][R18.64], R196 ;  /* 0x000000c412007986 */ /* 0x000fe2000c101114 */
[-C--:B------:R-:W-:Y:S02]  /*1b580*/  LEA.HI.X.SX32 R161, R161, R167.reuse, 0x1, P1 ;  /* 0x000000a7a1a17211 */ /* 0x080fe400008f0eff */
[-C--:B------:R-:W-:Y:S01]  /*1b590*/  LEA.HI.X.SX32 R163, R163, R167.reuse, 0x1, P2 ;  /* 0x000000a7a3a37211 */ /* 0x080fe200010f0eff */
[----:B------:R-:W-:Y:S01]  /*1b5a0*/  STG.E.U8 desc[UR20][R20.64], R194 ;  /* 0x000000c214007986 */ /* 0x000fe2000c101114 */
[-C--:B------:R-:W-:Y:S02]  /*1b5b0*/  LEA.HI.X.SX32 R165, R165, R167.reuse, 0x1, P3 ;  /* 0x000000a7a5a57211 */ /* 0x080fe400018f0eff */
[----:B------:R-:W-:Y:S01]  /*1b5c0*/  PRMT R190, R6, 0x7770, RZ ;  /* 0x0000777006be7816 */ /* 0x000fe200000000ff */
[----:B------:R-:W-:Y:S01]  /*1b5d0*/  STG.E.U8 desc[UR20][R22.64], R192 ;  /* 0x000000c016007986 */ /* 0x000fe2000c101114 */
[----:B------:R-:W-:-:S02]  /*1b5e0*/  LEA.HI.X.SX32 R167, R184, R167, 0x1, P4 ;  /* 0x000000a7b8a77211 */ /* 0x000fc400020f0eff */
[C---:B------:R-:W-:Y:S01]  /*1b5f0*/  PRMT R188, R6.reuse, 0x7771, RZ ;  /* 0x0000777106bc7816 */ /* 0x040fe200000000ff */
[----:B------:R-:W-:Y:S01]  /*1b600*/  STG.E.U8 desc[UR20][R24.64], R190 ;  /* 0x000000be18007986 */ /* 0x000fe2000c101114 */
[C---:B------:R-:W-:Y:S02]  /*1b610*/  PRMT R184, R6.reuse, 0x7773, RZ ;  /* 0x0000777306b87816 */ /* 0x040fe400000000ff */
[----:B------:R-:W-:Y:S01]  /*1b620*/  PRMT R186, R6, 0x7772, RZ ;  /* 0x0000777206ba7816 */ /* 0x000fe200000000ff */
[----:B------:R-:W-:Y:S01]  /*1b630*/  STG.E.U8 desc[UR20][R26.64], R188 ;  /* 0x000000bc1a007986 */ /* 0x000fe2000c101114 */
[C---:B------:R-:W-:Y:S02]  /*1b640*/  PRMT R5, R7.reuse, 0x7773, RZ ;  /* 0x0000777307057816 */ /* 0x040fe400000000ff */
[C---:B------:R-:W-:Y:S01]  /*1b650*/  PRMT R4, R7.reuse, 0x7772, RZ ;  /* 0x0000777207047816 */ /* 0x040fe200000000ff */
[----:B------:R-:W-:Y:S01]  /*1b660*/  STG.E.U8 desc[UR20][R28.64], R186 ;  /* 0x000000ba1c007986 */ /* 0x000fe2000c101114 */
[----:B------:R-:W-:-:S02]  /*1b670*/  PRMT R6, R7, 0x7771, RZ ;  /* 0x0000777107067816 */ /* 0x000fc400000000ff */
[----:B------:R-:W-:Y:S01]  /*1b680*/  PRMT R7, R7, 0x7770, RZ ;  /* 0x0000777007077816 */ /* 0x000fe200000000ff */
[----:B------:R-:W-:Y:S01]  /*1b690*/  STG.E.U8 desc[UR20][R30.64], R184 ;  /* 0x000000b81e007986 */ /* 0x000fe2000c101114 */
[C---:B------:R-:W-:Y:S02]  /*1b6a0*/  PRMT R221, R232.reuse, 0x7771, RZ ;  /* 0x00007771e8dd7816 */ /* 0x040fe400000000ff */
[C---:B------:R-:W-:Y:S01]  /*1b6b0*/  PRMT R219, R232.reuse, 0x7772, RZ ;  /* 0x00007772e8db7816 */ /* 0x040fe200000000ff */
[----:B------:R-:W-:Y:S01]  /*1b6c0*/  STG.E.U8 desc[UR20][R32.64], R7 ;  /* 0x0000000720007986 */ /* 0x000fe2000c101114 */
[----:B------:R-:W-:Y:S02]  /*1b6d0*/  PRMT R217, R232, 0x7773, RZ ;  /* 0x00007773e8d97816 */ /* 0x000fe400000000ff */
[C---:B------:R-:W-:Y:S01]  /*1b6e0*/  PRMT R211, R233.reuse, 0x7773, RZ ;  /* 0x00007773e9d37816 */ /* 0x040fe200000000ff */
[----:B------:R-:W-:Y:S01]  /*1b6f0*/  STG.E.U8 desc[UR20][R34.64], R6 ;  /* 0x0000000622007986 */ /* 0x000fe2000c101114 */
[----:B------:R-:W-:-:S02]  /*1b700*/  PRMT R213, R233, 0x7772, RZ ;  /* 0x00007772e9d57816 */ /* 0x000fc400000000ff */
[C---:B------:R-:W-:Y:S01]  /*1b710*/  PRMT R215, R233.reuse, 0x7771, RZ ;  /* 0x00007771e9d77816 */ /* 0x040fe200000000ff */
[----:B------:R-:W-:Y:S01]  /*1b720*/  STG.E.U8 desc[UR20][R36.64], R4 ;  /* 0x0000000424007986 */ /* 0x000fe2000c101114 */
[----:B------:R-:W-:Y:S02]  /*1b730*/  PRMT R233, R233, 0x7770, RZ ;  /* 0x00007770e9e97816 */ /* 0x000fe400000000ff */
[C---:B------:R-:W-:Y:S01]  /*1b740*/  PRMT R231, R234.reuse, 0x7770, RZ ;  /* 0x00007770eae77816 */ /* 0x040fe200000000ff */
[----:B------:R-:W-:Y:S01]  /*1b750*/  STG.E.U8 desc[UR20][R38.64], R5 ;  /* 0x0000000526007986 */ /* 0x000fe2000c101114 */
[C---:B------:R-:W-:Y:S02]  /*1b760*/  PRMT R229, R234.reuse, 0x7771, RZ ;  /* 0x00007771eae57816 */ /* 0x040fe400000000ff */
[C---:B------:R-:W-:Y:S01]  /*1b770*/  PRMT R227, R234.reuse, 0x7772, RZ ;  /* 0x00007772eae37816 */ /* 0x040fe200000000ff */
[----:B------:R-:W-:Y:S01]  /*1b780*/  STG.E.U8 desc[UR20][R40.64], R177 ;  /* 0x000000b128007986 */ /* 0x000fe2000c101114 */
[----:B------:R-:W-:-:S02]  /*1b790*/  PRMT R225, R234, 0x7773, RZ ;  /* 0x00007773eae17816 */ /* 0x000fc400000000ff */
[----:B------:R-:W-:Y:S01]  /*1b7a0*/  ISETP.GE.U32.AND P1, PT, R168, 0x80, PT ;  /* 0x00000080a800780c */ /* 0x000fe20003f26070 */
[----:B------:R-:W-:Y:S04]  /*1b7b0*/  STG.E.U8 desc[UR20][R42.64], R173 ;  /* 0x000000ad2a007986 */ /* 0x000fe8000c101114 */
[----:B------:R-:W-:Y:S04]  /*1b7c0*/  STG.E.U8 desc[UR20][R44.64], R175 ;  /* 0x000000af2c007986 */ /* 0x000fe8000c101114 */
[----:B------:R-:W-:Y:S04]  /*1b7d0*/  STG.E.U8 desc[UR20][R46.64], R171 ;  /* 0x000000ab2e007986 */ /* 0x000fe8000c101114 */
[----:B------:R-:W0:Y:S04]  /*1b7e0*/  LDS.128 R4, [R169+0x1000] ;  /* 0x00100000a9047984 */ /* 0x000e280000000c00 */
[----:B------:R-:W-:Y:S04]  /*1b7f0*/  STG.E.U8 desc[UR20][R48.64], R191 ;  /* 0x000000bf30007986 */ /* 0x000fe8000c101114 */
        /* <DEDUP_REMOVED lines=8> */
[----:B------:R-:W-:Y:S01]  /*1b880*/  STG.E.U8 desc[UR20][R66.64], R185 ;  /* 0x000000b942007986 */ /* 0x000fe2000c101114 */
[----:B0-----:R-:W-:-:S02]  /*1b890*/  PRMT R35, R4, 0x7770, RZ ;  /* 0x0000777004237816 */ /* 0x001fc400000000ff */
[C---:B------:R-:W-:Y:S01]  /*1b8a0*/  PRMT R33, R4.reuse, 0x7771, RZ ;  /* 0x0000777104217816 */ /* 0x040fe200000000ff */
[----:B------:R-:W-:Y:S01]  /*1b8b0*/  STG.E.U8 desc[UR20][R68.64], R187 ;  /* 0x000000bb44007986 */ /* 0x000fe2000c101114 */
[C---:B------:R-:W-:Y:S02]  /*1b8c0*/  PRMT R31, R4.reuse, 0x7772, RZ ;  /* 0x00007772041f7816 */ /* 0x040fe400000000ff */
[----:B------:R-:W-:Y:S01]  /*1b8d0*/  PRMT R29, R4, 0x7773, RZ ;  /* 0x00007773041d7816 */ /* 0x000fe200000000ff */
[----:B------:R-:W-:Y:S01]  /*1b8e0*/  STG.E.U8 desc[UR20][R70.64], R199 ;  /* 0x000000c746007986 */ /* 0x000fe2000c101114 */
[C---:B------:R-:W-:Y:S01]  /*1b8f0*/  PRMT R27, R5.reuse, 0x7770, RZ ;  /* 0x00007770051b7816 */ /* 0x040fe200000000ff */
[----:B------:R-:W-:Y:S01]  /*1b900*/  IMAD.HI R4, R208, 0x4, RZ ;  /* 0x00000004d0047827 */ /* 0x000fe200078e02ff */
        /* <DEDUP_REMOVED lines=8> */
[C---:B------:R-:W-:Y:S02]  /*1b990*/  PRMT R15, R6.reuse, 0x7772, RZ ;  /* 0x00007772060f7816 */ /* 0x040fe400000000ff */
[----:B------:R-:W-:Y:S01]  /*1b9a0*/  PRMT R13, R6, 0x7773, RZ ;  /* 0x00007773060d7816 */ /* 0x000fe200000000ff */
[----:B------:R-:W-:Y:S01]  /*1b9b0*/  STG.E.U8 desc[UR20][R78.64], R217 ;  /* 0x000000d94e007986 */ /* 0x000fe2000c101114 */
[----:B------:R-:W-:-:S02]  /*1b9c0*/  PRMT R5, R7, 0x7773, RZ ;  /* 0x0000777307057816 */ /* 0x000fc400000000ff */
[C---:B------:R-:W-:Y:S01]  /*1b9d0*/  PRMT R9, R7.reuse, 0x7772, RZ ;  /* 0x0000777207097816 */ /* 0x040fe200000000ff */
[----:B------:R-:W-:Y:S01]  /*1b9e0*/  STG.E.U8 desc[UR20][R80.64], R233 ;  /* 0x000000e950007986 */ /* 0x000fe2000c101114 */
[C---:B------:R-:W-:Y:S02]  /*1b9f0*/  PRMT R11, R7.reuse, 0x7771, RZ ;  /* 0x00007771070b7816 */ /* 0x040fe400000000ff */
[----:B------:R-:W-:Y:S01]  /*1ba00*/  PRMT R7, R7, 0x7770, RZ ;  /* 0x0000777007077816 */ /* 0x000fe200000000ff */
        /* <DEDUP_REMOVED lines=37> */
[----:B------:R0:W-:Y:S04]  /*1bc60*/  STG.E.U8 desc[UR20][R156.64], R15 ;  /* 0x0000000f9c007986 */ /* 0x0001e8000c101114 */
[----:B------:R-:W-:Y:S04]  /*1bc70*/  STG.E.U8 desc[UR20][R158.64], R13 ;  /* 0x0000000d9e007986 */ /* 0x000fe8000c101114 */
[----:B------:R1:W-:Y:S04]  /*1bc80*/  STG.E.U8 desc[UR20][R160.64], R7 ;  /* 0x00000007a0007986 */ /* 0x0003e8000c101114 */
[----:B------:R-:W-:Y:S01]  /*1bc90*/  STG.E.U8 desc[UR20][R162.64], R11 ;  /* 0x0000000ba2007986 */ /* 0x000fe2000c101114 */
[----:B0-----:R-:W0:Y:S03]  /*1bca0*/  LDC.64 R14, c[0x0][0x3a0] ;  /* 0x0000e800ff0e7b82 */ /* 0x001e260000000a00 */
[----:B------:R-:W-:Y:S04]  /*1bcb0*/  STG.E.U8 desc[UR20][R164.64], R9 ;  /* 0x00000009a4007986 */ /* 0x000fe8000c101114 */
[----:B------:R-:W-:Y:S01]  /*1bcc0*/  STG.E.U8 desc[UR20][R166.64], R5 ;  /* 0x00000005a6007986 */ /* 0x000fe2000c101114 */
[----:B-1----:R-:W-:Y:S01]  /*1bcd0*/  IMAD.SHL.U32 R7, R208, 0x4, RZ ;  /* 0x00000004d0077824 */ /* 0x002fe200078e00ff */
[----:B------:R-:W-:Y:S06]  /*1bce0*/  BAR.SYNC.DEFER_BLOCKING 0x0 ;  /* 0x0000000000007b1d */ /* 0x000fec0000010000 */
[----:B------:R0:W-:Y:S02]  /*1bcf0*/  STSM.16.M88 [R3], R2 ;  /* 0x0000000203007844 */ /* 0x0001e40000000000 */
[----:B------:R-:W-:Y:S01]  /*1bd00*/  BAR.SYNC.DEFER_BLOCKING 0x0 ;  /* 0x0000000000007b1d */ /* 0x000fe20000010000 */
[----:B0-----:R-:W-:-:S04]  /*1bd10*/  IADD3 R2, P2, P3, R7, UR6, R14 ;  /* 0x0000000607027c10 */ /* 0x001fc8000fb5e00e */
[----:B------:R-:W-:Y:S01]  /*1bd20*/  IADD3.X R3, PT, PT, R4, UR5, R15, P2, P3 ;  /* 0x0000000504037c10 */ /* 0x000fe200097e640f */
[----:B------:R-:W0:Y:S04]  /*1bd30*/  LDSM.16.M88 R19, [R0+UR68] ;  /* 0x000000440013783b */ /* 0x000e280008000000 */
[----:B0-----:R0:W-:Y:S01]  /*1bd40*/  @!P1 STG.E desc[UR20][R2.64], R19 ;  /* 0x0000001302009986 */ /* 0x0011e2000c101914 */
[----:B------:R-:W-:Y:S06]  /*1bd50*/  BAR.SYNC.DEFER_BLOCKING 0x0 ;  /* 0x0000000000007b1d */ /* 0x000fec0000010000 */
[----:B------:R-:W-:Y:S05]  /*1bd60*/  @P0 BRA `(.L_x_19) ;  /* 0x0000000000a00947 */ /* 0x000fea0003800000 */
[----:B------:R-:W1:Y:S01]  /*1bd70*/  S2UR UR5, SR_CgaCtaId ;  /* 0x00000000000579c3 */ /* 0x000e620000008800 */
[----:B------:R-:W-:Y:S01]  /*1bd80*/  NOP ;  /* 0x0000000000007918 */ /* 0x000fe20000000000 */
[----:B------:R-:W-:Y:S01]  /*1bd90*/  UMOV UR4, 0x50 ;  /* 0x0000005000047882 */ /* 0x000fe20000000000 */
[----:B------:R-:W-:Y:S02]  /*1bda0*/  IMAD.U32 R0, RZ, RZ, UR67 ;  /* 0x00000043ff007e24 */ /* 0x000fe4000f8e00ff */
[----:B0-----:R-:W-:Y:S02]  /*1bdb0*/  IMAD.MOV.U32 R3, RZ, RZ, 0xffff ;  /* 0x0000ffffff037424 */ /* 0x001fe400078e00ff */
[----:B------:R-:W-:Y:S01]  /*1bdc0*/  IMAD.MOV.U32 R7, RZ, RZ, 0x1 ;  /* 0x00000001ff077424 */ /* 0x000fe200078e00ff */
[----:B------:R-:W-:-:S04]  /*1bdd0*/  LOP3.LUT R0, R0, 0xffff, RZ, 0xc0, !PT ;  /* 0x0000ffff00007812 */ /* 0x000fc800078ec0ff */
[----:B------:R-:W-:-:S05]  /*1bde0*/  SHF.R.U32.HI R0, RZ, 0x5, R0 ;  /* 0x00000005ff007819 */ /* 0x000fca0000011600 */
[----:B------:R-:W-:Y:S01]  /*1bdf0*/  VIADD R2, R0, 0x10 ;  /* 0x0000001000027836 */ /* 0x000fe20000000000 */
[----:B------:R-:W-:Y:S01]  /*1be00*/  SHF.L.U32 R0, R3, R0, RZ ;  /* 0x0000000003007219 */ /* 0x000fe200000006ff */
[----:B-1----:R-:W-:-:S03]  /*1be10*/  ULEA UR6, UR5, UR4, 0x18 ;  /* 0x0000000405067291 */ /* 0x002fc6000f8ec0ff */
[----:B------:R-:W-:-:S04]  /*1be20*/  SHF.L.U32 R3, R7, R2, RZ ;  /* 0x0000000207037219 */ /* 0x000fc800000006ff */
[----:B------:R-:W-:Y:S02]  /*1be30*/  LOP3.LUT R0, R3, R0, RZ, 0xfc, !PT ;  /* 0x0000000003007212 */ /* 0x000fe400078efcff */
[----:B------:R-:W0:Y:S02]  /*1be40*/  LDS R5, [UR6] ;  /* 0x00000006ff057984 */ /* 0x000e240008000800 */
[C---:B------:R-:W-:Y:S02]  /*1be50*/  LOP3.LUT R2, R0.reuse, 0xffff, RZ, 0xc0, !PT ;  /* 0x0000ffff00027812 */ /* 0x040fe400078ec0ff */
[----:B0-----:R-:W-:-:S04]  /*1be60*/  LOP3.LUT R3, R0, 0xffff, R5, 0x80, !PT ;  /* 0x0000ffff00037812 */ /* 0x001fc800078e8005 */
[----:B------:R-:W-:-:S13]  /*1be70*/  ISETP.NE.AND P0, PT, R3, R2, PT ;  /* 0x000000020300720c */ /* 0x000fda0003f05270 */
[----:B------:R-:W-:Y:S05]  /*1be80*/  @P0 BRA `(.L_x_20) ;  /* 0x0000000000500947 */ /* 0x000fea0003800000 */
[----:B------:R-:W-:Y:S02]  /*1be90*/  SHF.R.U32.HI R5, RZ, 0x10, R5 ;  /* 0x00000010ff057819 */ /* 0x000fe40000011605 */
[----:B------:R-:W-:-:S04]  /*1bea0*/  SHF.R.U32.HI R2, RZ, 0x10, R0 ;  /* 0x00000010ff027819 */ /* 0x000fc80000011600 */
[----:B------:R-:W-:-:S04]  /*1beb0*/  LOP3.LUT R5, R5, R2, RZ, 0xc0, !PT ;  /* 0x0000000205057212 */ /* 0x000fc800078ec0ff */
[----:B------:R-:W-:-:S13]  /*1bec0*/  ISETP.NE.AND P0, PT, R5, R2, PT ;  /* 0x000000020500720c */ /* 0x000fda0003f05270 */
[----:B------:R-:W-:Y:S05]  /*1bed0*/  @P0 BRA `(.L_x_21) ;  /* 0x0000000000300947 */ /* 0x000fea0003800000 */
[----:B------:R-:W-:Y:S01]  /*1bee0*/  R2UR UR4, R0 ;  /* 0x00000000000472ca */ /* 0x000fe200000e0000 */
[----:B------:R-:W-:Y:S01]  /*1bef0*/  VOTEU.ANY UR5, UPT, PT ;  /* 0x0000000000057886 */ /* 0x000fe200038e0100 */
[----:B------:R-:W0:Y:S01]  /*1bf00*/  S2R R0, SR_LANEID ;  /* 0x0000000000007919 */ /* 0x000e220000000000 */
[----:B------:R-:W-:-:S10]  /*1bf10*/  UFLO.U32 UR5, UR5 ;  /* 0x00000005000572bd */ /* 0x000fd400080e0000 */
[----:B------:R-:W-:-:S06]  /*1bf20*/  ULOP3.LUT UR4, URZ, UR4, URZ, 0x33, !UPT ;  /* 0x00000004ff047292 */ /* 0x000fcc000f8e33ff */
[----:B------:R-:W-:-:S04]  /*1bf30*/  IMAD.U32 R2, RZ, RZ, UR4 ;  /* 0x00000004ff027e24 */ /* 0x000fc8000f8e00ff */
[----:B------:R-:W1:Y:S02]  /*1bf40*/  REDUX UR7, R2 ;  /* 0x00000000020773c4 */ /* 0x000e640000000000 */
[----:B------:R2:W-:Y:S01]  /*1bf50*/  UTCATOMSWS.AND URZ, UR4 ;  /* 0x0000000400ff79e3 */ /* 0x0005e20008000000 */
[----:B0-----:R-:W-:Y:S01]  /*1bf60*/  ISETP.EQ.U32.AND P0, PT, R0, UR5, PT ;  /* 0x0000000500007c0c */ /* 0x001fe2000bf02070 */
[----:B-1----:R-:W-:-:S12]  /*1bf70*/  IMAD.U32 R0, RZ, RZ, UR7 ;  /* 0x00000007ff007e24 */ /* 0x002fd8000f8e00ff */
[----:B------:R2:W-:Y:S01]  /*1bf80*/  @P0 ATOMS.AND RZ, [UR6], R0 ;  /* 0x00000000ffff098c */ /* 0x0005e2000a800006 */
[----:B------:R-:W-:Y:S05]  /*1bf90*/  BRA `(.L_x_19) ;  /* 0x0000000000147947 */ /* 0x000fea0003800000 */
.L_x_21:
[----:B------:R-:W-:-:S07]  /*1bfa0*/  MOV R2, 0x1bfc0 ;  /* 0x0001bfc000027802 */ /* 0x000fce0000000f00 */
[----:B------:R-:W-:Y:S05]  /*1bfb0*/  CALL.REL.NOINC `($__internal_0_$__cuda_sm10x_tcgen05_guardrail_trap_col_being_dealloced_not_returned_by_alloc) ;  /* 0x0000000000447944 */ /* 0x000fea0003c00000 */
[----:B------:R-:W-:Y:S05]  /*1bfc0*/  BRA `(.L_x_19) ;  /* 0x0000000000087947 */ /* 0x000fea0003800000 */
.L_x_20:
[----:B------:R-:W-:-:S07]  /*1bfd0*/  MOV R2, 0x1bff0 ;  /* 0x0001bff000027802 */ /* 0x000fce0000000f00 */
[----:B------:R-:W-:Y:S05]  /*1bfe0*/  CALL.REL.NOINC `($__internal_2_$__cuda_sm10x_tcgen05_guardrail_trap_unallocated_columns_being_dealloced) ;  /* 0x0000000000507944 */ /* 0x000fea0003c00000 */
.L_x_19:
[----:B------:R-:W-:Y:S01]  /*1bff0*/  NOP ;  /* 0x0000000000007918 */ /* 0x000fe20000000000 */
[----:B--2---:R-:W-:Y:S05]  /*1c000*/  EXIT ;  /* 0x000000000000794d */ /* 0x004fea0003800000 */
.L_x_8:
[----:B------:R-:W1:Y:S02]  /*1c010*/  SYNCS.PHASECHK.TRANS64.TRYWAIT P4, [UR68+0x10000], RZ ;  /* 0x010000ffff0075a7 */ /* 0x000e640008081144 */
[----:B-1----:R-:W-:Y:S05]  /*1c020*/  @!P4 BRA `(.L_x_8) ;  /* 0xfffffffc00f8c947 */ /* 0x002fea000383ffff */
[----:B------:R-:W-:Y:S05]  /*1c030*/  BRA `(.L_x_7) ;  /* 0xfffffeb400b07947 */ /* 0x000fea000383ffff */
.L_x_13:
[----:B------:R-:W0:Y:S02]  /*1c040*/  SYNCS.PHASECHK.TRANS64.TRYWAIT P2, [UR68+0x24010], RZ ;  /* 0x024010ffff0075a7 */ /* 0x000e240008041144 */
[----:B0-----:R-:W-:Y:S05]  /*1c050*/  @!P2 BRA `(.L_x_13) ;  /* 0xfffffffc00f8a947 */ /* 0x001fea000383ffff */
[----:B------:R-:W-:Y:S05]  /*1c060*/  BRA `(.L_x_22) ;  /* 0xffffff5400087947 */ /* 0x000fea000383ffff */
.L_x_14:
[----:B------:R-:W0:Y:S02]  /*1c070*/  SYNCS.PHASECHK.TRANS64.TRYWAIT P3, [UR66], R57 ;  /* 0x00000039ff0075a7 */ /* 0x000e240008061142 */
[----:B0-----:R-:W-:Y:S05]  /*1c080*/  @!P3 BRA `(.L_x_14) ;  /* 0xfffffffc00f8b947 */ /* 0x001fea000383ffff */
[----:B------:R-:W-:Y:S05]  /*1c090*/  BRA `(.L_x_23) ;  /* 0xffffff6c003c7947 */ /* 0x000fea000383ffff */
.L_x_18:
[----:B------:R-:W0:Y:S02]  /*1c0a0*/  SYNCS.PHASECHK.TRANS64.TRYWAIT P2, [UR66], R4 ;  /* 0x00000004ff0075a7 */ /* 0x000e240008041142 */
[----:B0-----:R-:W-:Y:S05]  /*1c0b0*/  @!P2 BRA `(.L_x_18) ;  /* 0xfffffffc00f8a947 */ /* 0x001fea000383ffff */
[----:B------:R-:W-:Y:S05]  /*1c0c0*/  BRA `(.L_x_17) ;  /* 0xffffff9c00f87947 */ /* 0x000fea000383ffff */
        .weak           $__internal_0_$__cuda_sm10x_tcgen05_guardrail_trap_col_being_dealloced_not_returned_by_alloc
        .type           $__internal_0_$__cuda_sm10x_tcgen05_guardrail_trap_col_being_dealloced_not_returned_by_alloc,@function
        .size           $__internal_0_$__cuda_sm10x_tcgen05_guardrail_trap_col_being_dealloced_not_returned_by_alloc,($__internal_1_$__cuda_sm10x_tcgen05_guardrail_trap_phase_invalid_during_alloc - $__internal_0_$__cuda_sm10x_tcgen05_guardrail_trap_col_being_dealloced_not_returned_by_alloc)
$__internal_0_$__cuda_sm10x_tcgen05_guardrail_trap_col_being_dealloced_not_returned_by_alloc:
[----:B------:R-:W-:Y:S05]  /*1c0d0*/  BPT.TRAP 0x1 ;  /* 0x000000040000795c */ /* 0x000fea0000300000 */
[----:B------:R-:W-:-:S04]  /*1c0e0*/  IMAD.MOV.U32 R3, RZ, RZ, 0x0 ;  /* 0x00000000ff037424 */ /* 0x000fc800078e00ff */
[----:B------:R-:W-:Y:S05]  /*1c0f0*/  RET.REL.NODEC R2 `(attn_fwd) ;  /* 0xfffffe3c02c07950 */ /* 0x000fea0003c3ffff */
        .weak           $__internal_1_$__cuda_sm10x_tcgen05_guardrail_trap_phase_invalid_during_alloc
        .type           $__internal_1_$__cuda_sm10x_tcgen05_guardrail_trap_phase_invalid_during_alloc,@function
        .size           $__internal_1_$__cuda_sm10x_tcgen05_guardrail_trap_phase_invalid_during_alloc,($__internal_2_$__cuda_sm10x_tcgen05_guardrail_trap_unallocated_columns_being_dealloced - $__internal_1_$__cuda_sm10x_tcgen05_guardrail_trap_phase_invalid_during_alloc)
$__internal_1_$__cuda_sm10x_tcgen05_guardrail_trap_phase_invalid_during_alloc:
[----:B------:R-:W-:Y:S05]  /*1c100*/  BPT.TRAP 0x1 ;  /* 0x000000040000795c */ /* 0x000fea0000300000 */
[----:B------:R-:W-:-:S04]  /*1c110*/  IMAD.MOV.U32 R3, RZ, RZ, 0x0 ;  /* 0x00000000ff037424 */ /* 0x000fc800078e00ff */
[----:B------:R-:W-:Y:S05]  /*1c120*/  RET.REL.NODEC R2 `(attn_fwd) ;  /* 0xfffffe3c02b47950 */ /* 0x000fea0003c3ffff */
        .weak           $__internal_2_$__cuda_sm10x_tcgen05_guardrail_trap_unallocated_columns_being_dealloced
        .type           $__internal_2_$__cuda_sm10x_tcgen05_guardrail_trap_unallocated_columns_being_dealloced,@function
        .size           $__internal_2_$__cuda_sm10x_tcgen05_guardrail_trap_unallocated_columns_being_dealloced,(.L_x_27 - $__internal_2_$__cuda_sm10x_tcgen05_guardrail_trap_unallocated_columns_being_dealloced)
$__internal_2_$__cuda_sm10x_tcgen05_guardrail_trap_unallocated_columns_being_dealloced:
[----:B------:R-:W-:Y:S05]  /*1c130*/  BPT.TRAP 0x1 ;  /* 0x000000040000795c */ /* 0x000fea0000300000 */
[----:B------:R-:W-:-:S04]  /*1c140*/  IMAD.MOV.U32 R3, RZ, RZ, 0x0 ;  /* 0x00000000ff037424 */ /* 0x000fc800078e00ff */
[----:B------:R-:W-:Y:S05]  /*1c150*/  RET.REL.NODEC R2 `(attn_fwd) ;  /* 0xfffffe3c02a87950 */ /* 0x000fea0003c3ffff */
.L_x_24:
[----:B------:R-:W-:-:S00]  /*1c160*/  BRA `(.L_x_24) ;  /* 0xfffffffc00fc7947 */ /* 0x000fc0000383ffff */
[----:B------:R-:W-:-:S00]  /*1c170*/  NOP ;  /* 0x0000000000007918 */ /* 0x000fc00000000000 */
        /* <DEDUP_REMOVED lines=8> */
.L_x_27:


//--------------------- .nv.global.init           --------------------------
	.section	.nv.global.init,"aw",@progbits
.nv.global.init:
	.type		_$_str,@object
	.size		_$_str,(.L_3 - _$_str)
_$_str:
        /*0000*/ 	.byte	0x5f, 0x5f, 0x43, 0x55, 0x44, 0x41, 0x5f, 0x46, 0x54, 0x5a, 0x00
.L_3:


//--------------------- .nv.shared.attn_fwd       --------------------------
	.section	.nv.shared.attn_fwd,"aw",@nobits
	.sectionflags	@""
	.align	16
	.zero		1024


//--------------------- .nv.shared.reserved.0     --------------------------
	.section	.nv.shared.reserved.0,"aw",@nobits
	.align	8
	.weak		__nv_reservedSMEM_offset_0_alias
	.size		__nv_reservedSMEM_offset_0_alias, 0, 64
	.other		__nv_reservedSMEM_offset_0_alias,@"STO_CUDA_RESERVED_SHARED STV_DEFAULT"
__nv_reservedSMEM_offset_0_alias:
	.zero		0
.nv.shared.reserved.0:
	.zero		64
	.weak		__nv_reservedSMEM_allocation_phase
	.type		__nv_reservedSMEM_allocation_phase,@object
	.size		__nv_reservedSMEM_allocation_phase,(.L_0 - __nv_reservedSMEM_allocation_phase)
__nv_reservedSMEM_allocation_phase:
	.zero		1
.L_0:
	.zero		7
	.weak		__nv_reservedSMEM_devtool_atexit_pc
	.type		__nv_reservedSMEM_devtool_atexit_pc,@object
	.size		__nv_reservedSMEM_devtool_atexit_pc,(__nv_reservedSMEM_allocation_mask - __nv_reservedSMEM_devtool_atexit_pc)
__nv_reservedSMEM_devtool_atexit_pc:
	.zero		8
	.weak		__nv_reservedSMEM_allocation_mask
	.type		__nv_reservedSMEM_allocation_mask,@object
	.size		__nv_reservedSMEM_allocation_mask,(.L_2 - __nv_reservedSMEM_allocation_mask)
__nv_reservedSMEM_allocation_mask:
	.zero		4
.L_2:


//--------------------- .nv.constant0.attn_fwd    --------------------------
	.section	.nv.constant0.attn_fwd,"a",@progbits
	.sectionflags	@""
	.align	4
.nv.constant0.attn_fwd:
	.zero		1032


//--------------------- SYMBOLS --------------------------

	.type		.nv.reservedSmem.offset0,@object
	.size		.nv.reservedSmem.offset0,0x4
	.type		.nv.reservedSmem.cap,@object
	.size		.nv.reservedSmem.cap,0x4
